//
// Generated by NVIDIA NVVM Compiler
//
// Compiler Build ID: CL-36424714
// Cuda compilation tools, release 13.0, V13.0.88
// Based on NVVM 20.0.0
//

.version 9.0
.target sm_100
.address_size 64

	// .globl	_Z18implicit_gemm_wmmaI6__halffLb1EEvPKT_S3_S3_PKlS5_PT0_iiiiiff
// _ZZ18implicit_gemm_wmmaI6__halffLb1EEvPKT_S3_S3_PKlS5_PT0_iiiiiffE9a_row_idx has been demoted
// _ZZ18implicit_gemm_wmmaI6__halffLb1EEvPKT_S3_S3_PKlS5_PT0_iiiiiffE9d_row_idx has been demoted
// _ZZ18implicit_gemm_wmmaI6__halffLb1EEvPKT_S3_S3_PKlS5_PT0_iiiiiffE5Asmem has been demoted
// _ZZ18implicit_gemm_wmmaI6__halffLb1EEvPKT_S3_S3_PKlS5_PT0_iiiiiffE5Bsmem has been demoted
// _ZZ18implicit_gemm_wmmaI6__halffLb1EEvPKT_S3_S3_PKlS5_PT0_iiiiiffE7OutTile has been demoted
// _ZZ18implicit_gemm_wmmaI6__halfS0_Lb1EEvPKT_S3_S3_PKlS5_PT0_iiiiiffE9a_row_idx has been demoted
// _ZZ18implicit_gemm_wmmaI6__halfS0_Lb1EEvPKT_S3_S3_PKlS5_PT0_iiiiiffE9d_row_idx has been demoted
// _ZZ18implicit_gemm_wmmaI6__halfS0_Lb1EEvPKT_S3_S3_PKlS5_PT0_iiiiiffE5Asmem has been demoted
// _ZZ18implicit_gemm_wmmaI6__halfS0_Lb1EEvPKT_S3_S3_PKlS5_PT0_iiiiiffE5Bsmem has been demoted
// _ZZ18implicit_gemm_wmmaI6__halfS0_Lb1EEvPKT_S3_S3_PKlS5_PT0_iiiiiffE7OutTile has been demoted
// _ZZ18implicit_gemm_wmmaI13__nv_bfloat16fLb1EEvPKT_S3_S3_PKlS5_PT0_iiiiiffE9a_row_idx has been demoted
// _ZZ18implicit_gemm_wmmaI13__nv_bfloat16fLb1EEvPKT_S3_S3_PKlS5_PT0_iiiiiffE9d_row_idx has been demoted
// _ZZ18implicit_gemm_wmmaI13__nv_bfloat16fLb1EEvPKT_S3_S3_PKlS5_PT0_iiiiiffE5Asmem has been demoted
// _ZZ18implicit_gemm_wmmaI13__nv_bfloat16fLb1EEvPKT_S3_S3_PKlS5_PT0_iiiiiffE5Bsmem has been demoted
// _ZZ18implicit_gemm_wmmaI13__nv_bfloat16fLb1EEvPKT_S3_S3_PKlS5_PT0_iiiiiffE7OutTile has been demoted
// _ZZ18implicit_gemm_wmmaI13__nv_bfloat16S0_Lb1EEvPKT_S3_S3_PKlS5_PT0_iiiiiffE9a_row_idx has been demoted
// _ZZ18implicit_gemm_wmmaI13__nv_bfloat16S0_Lb1EEvPKT_S3_S3_PKlS5_PT0_iiiiiffE9d_row_idx has been demoted
// _ZZ18implicit_gemm_wmmaI13__nv_bfloat16S0_Lb1EEvPKT_S3_S3_PKlS5_PT0_iiiiiffE5Asmem has been demoted
// _ZZ18implicit_gemm_wmmaI13__nv_bfloat16S0_Lb1EEvPKT_S3_S3_PKlS5_PT0_iiiiiffE5Bsmem has been demoted
// _ZZ18implicit_gemm_wmmaI13__nv_bfloat16S0_Lb1EEvPKT_S3_S3_PKlS5_PT0_iiiiiffE7OutTile has been demoted

.visible .entry _Z18implicit_gemm_wmmaI6__halffLb1EEvPKT_S3_S3_PKlS5_PT0_iiiiiff(
	.param .u64 .ptr .align 1 _Z18implicit_gemm_wmmaI6__halffLb1EEvPKT_S3_S3_PKlS5_PT0_iiiiiff_param_0,
	.param .u64 .ptr .align 1 _Z18implicit_gemm_wmmaI6__halffLb1EEvPKT_S3_S3_PKlS5_PT0_iiiiiff_param_1,
	.param .u64 .ptr .align 1 _Z18implicit_gemm_wmmaI6__halffLb1EEvPKT_S3_S3_PKlS5_PT0_iiiiiff_param_2,
	.param .u64 .ptr .align 1 _Z18implicit_gemm_wmmaI6__halffLb1EEvPKT_S3_S3_PKlS5_PT0_iiiiiff_param_3,
	.param .u64 .ptr .align 1 _Z18implicit_gemm_wmmaI6__halffLb1EEvPKT_S3_S3_PKlS5_PT0_iiiiiff_param_4,
	.param .u64 .ptr .align 1 _Z18implicit_gemm_wmmaI6__halffLb1EEvPKT_S3_S3_PKlS5_PT0_iiiiiff_param_5,
	.param .u32 _Z18implicit_gemm_wmmaI6__halffLb1EEvPKT_S3_S3_PKlS5_PT0_iiiiiff_param_6,
	.param .u32 _Z18implicit_gemm_wmmaI6__halffLb1EEvPKT_S3_S3_PKlS5_PT0_iiiiiff_param_7,
	.param .u32 _Z18implicit_gemm_wmmaI6__halffLb1EEvPKT_S3_S3_PKlS5_PT0_iiiiiff_param_8,
	.param .u32 _Z18implicit_gemm_wmmaI6__halffLb1EEvPKT_S3_S3_PKlS5_PT0_iiiiiff_param_9,
	.param .u32 _Z18implicit_gemm_wmmaI6__halffLb1EEvPKT_S3_S3_PKlS5_PT0_iiiiiff_param_10,
	.param .f32 _Z18implicit_gemm_wmmaI6__halffLb1EEvPKT_S3_S3_PKlS5_PT0_iiiiiff_param_11,
	.param .f32 _Z18implicit_gemm_wmmaI6__halffLb1EEvPKT_S3_S3_PKlS5_PT0_iiiiiff_param_12
)
{
	.reg .pred 	%p<111>;
	.reg .b16 	%rs<15>;
	.reg .b32 	%r<192>;
	.reg .b32 	%f<203>;
	.reg .b64 	%rd<127>;
	// demoted variable
	.shared .align 8 .b8 _ZZ18implicit_gemm_wmmaI6__halffLb1EEvPKT_S3_S3_PKlS5_PT0_iiiiiffE9a_row_idx[128];
	// demoted variable
	.shared .align 8 .b8 _ZZ18implicit_gemm_wmmaI6__halffLb1EEvPKT_S3_S3_PKlS5_PT0_iiiiiffE9d_row_idx[128];
	// demoted variable
	.shared .align 16 .b8 _ZZ18implicit_gemm_wmmaI6__halffLb1EEvPKT_S3_S3_PKlS5_PT0_iiiiiffE5Asmem[1024];
	// demoted variable
	.shared .align 16 .b8 _ZZ18implicit_gemm_wmmaI6__halffLb1EEvPKT_S3_S3_PKlS5_PT0_iiiiiffE5Bsmem[1024];
	// demoted variable
	.shared .align 4 .b8 _ZZ18implicit_gemm_wmmaI6__halffLb1EEvPKT_S3_S3_PKlS5_PT0_iiiiiffE7OutTile[1024];
	ld.param.u64 	%rd43, [_Z18implicit_gemm_wmmaI6__halffLb1EEvPKT_S3_S3_PKlS5_PT0_iiiiiff_param_0];
	ld.param.u64 	%rd44, [_Z18implicit_gemm_wmmaI6__halffLb1EEvPKT_S3_S3_PKlS5_PT0_iiiiiff_param_1];
	ld.param.u64 	%rd45, [_Z18implicit_gemm_wmmaI6__halffLb1EEvPKT_S3_S3_PKlS5_PT0_iiiiiff_param_2];
	ld.param.u64 	%rd46, [_Z18implicit_gemm_wmmaI6__halffLb1EEvPKT_S3_S3_PKlS5_PT0_iiiiiff_param_3];
	ld.param.u64 	%rd48, [_Z18implicit_gemm_wmmaI6__halffLb1EEvPKT_S3_S3_PKlS5_PT0_iiiiiff_param_5];
	ld.param.u32 	%r36, [_Z18implicit_gemm_wmmaI6__halffLb1EEvPKT_S3_S3_PKlS5_PT0_iiiiiff_param_6];
	ld.param.u32 	%r37, [_Z18implicit_gemm_wmmaI6__halffLb1EEvPKT_S3_S3_PKlS5_PT0_iiiiiff_param_7];
	ld.param.u32 	%r38, [_Z18implicit_gemm_wmmaI6__halffLb1EEvPKT_S3_S3_PKlS5_PT0_iiiiiff_param_8];
	ld.param.u32 	%r39, [_Z18implicit_gemm_wmmaI6__halffLb1EEvPKT_S3_S3_PKlS5_PT0_iiiiiff_param_9];
	ld.param.u32 	%r40, [_Z18implicit_gemm_wmmaI6__halffLb1EEvPKT_S3_S3_PKlS5_PT0_iiiiiff_param_10];
	ld.param.f32 	%f91, [_Z18implicit_gemm_wmmaI6__halffLb1EEvPKT_S3_S3_PKlS5_PT0_iiiiiff_param_11];
	ld.param.f32 	%f92, [_Z18implicit_gemm_wmmaI6__halffLb1EEvPKT_S3_S3_PKlS5_PT0_iiiiiff_param_12];
	cvta.to.global.u64 	%rd1, %rd48;
	cvta.to.global.u64 	%rd2, %rd45;
	mov.u32 	%r41, %ntid.x;
	setp.ne.s32 	%p11, %r41, 32;
	@%p11 bra 	$L__BB0_103;
	mov.u32 	%r1, %tid.x;
	and.b32  	%r2, %r1, 31;
	mov.u32 	%r188, %ctaid.y;
	add.s32 	%r42, %r39, 15;
	shr.s32 	%r43, %r42, 31;
	shr.u32 	%r44, %r43, 28;
	add.s32 	%r45, %r42, %r44;
	shr.s32 	%r4, %r45, 4;
	setp.ge.s32 	%p12, %r188, %r4;
	@%p12 bra 	$L__BB0_103;
	mov.u32 	%r46, %ctaid.x;
	shl.b32 	%r47, %r46, 4;
	and.b32  	%r5, %r1, 15;
	shl.b32 	%r48, %r1, 3;
	and.b32  	%r49, %r48, 120;
	mov.u32 	%r50, _ZZ18implicit_gemm_wmmaI6__halffLb1EEvPKT_S3_S3_PKlS5_PT0_iiiiiffE9a_row_idx;
	add.s32 	%r6, %r50, %r49;
	cvt.s64.s32 	%rd3, %r36;
	shr.u32 	%r51, %r1, 1;
	and.b32  	%r52, %r51, 8;
	cvt.u64.u32 	%rd4, %r52;
	or.b32  	%r7, %r52, 7;
	setp.ge.s32 	%p1, %r7, %r37;
	and.b32  	%r53, %r1, 16;
	shl.b32 	%r54, %r1, 5;
	and.b32  	%r55, %r54, 480;
	or.b32  	%r56, %r55, %r53;
	mov.u32 	%r57, _ZZ18implicit_gemm_wmmaI6__halffLb1EEvPKT_S3_S3_PKlS5_PT0_iiiiiffE5Asmem;
	add.s32 	%r8, %r57, %r56;
	or.b32  	%r58, %r52, %r47;
	setp.lt.s32 	%p13, %r5, %r37;
	setp.lt.s32 	%p14, %r58, %r38;
	cvt.s64.s32 	%rd5, %r38;
	mul.wide.u32 	%rd49, %r38, %r5;
	cvt.u64.u32 	%rd6, %r58;
	add.s64 	%rd50, %rd49, %rd6;
	shl.b64 	%rd51, %rd50, 1;
	add.s64 	%rd52, %rd44, %rd51;
	setp.ge.s32 	%p15, %r5, %r37;
	add.s32 	%r9, %r58, 7;
	setp.ge.s32 	%p16, %r9, %r38;
	or.pred  	%p2, %p15, %p16;
	mov.u32 	%r60, _ZZ18implicit_gemm_wmmaI6__halffLb1EEvPKT_S3_S3_PKlS5_PT0_iiiiiffE5Bsmem;
	add.s32 	%r10, %r60, %r56;
	cvt.u64.u32 	%rd7, %r37;
	cvt.s64.s32 	%rd8, %r40;
	setp.ne.s64 	%p17, %rd45, 0;
	setp.neu.f32 	%p18, %f92, 0f00000000;
	and.pred  	%p3, %p17, %p18;
	shl.b32 	%r61, %r1, 2;
	and.b32  	%r62, %r61, 12;
	add.s32 	%r63, %r37, -1;
	shr.u32 	%r64, %r63, 4;
	add.s32 	%r65, %r64, 1;
	selp.b64 	%rd53, %rd52, 0, %p14;
	selp.b64 	%rd10, %rd53, 0, %p13;
	and.b32  	%r11, %r65, 536870910;
	add.s32 	%r12, %r8, 512;
	add.s32 	%r13, %r10, 512;
	and.b32  	%r14, %r63, 16;
	shr.u32 	%r15, %r2, 2;
	or.b32  	%r66, %r62, %r47;
	shl.b32 	%r67, %r15, 6;
	shl.b32 	%r68, %r1, 4;
	and.b32  	%r69, %r68, 48;
	or.b32  	%r70, %r67, %r69;
	mov.u32 	%r71, _ZZ18implicit_gemm_wmmaI6__halffLb1EEvPKT_S3_S3_PKlS5_PT0_iiiiiffE7OutTile;
	add.s32 	%r16, %r71, %r70;
	or.b32  	%r17, %r66, 3;
	cvt.u64.u32 	%rd11, %r66;
	or.b32  	%r18, %r66, 1;
	or.b32  	%r19, %r66, 2;
	or.b32  	%r72, %r2, 32;
	shr.u32 	%r20, %r72, 2;
	shl.b32 	%r73, %r20, 6;
	or.b32  	%r74, %r73, %r69;
	add.s32 	%r21, %r71, %r74;
	cvta.to.global.u64 	%rd12, %rd46;
$L__BB0_3:
	setp.gt.u32 	%p19, %r2, 15;
	@%p19 bra 	$L__BB0_9;
	shl.b32 	%r75, %r188, 4;
	add.s32 	%r23, %r75, %r2;
	setp.ge.s32 	%p20, %r23, %r39;
	mov.b64 	%rd118, -1;
	@%p20 bra 	$L__BB0_6;
	mul.wide.u32 	%rd55, %r23, 8;
	add.s64 	%rd56, %rd12, %rd55;
	ld.global.nc.u64 	%rd118, [%rd56];
$L__BB0_6:
	setp.ge.s32 	%p21, %r23, %r39;
	shl.b32 	%r76, %r2, 3;
	mov.u32 	%r77, _ZZ18implicit_gemm_wmmaI6__halffLb1EEvPKT_S3_S3_PKlS5_PT0_iiiiiffE9a_row_idx;
	add.s32 	%r78, %r77, %r76;
	st.shared.u64 	[%r78], %rd118;
	mov.b64 	%rd119, -1;
	@%p21 bra 	$L__BB0_8;
	ld.param.u64 	%rd117, [_Z18implicit_gemm_wmmaI6__halffLb1EEvPKT_S3_S3_PKlS5_PT0_iiiiiff_param_4];
	cvta.to.global.u64 	%rd58, %rd117;
	mul.wide.u32 	%rd59, %r23, 8;
	add.s64 	%rd60, %rd58, %rd59;
	ld.global.nc.u64 	%rd119, [%rd60];
$L__BB0_8:
	mov.u32 	%r80, _ZZ18implicit_gemm_wmmaI6__halffLb1EEvPKT_S3_S3_PKlS5_PT0_iiiiiffE9d_row_idx;
	add.s32 	%r81, %r80, %r76;
	st.shared.u64 	[%r81], %rd119;
$L__BB0_9:
	bar.sync 	0;
	ld.shared.u64 	%rd17, [%r6];
	setp.lt.s64 	%p23, %rd17, 0;
	setp.ge.s64 	%p24, %rd17, %rd3;
	mov.pred 	%p107, -1;
	mov.b64 	%rd120, 0;
	or.pred  	%p25, %p23, %p24;
	@%p25 bra 	$L__BB0_11;
	cvt.s64.s32 	%rd62, %r37;
	mad.lo.s64 	%rd63, %rd17, %rd62, %rd4;
	shl.b64 	%rd64, %rd63, 1;
	add.s64 	%rd120, %rd43, %rd64;
	mov.pred 	%p107, %p1;
$L__BB0_11:
	@%p107 bra 	$L__BB0_13;
	// begin inline asm
	cp.async.cg.shared.global [%r8], [%rd120], 16;

	// end inline asm
	bra.uni 	$L__BB0_14;
$L__BB0_13:
	mov.b32 	%r83, 0;
	st.shared.v4.u32 	[%r8], {%r83, %r83, %r83, %r83};
$L__BB0_14:
	@%p2 bra 	$L__BB0_16;
	// begin inline asm
	cp.async.cg.shared.global [%r10], [%rd10], 16;

	// end inline asm
	bra.uni 	$L__BB0_17;
$L__BB0_16:
	mov.b32 	%r85, 0;
	st.shared.v4.u32 	[%r10], {%r85, %r85, %r85, %r85};
$L__BB0_17:
	setp.lt.s32 	%p26, %r37, 1;
	// begin inline asm
	cp.async.commit_group;

	// end inline asm
	// begin inline asm
	cp.async.wait_group 0;

	// end inline asm
	bar.warp.sync 	-1;
	mov.f32 	%f183, 0f00000000;
	mov.f32 	%f184, %f183;
	mov.f32 	%f185, %f183;
	mov.f32 	%f186, %f183;
	mov.f32 	%f187, %f183;
	mov.f32 	%f188, %f183;
	mov.f32 	%f189, %f183;
	mov.f32 	%f190, %f183;
	@%p26 bra 	$L__BB0_66;
	setp.lt.u32 	%p27, %r37, 17;
	mov.b32 	%r191, 16;
	mov.f32 	%f183, 0f00000000;
	@%p27 bra 	$L__BB0_50;
	mov.b32 	%r189, 0;
	mov.f32 	%f183, 0f00000000;
	mov.f32 	%f184, %f183;
	mov.f32 	%f185, %f183;
	mov.f32 	%f186, %f183;
	mov.f32 	%f187, %f183;
	mov.f32 	%f188, %f183;
	mov.f32 	%f189, %f183;
	mov.f32 	%f190, %f183;
	mov.u32 	%r190, %r189;
$L__BB0_20:
	mov.u32 	%r24, %r189;
	add.s32 	%r26, %r24, 16;
	setp.ge.s32 	%p28, %r26, %r37;
	@%p28 bra 	$L__BB0_32;
	ld.shared.u64 	%rd20, [%r6];
	setp.lt.s64 	%p30, %rd20, 0;
	setp.ge.s64 	%p31, %rd20, %rd3;
	mov.pred 	%p108, -1;
	mov.b64 	%rd121, 0;
	or.pred  	%p32, %p30, %p31;
	@%p32 bra 	$L__BB0_23;
	cvt.u64.u32 	%rd68, %r24;
	add.s64 	%rd69, %rd68, %rd4;
	mad.lo.s64 	%rd70, %rd20, %rd7, %rd69;
	shl.b64 	%rd71, %rd70, 1;
	add.s64 	%rd72, %rd43, %rd71;
	add.s64 	%rd121, %rd72, 32;
	add.s32 	%r88, %r7, %r26;
	setp.ge.s32 	%p108, %r88, %r37;
$L__BB0_23:
	@%p108 bra 	$L__BB0_25;
	// begin inline asm
	cp.async.cg.shared.global [%r12], [%rd121], 16;

	// end inline asm
	bra.uni 	$L__BB0_26;
$L__BB0_25:
	mov.b32 	%r90, 0;
	st.shared.v4.u32 	[%r12], {%r90, %r90, %r90, %r90};
$L__BB0_26:
	cvt.u32.u64 	%r91, %rd6;
	setp.ge.s32 	%p33, %r91, %r38;
	add.s32 	%r27, %r26, %r5;
	setp.ge.s32 	%p34, %r27, %r37;
	mov.b64 	%rd122, 0;
	or.pred  	%p35, %p34, %p33;
	@%p35 bra 	$L__BB0_28;
	cvt.u64.u32 	%rd76, %r27;
	mad.lo.s64 	%rd77, %rd76, %rd5, %rd6;
	shl.b64 	%rd78, %rd77, 1;
	add.s64 	%rd122, %rd44, %rd78;
$L__BB0_28:
	setp.ge.s32 	%p36, %r9, %r38;
	or.pred  	%p38, %p34, %p36;
	@%p38 bra 	$L__BB0_30;
	// begin inline asm
	cp.async.cg.shared.global [%r13], [%rd122], 16;

	// end inline asm
	bra.uni 	$L__BB0_31;
$L__BB0_30:
	mov.b32 	%r93, 0;
	st.shared.v4.u32 	[%r13], {%r93, %r93, %r93, %r93};
$L__BB0_31:
	// begin inline asm
	cp.async.commit_group;

	// end inline asm
$L__BB0_32:
	setp.ge.s32 	%p39, %r26, %r37;
	mov.u32 	%r94, _ZZ18implicit_gemm_wmmaI6__halffLb1EEvPKT_S3_S3_PKlS5_PT0_iiiiiffE5Asmem;
	mov.b32 	%r95, 16;
	wmma.load.a.sync.aligned.row.m16n16k16.shared.f16 	{%r96, %r97, %r98, %r99, %r100, %r101, %r102, %r103}, [%r94], %r95;
	mov.u32 	%r104, _ZZ18implicit_gemm_wmmaI6__halffLb1EEvPKT_S3_S3_PKlS5_PT0_iiiiiffE5Bsmem;
	wmma.load.b.sync.aligned.row.m16n16k16.shared.f16 	{%r105, %r106, %r107, %r108, %r109, %r110, %r111, %r112}, [%r104], %r95;
	wmma.mma.sync.aligned.row.row.m16n16k16.f32.f32 {%f9, %f10, %f11, %f12, %f13, %f14, %f15, %f16}, {%r96, %r97, %r98, %r99, %r100, %r101, %r102, %r103}, {%r105, %r106, %r107, %r108, %r109, %r110, %r111, %r112}, {%f190, %f189, %f188, %f187, %f186, %f185, %f184, %f183};
	@%p39 bra 	$L__BB0_34;
	// begin inline asm
	cp.async.wait_group 0;

	// end inline asm
$L__BB0_34:
	bar.warp.sync 	-1;
	add.s32 	%r189, %r24, 32;
	setp.ge.s32 	%p40, %r189, %r37;
	@%p40 bra 	$L__BB0_46;
	ld.shared.u64 	%rd25, [%r6];
	setp.lt.s64 	%p42, %rd25, 0;
	setp.ge.s64 	%p43, %rd25, %rd3;
	mov.pred 	%p109, -1;
	mov.b64 	%rd123, 0;
	or.pred  	%p44, %p42, %p43;
	@%p44 bra 	$L__BB0_37;
	cvt.u32.u64 	%r113, %rd4;
	add.s32 	%r114, %r24, %r113;
	cvt.u64.u32 	%rd81, %r114;
	mad.lo.s64 	%rd82, %rd25, %rd7, %rd81;
	shl.b64 	%rd83, %rd82, 1;
	add.s64 	%rd84, %rd43, %rd83;
	add.s64 	%rd123, %rd84, 64;
	add.s32 	%r115, %r7, %r189;
	setp.ge.s32 	%p109, %r115, %r37;
$L__BB0_37:
	@%p109 bra 	$L__BB0_39;
	// begin inline asm
	cp.async.cg.shared.global [%r8], [%rd123], 16;

	// end inline asm
	bra.uni 	$L__BB0_40;
$L__BB0_39:
	mov.b32 	%r117, 0;
	st.shared.v4.u32 	[%r8], {%r117, %r117, %r117, %r117};
$L__BB0_40:
	cvt.u32.u64 	%r118, %rd6;
	setp.ge.s32 	%p45, %r118, %r38;
	add.s32 	%r29, %r189, %r5;
	setp.ge.s32 	%p46, %r29, %r37;
	mov.b64 	%rd124, 0;
	or.pred  	%p47, %p46, %p45;
	@%p47 bra 	$L__BB0_42;
	cvt.u64.u32 	%rd88, %r29;
	mad.lo.s64 	%rd89, %rd88, %rd5, %rd6;
	shl.b64 	%rd90, %rd89, 1;
	add.s64 	%rd124, %rd44, %rd90;
$L__BB0_42:
	setp.ge.s32 	%p48, %r9, %r38;
	or.pred  	%p50, %p46, %p48;
	@%p50 bra 	$L__BB0_44;
	// begin inline asm
	cp.async.cg.shared.global [%r10], [%rd124], 16;

	// end inline asm
	bra.uni 	$L__BB0_45;
$L__BB0_44:
	mov.b32 	%r120, 0;
	st.shared.v4.u32 	[%r10], {%r120, %r120, %r120, %r120};
$L__BB0_45:
	// begin inline asm
	cp.async.commit_group;

	// end inline asm
$L__BB0_46:
	setp.ge.s32 	%p51, %r189, %r37;
	mov.u32 	%r121, _ZZ18implicit_gemm_wmmaI6__halffLb1EEvPKT_S3_S3_PKlS5_PT0_iiiiiffE5Asmem;
	add.s32 	%r122, %r121, 512;
	mov.b32 	%r123, 16;
	wmma.load.a.sync.aligned.row.m16n16k16.shared.f16 	{%r124, %r125, %r126, %r127, %r128, %r129, %r130, %r131}, [%r122], %r123;
	mov.u32 	%r132, _ZZ18implicit_gemm_wmmaI6__halffLb1EEvPKT_S3_S3_PKlS5_PT0_iiiiiffE5Bsmem;
	add.s32 	%r133, %r132, 512;
	wmma.load.b.sync.aligned.row.m16n16k16.shared.f16 	{%r134, %r135, %r136, %r137, %r138, %r139, %r140, %r141}, [%r133], %r123;
	wmma.mma.sync.aligned.row.row.m16n16k16.f32.f32 {%f190, %f189, %f188, %f187, %f186, %f185, %f184, %f183}, {%r124, %r125, %r126, %r127, %r128, %r129, %r130, %r131}, {%r134, %r135, %r136, %r137, %r138, %r139, %r140, %r141}, {%f9, %f10, %f11, %f12, %f13, %f14, %f15, %f16};
	@%p51 bra 	$L__BB0_48;
	// begin inline asm
	cp.async.wait_group 0;

	// end inline asm
$L__BB0_48:
	bar.warp.sync 	-1;
	add.s32 	%r190, %r190, 2;
	setp.ne.s32 	%p52, %r190, %r11;
	@%p52 bra 	$L__BB0_20;
	add.s32 	%r191, %r24, 48;
$L__BB0_50:
	setp.ne.s32 	%p53, %r14, 0;
	@%p53 bra 	$L__BB0_66;
	setp.ge.s32 	%p54, %r191, %r37;
	@%p54 bra 	$L__BB0_63;
	ld.shared.u64 	%rd30, [%r6];
	setp.lt.s64 	%p56, %rd30, 0;
	setp.ge.s64 	%p57, %rd30, %rd3;
	mov.pred 	%p110, -1;
	mov.b64 	%rd125, 0;
	or.pred  	%p58, %p56, %p57;
	@%p58 bra 	$L__BB0_54;
	cvt.u32.u64 	%r142, %rd4;
	add.s32 	%r143, %r191, %r142;
	cvt.u64.u32 	%rd93, %r143;
	mad.lo.s64 	%rd94, %rd30, %rd7, %rd93;
	shl.b64 	%rd95, %rd94, 1;
	add.s64 	%rd125, %rd43, %rd95;
	add.s32 	%r144, %r143, 7;
	setp.ge.s32 	%p110, %r144, %r37;
$L__BB0_54:
	@%p110 bra 	$L__BB0_56;
	// begin inline asm
	cp.async.cg.shared.global [%r12], [%rd125], 16;

	// end inline asm
	bra.uni 	$L__BB0_57;
$L__BB0_56:
	mov.b32 	%r146, 0;
	st.shared.v4.u32 	[%r12], {%r146, %r146, %r146, %r146};
$L__BB0_57:
	cvt.u32.u64 	%r147, %rd6;
	setp.ge.s32 	%p59, %r147, %r38;
	add.s32 	%r33, %r191, %r5;
	setp.ge.s32 	%p60, %r33, %r37;
	mov.b64 	%rd126, 0;
	or.pred  	%p61, %p60, %p59;
	@%p61 bra 	$L__BB0_59;
	cvt.u64.u32 	%rd99, %r33;
	mad.lo.s64 	%rd100, %rd99, %rd5, %rd6;
	shl.b64 	%rd101, %rd100, 1;
	add.s64 	%rd126, %rd44, %rd101;
$L__BB0_59:
	setp.ge.s32 	%p62, %r9, %r38;
	setp.ge.s32 	%p63, %r33, %r37;
	or.pred  	%p64, %p63, %p62;
	@%p64 bra 	$L__BB0_61;
	// begin inline asm
	cp.async.cg.shared.global [%r13], [%rd126], 16;

	// end inline asm
	bra.uni 	$L__BB0_62;
$L__BB0_61:
	mov.b32 	%r149, 0;
	st.shared.v4.u32 	[%r13], {%r149, %r149, %r149, %r149};
$L__BB0_62:
	// begin inline asm
	cp.async.commit_group;

	// end inline asm
$L__BB0_63:
	setp.ge.s32 	%p65, %r191, %r37;
	mov.u32 	%r150, _ZZ18implicit_gemm_wmmaI6__halffLb1EEvPKT_S3_S3_PKlS5_PT0_iiiiiffE5Asmem;
	mov.b32 	%r151, 16;
	wmma.load.a.sync.aligned.row.m16n16k16.shared.f16 	{%r152, %r153, %r154, %r155, %r156, %r157, %r158, %r159}, [%r150], %r151;
	mov.u32 	%r160, _ZZ18implicit_gemm_wmmaI6__halffLb1EEvPKT_S3_S3_PKlS5_PT0_iiiiiffE5Bsmem;
	wmma.load.b.sync.aligned.row.m16n16k16.shared.f16 	{%r161, %r162, %r163, %r164, %r165, %r166, %r167, %r168}, [%r160], %r151;
	wmma.mma.sync.aligned.row.row.m16n16k16.f32.f32 {%f190, %f189, %f188, %f187, %f186, %f185, %f184, %f183}, {%r152, %r153, %r154, %r155, %r156, %r157, %r158, %r159}, {%r161, %r162, %r163, %r164, %r165, %r166, %r167, %r168}, {%f190, %f189, %f188, %f187, %f186, %f185, %f184, %f183};
	@%p65 bra 	$L__BB0_65;
	// begin inline asm
	cp.async.wait_group 0;

	// end inline asm
$L__BB0_65:
	bar.warp.sync 	-1;
$L__BB0_66:
	mov.u32 	%r169, _ZZ18implicit_gemm_wmmaI6__halffLb1EEvPKT_S3_S3_PKlS5_PT0_iiiiiffE7OutTile;
	mov.b32 	%r170, 16;
	wmma.store.d.sync.aligned.row.m16n16k16.shared.f32 	[%r169], {%f190, %f189, %f188, %f187, %f186, %f185, %f184, %f183}, %r170;
	bar.warp.sync 	-1;
	shl.b32 	%r34, %r188, 4;
	or.b32  	%r171, %r34, %r15;
	shl.b32 	%r172, %r15, 3;
	mov.u32 	%r173, _ZZ18implicit_gemm_wmmaI6__halffLb1EEvPKT_S3_S3_PKlS5_PT0_iiiiiffE9a_row_idx;
	add.s32 	%r174, %r173, %r172;
	ld.shared.u64 	%rd35, [%r174];
	mov.u32 	%r175, _ZZ18implicit_gemm_wmmaI6__halffLb1EEvPKT_S3_S3_PKlS5_PT0_iiiiiffE9d_row_idx;
	add.s32 	%r176, %r175, %r172;
	ld.shared.u64 	%rd36, [%r176];
	setp.ge.s32 	%p66, %r171, %r39;
	setp.lt.s64 	%p67, %rd35, 0;
	setp.ge.s64 	%p68, %rd35, %rd3;
	or.pred  	%p69, %p67, %p68;
	or.pred  	%p71, %p66, %p69;
	setp.lt.s64 	%p72, %rd36, 0;
	setp.ge.s64 	%p73, %rd36, %rd8;
	or.pred  	%p74, %p72, %p73;
	or.pred  	%p76, %p71, %p74;
	mov.f32 	%f195, 0f00000000;
	mov.f32 	%f196, 0f00000000;
	@%p76 bra 	$L__BB0_84;
	ld.shared.f32 	%f98, [%r16];
	mul.f32 	%f57, %f91, %f98;
	ld.shared.f32 	%f99, [%r16+4];
	mul.f32 	%f58, %f91, %f99;
	ld.shared.f32 	%f100, [%r16+8];
	mul.f32 	%f59, %f91, %f100;
	ld.shared.f32 	%f60, [%r16+12];
	mov.f32 	%f193, 0f00000000;
	not.pred 	%p77, %p3;
	mov.f32 	%f194, %f193;
	@%p77 bra 	$L__BB0_76;
	setp.ge.s32 	%p78, %r17, %r38;
	@%p78 bra 	$L__BB0_70;
	mad.lo.s64 	%rd105, %rd35, %rd5, %rd11;
	shl.b64 	%rd106, %rd105, 1;
	add.s64 	%rd107, %rd2, %rd106;
	ld.global.nc.u16 	%rs4, [%rd107];
	// begin inline asm
	{  cvt.f32.f16 %f108, %rs4;}

	// end inline asm
	mul.f32 	%f193, %f92, %f108;
	ld.global.nc.u16 	%rs5, [%rd107+2];
	// begin inline asm
	{  cvt.f32.f16 %f109, %rs5;}

	// end inline asm
	mul.f32 	%f194, %f92, %f109;
	ld.global.nc.u16 	%rs6, [%rd107+4];
	// begin inline asm
	{  cvt.f32.f16 %f110, %rs6;}

	// end inline asm
	mul.f32 	%f195, %f92, %f110;
	ld.global.nc.u16 	%rs7, [%rd107+6];
	// begin inline asm
	{  cvt.f32.f16 %f111, %rs7;}

	// end inline asm
	mul.f32 	%f196, %f92, %f111;
	bra.uni 	$L__BB0_76;
$L__BB0_70:
	cvt.u32.u64 	%r177, %rd11;
	setp.ge.s32 	%p79, %r177, %r38;
	mad.lo.s64 	%rd103, %rd35, %rd5, %rd11;
	shl.b64 	%rd104, %rd103, 1;
	add.s64 	%rd37, %rd2, %rd104;
	mov.f32 	%f193, 0f00000000;
	@%p79 bra 	$L__BB0_72;
	ld.global.nc.u16 	%rs1, [%rd37];
	// begin inline asm
	{  cvt.f32.f16 %f102, %rs1;}

	// end inline asm
	mul.f32 	%f193, %f92, %f102;
$L__BB0_72:
	setp.ge.s32 	%p80, %r18, %r38;
	mov.f32 	%f194, 0f00000000;
	@%p80 bra 	$L__BB0_74;
	ld.global.nc.u16 	%rs2, [%rd37+2];
	// begin inline asm
	{  cvt.f32.f16 %f104, %rs2;}

	// end inline asm
	mul.f32 	%f194, %f92, %f104;
$L__BB0_74:
	setp.ge.s32 	%p81, %r19, %r38;
	@%p81 bra 	$L__BB0_76;
	ld.global.nc.u16 	%rs3, [%rd37+4];
	// begin inline asm
	{  cvt.f32.f16 %f106, %rs3;}

	// end inline asm
	mul.f32 	%f195, %f92, %f106;
$L__BB0_76:
	setp.ge.s32 	%p82, %r17, %r38;
	mad.lo.s64 	%rd108, %rd36, %rd5, %rd11;
	shl.b64 	%rd109, %rd108, 2;
	add.s64 	%rd38, %rd1, %rd109;
	@%p82 bra 	$L__BB0_78;
	add.f32 	%f118, %f57, %f193;
	atom.global.add.f32 	%f119, [%rd38], %f118;
	add.f32 	%f120, %f58, %f194;
	atom.global.add.f32 	%f121, [%rd38+4], %f120;
	add.f32 	%f122, %f59, %f195;
	atom.global.add.f32 	%f123, [%rd38+8], %f122;
	fma.rn.f32 	%f124, %f91, %f60, %f196;
	atom.global.add.f32 	%f125, [%rd38+12], %f124;
	bra.uni 	$L__BB0_84;
$L__BB0_78:
	cvt.u32.u64 	%r178, %rd11;
	setp.ge.s32 	%p83, %r178, %r38;
	@%p83 bra 	$L__BB0_80;
	add.f32 	%f112, %f57, %f193;
	atom.global.add.f32 	%f113, [%rd38], %f112;
$L__BB0_80:
	setp.ge.s32 	%p84, %r18, %r38;
	@%p84 bra 	$L__BB0_82;
	add.f32 	%f114, %f58, %f194;
	atom.global.add.f32 	%f115, [%rd38+4], %f114;
$L__BB0_82:
	setp.ge.s32 	%p85, %r19, %r38;
	@%p85 bra 	$L__BB0_84;
	add.f32 	%f116, %f59, %f195;
	atom.global.add.f32 	%f117, [%rd38+8], %f116;
$L__BB0_84:
	add.s32 	%r179, %r34, %r20;
	shl.b32 	%r180, %r20, 3;
	add.s32 	%r182, %r173, %r180;
	ld.shared.u64 	%rd39, [%r182];
	add.s32 	%r184, %r175, %r180;
	ld.shared.u64 	%rd40, [%r184];
	setp.ge.s32 	%p86, %r179, %r39;
	setp.lt.s64 	%p87, %rd39, 0;
	setp.ge.s64 	%p88, %rd39, %rd3;
	or.pred  	%p89, %p87, %p88;
	or.pred  	%p91, %p86, %p89;
	setp.lt.s64 	%p92, %rd40, 0;
	setp.ge.s64 	%p93, %rd40, %rd8;
	or.pred  	%p94, %p92, %p93;
	or.pred  	%p96, %p91, %p94;
	mov.f32 	%f201, 0f00000000;
	mov.f32 	%f202, 0f00000000;
	@%p96 bra 	$L__BB0_102;
	ld.shared.f32 	%f127, [%r21];
	mul.f32 	%f74, %f91, %f127;
	ld.shared.f32 	%f128, [%r21+4];
	mul.f32 	%f75, %f91, %f128;
	ld.shared.f32 	%f129, [%r21+8];
	mul.f32 	%f76, %f91, %f129;
	ld.shared.f32 	%f77, [%r21+12];
	mov.f32 	%f199, 0f00000000;
	not.pred 	%p97, %p3;
	mov.f32 	%f200, %f199;
	@%p97 bra 	$L__BB0_94;
	setp.lt.s32 	%p98, %r17, %r38;
	@%p98 bra 	$L__BB0_93;
	cvt.u32.u64 	%r185, %rd11;
	setp.ge.s32 	%p99, %r185, %r38;
	mad.lo.s64 	%rd110, %rd39, %rd5, %rd11;
	shl.b64 	%rd111, %rd110, 1;
	add.s64 	%rd41, %rd2, %rd111;
	mov.f32 	%f199, 0f00000000;
	@%p99 bra 	$L__BB0_89;
	ld.global.nc.u16 	%rs8, [%rd41];
	// begin inline asm
	{  cvt.f32.f16 %f131, %rs8;}

	// end inline asm
	mul.f32 	%f199, %f92, %f131;
$L__BB0_89:
	setp.ge.s32 	%p100, %r18, %r38;
	mov.f32 	%f200, 0f00000000;
	@%p100 bra 	$L__BB0_91;
	ld.global.nc.u16 	%rs9, [%rd41+2];
	// begin inline asm
	{  cvt.f32.f16 %f133, %rs9;}

	// end inline asm
	mul.f32 	%f200, %f92, %f133;
$L__BB0_91:
	setp.ge.s32 	%p101, %r19, %r38;
	@%p101 bra 	$L__BB0_94;
	ld.global.nc.u16 	%rs10, [%rd41+4];
	// begin inline asm
	{  cvt.f32.f16 %f135, %rs10;}

	// end inline asm
	mul.f32 	%f201, %f92, %f135;
	bra.uni 	$L__BB0_94;
$L__BB0_93:
	mad.lo.s64 	%rd112, %rd39, %rd5, %rd11;
	shl.b64 	%rd113, %rd112, 1;
	add.s64 	%rd114, %rd2, %rd113;
	ld.global.nc.u16 	%rs11, [%rd114];
	// begin inline asm
	{  cvt.f32.f16 %f137, %rs11;}

	// end inline asm
	mul.f32 	%f199, %f92, %f137;
	ld.global.nc.u16 	%rs12, [%rd114+2];
	// begin inline asm
	{  cvt.f32.f16 %f138, %rs12;}

	// end inline asm
	mul.f32 	%f200, %f92, %f138;
	ld.global.nc.u16 	%rs13, [%rd114+4];
	// begin inline asm
	{  cvt.f32.f16 %f139, %rs13;}

	// end inline asm
	mul.f32 	%f201, %f92, %f139;
	ld.global.nc.u16 	%rs14, [%rd114+6];
	// begin inline asm
	{  cvt.f32.f16 %f140, %rs14;}

	// end inline asm
	mul.f32 	%f202, %f92, %f140;
$L__BB0_94:
	setp.lt.s32 	%p102, %r17, %r38;
	mad.lo.s64 	%rd115, %rd40, %rd5, %rd11;
	shl.b64 	%rd116, %rd115, 2;
	add.s64 	%rd42, %rd1, %rd116;
	@%p102 bra 	$L__BB0_101;
	cvt.u32.u64 	%r186, %rd11;
	setp.ge.s32 	%p103, %r186, %r38;
	@%p103 bra 	$L__BB0_97;
	add.f32 	%f141, %f74, %f199;
	atom.global.add.f32 	%f142, [%rd42], %f141;
$L__BB0_97:
	setp.ge.s32 	%p104, %r18, %r38;
	@%p104 bra 	$L__BB0_99;
	add.f32 	%f143, %f75, %f200;
	atom.global.add.f32 	%f144, [%rd42+4], %f143;
$L__BB0_99:
	setp.ge.s32 	%p105, %r19, %r38;
	@%p105 bra 	$L__BB0_102;
	add.f32 	%f145, %f76, %f201;
	atom.global.add.f32 	%f146, [%rd42+8], %f145;
	bra.uni 	$L__BB0_102;
$L__BB0_101:
	add.f32 	%f147, %f74, %f199;
	atom.global.add.f32 	%f148, [%rd42], %f147;
	add.f32 	%f149, %f75, %f200;
	atom.global.add.f32 	%f150, [%rd42+4], %f149;
	add.f32 	%f151, %f76, %f201;
	atom.global.add.f32 	%f152, [%rd42+8], %f151;
	fma.rn.f32 	%f153, %f91, %f77, %f202;
	atom.global.add.f32 	%f154, [%rd42+12], %f153;
$L__BB0_102:
	mov.u32 	%r187, %nctaid.y;
	add.s32 	%r188, %r188, %r187;
	setp.lt.s32 	%p106, %r188, %r4;
	@%p106 bra 	$L__BB0_3;
$L__BB0_103:
	ret;

}
	// .globl	_Z18implicit_gemm_wmmaI6__halfS0_Lb1EEvPKT_S3_S3_PKlS5_PT0_iiiiiff
.visible .entry _Z18implicit_gemm_wmmaI6__halfS0_Lb1EEvPKT_S3_S3_PKlS5_PT0_iiiiiff(
	.param .u64 .ptr .align 1 _Z18implicit_gemm_wmmaI6__halfS0_Lb1EEvPKT_S3_S3_PKlS5_PT0_iiiiiff_param_0,
	.param .u64 .ptr .align 1 _Z18implicit_gemm_wmmaI6__halfS0_Lb1EEvPKT_S3_S3_PKlS5_PT0_iiiiiff_param_1,
	.param .u64 .ptr .align 1 _Z18implicit_gemm_wmmaI6__halfS0_Lb1EEvPKT_S3_S3_PKlS5_PT0_iiiiiff_param_2,
	.param .u64 .ptr .align 1 _Z18implicit_gemm_wmmaI6__halfS0_Lb1EEvPKT_S3_S3_PKlS5_PT0_iiiiiff_param_3,
	.param .u64 .ptr .align 1 _Z18implicit_gemm_wmmaI6__halfS0_Lb1EEvPKT_S3_S3_PKlS5_PT0_iiiiiff_param_4,
	.param .u64 .ptr .align 1 _Z18implicit_gemm_wmmaI6__halfS0_Lb1EEvPKT_S3_S3_PKlS5_PT0_iiiiiff_param_5,
	.param .u32 _Z18implicit_gemm_wmmaI6__halfS0_Lb1EEvPKT_S3_S3_PKlS5_PT0_iiiiiff_param_6,
	.param .u32 _Z18implicit_gemm_wmmaI6__halfS0_Lb1EEvPKT_S3_S3_PKlS5_PT0_iiiiiff_param_7,
	.param .u32 _Z18implicit_gemm_wmmaI6__halfS0_Lb1EEvPKT_S3_S3_PKlS5_PT0_iiiiiff_param_8,
	.param .u32 _Z18implicit_gemm_wmmaI6__halfS0_Lb1EEvPKT_S3_S3_PKlS5_PT0_iiiiiff_param_9,
	.param .u32 _Z18implicit_gemm_wmmaI6__halfS0_Lb1EEvPKT_S3_S3_PKlS5_PT0_iiiiiff_param_10,
	.param .f32 _Z18implicit_gemm_wmmaI6__halfS0_Lb1EEvPKT_S3_S3_PKlS5_PT0_iiiiiff_param_11,
	.param .f32 _Z18implicit_gemm_wmmaI6__halfS0_Lb1EEvPKT_S3_S3_PKlS5_PT0_iiiiiff_param_12
)
{
	.reg .pred 	%p<106>;
	.reg .b16 	%rs<61>;
	.reg .b32 	%r<180>;
	.reg .b32 	%f<200>;
	.reg .b64 	%rd<134>;
	// demoted variable
	.shared .align 8 .b8 _ZZ18implicit_gemm_wmmaI6__halfS0_Lb1EEvPKT_S3_S3_PKlS5_PT0_iiiiiffE9a_row_idx[128];
	// demoted variable
	.shared .align 8 .b8 _ZZ18implicit_gemm_wmmaI6__halfS0_Lb1EEvPKT_S3_S3_PKlS5_PT0_iiiiiffE9d_row_idx[128];
	// demoted variable
	.shared .align 16 .b8 _ZZ18implicit_gemm_wmmaI6__halfS0_Lb1EEvPKT_S3_S3_PKlS5_PT0_iiiiiffE5Asmem[1024];
	// demoted variable
	.shared .align 16 .b8 _ZZ18implicit_gemm_wmmaI6__halfS0_Lb1EEvPKT_S3_S3_PKlS5_PT0_iiiiiffE5Bsmem[1024];
	// demoted variable
	.shared .align 4 .b8 _ZZ18implicit_gemm_wmmaI6__halfS0_Lb1EEvPKT_S3_S3_PKlS5_PT0_iiiiiffE7OutTile[1024];
	ld.param.u64 	%rd39, [_Z18implicit_gemm_wmmaI6__halfS0_Lb1EEvPKT_S3_S3_PKlS5_PT0_iiiiiff_param_0];
	ld.param.u64 	%rd40, [_Z18implicit_gemm_wmmaI6__halfS0_Lb1EEvPKT_S3_S3_PKlS5_PT0_iiiiiff_param_1];
	ld.param.u64 	%rd41, [_Z18implicit_gemm_wmmaI6__halfS0_Lb1EEvPKT_S3_S3_PKlS5_PT0_iiiiiff_param_2];
	ld.param.u64 	%rd44, [_Z18implicit_gemm_wmmaI6__halfS0_Lb1EEvPKT_S3_S3_PKlS5_PT0_iiiiiff_param_5];
	ld.param.u32 	%r37, [_Z18implicit_gemm_wmmaI6__halfS0_Lb1EEvPKT_S3_S3_PKlS5_PT0_iiiiiff_param_6];
	ld.param.u32 	%r38, [_Z18implicit_gemm_wmmaI6__halfS0_Lb1EEvPKT_S3_S3_PKlS5_PT0_iiiiiff_param_7];
	ld.param.u32 	%r39, [_Z18implicit_gemm_wmmaI6__halfS0_Lb1EEvPKT_S3_S3_PKlS5_PT0_iiiiiff_param_8];
	ld.param.u32 	%r40, [_Z18implicit_gemm_wmmaI6__halfS0_Lb1EEvPKT_S3_S3_PKlS5_PT0_iiiiiff_param_9];
	ld.param.u32 	%r41, [_Z18implicit_gemm_wmmaI6__halfS0_Lb1EEvPKT_S3_S3_PKlS5_PT0_iiiiiff_param_10];
	ld.param.f32 	%f102, [_Z18implicit_gemm_wmmaI6__halfS0_Lb1EEvPKT_S3_S3_PKlS5_PT0_iiiiiff_param_11];
	ld.param.f32 	%f103, [_Z18implicit_gemm_wmmaI6__halfS0_Lb1EEvPKT_S3_S3_PKlS5_PT0_iiiiiff_param_12];
	cvta.to.global.u64 	%rd1, %rd41;
	mov.u32 	%r42, %ntid.x;
	setp.ne.s32 	%p11, %r42, 32;
	@%p11 bra 	$L__BB1_108;
	mov.u32 	%r1, %tid.x;
	and.b32  	%r2, %r1, 31;
	mov.u32 	%r176, %ctaid.y;
	add.s32 	%r43, %r40, 15;
	shr.s32 	%r44, %r43, 31;
	shr.u32 	%r45, %r44, 28;
	add.s32 	%r46, %r43, %r45;
	shr.s32 	%r4, %r46, 4;
	setp.ge.s32 	%p12, %r176, %r4;
	@%p12 bra 	$L__BB1_108;
	mov.u32 	%r47, %ctaid.x;
	shl.b32 	%r48, %r47, 4;
	and.b32  	%r5, %r1, 15;
	shl.b32 	%r49, %r1, 3;
	and.b32  	%r50, %r49, 120;
	mov.u32 	%r51, _ZZ18implicit_gemm_wmmaI6__halfS0_Lb1EEvPKT_S3_S3_PKlS5_PT0_iiiiiffE9a_row_idx;
	add.s32 	%r6, %r51, %r50;
	cvt.s64.s32 	%rd2, %r37;
	shr.u32 	%r52, %r1, 1;
	and.b32  	%r53, %r52, 8;
	cvt.u64.u32 	%rd3, %r53;
	or.b32  	%r7, %r53, 7;
	setp.ge.s32 	%p1, %r7, %r38;
	and.b32  	%r54, %r1, 16;
	shl.b32 	%r55, %r1, 5;
	and.b32  	%r56, %r55, 480;
	or.b32  	%r57, %r56, %r54;
	mov.u32 	%r58, _ZZ18implicit_gemm_wmmaI6__halfS0_Lb1EEvPKT_S3_S3_PKlS5_PT0_iiiiiffE5Asmem;
	add.s32 	%r8, %r58, %r57;
	or.b32  	%r59, %r53, %r48;
	setp.lt.s32 	%p13, %r5, %r38;
	setp.lt.s32 	%p14, %r59, %r39;
	cvt.s64.s32 	%rd4, %r39;
	mul.wide.u32 	%rd45, %r39, %r5;
	cvt.u64.u32 	%rd5, %r59;
	add.s64 	%rd46, %rd45, %rd5;
	shl.b64 	%rd47, %rd46, 1;
	add.s64 	%rd48, %rd40, %rd47;
	setp.ge.s32 	%p15, %r5, %r38;
	add.s32 	%r9, %r59, 7;
	setp.ge.s32 	%p16, %r9, %r39;
	or.pred  	%p2, %p15, %p16;
	mov.u32 	%r61, _ZZ18implicit_gemm_wmmaI6__halfS0_Lb1EEvPKT_S3_S3_PKlS5_PT0_iiiiiffE5Bsmem;
	add.s32 	%r10, %r61, %r57;
	cvt.u64.u32 	%rd6, %r38;
	shr.u32 	%r11, %r2, 1;
	and.b32  	%r62, %r49, 8;
	or.b32  	%r63, %r62, %r48;
	cvt.s64.s32 	%rd7, %r41;
	or.b32  	%r12, %r63, 7;
	setp.ne.s64 	%p17, %rd41, 0;
	setp.neu.f32 	%p18, %f103, 0f00000000;
	and.pred  	%p3, %p17, %p18;
	add.s32 	%r64, %r38, -1;
	shr.u32 	%r65, %r64, 4;
	add.s32 	%r66, %r65, 1;
	selp.b64 	%rd49, %rd48, 0, %p14;
	selp.b64 	%rd9, %rd49, 0, %p13;
	and.b32  	%r13, %r66, 536870910;
	add.s32 	%r14, %r8, 512;
	add.s32 	%r15, %r10, 512;
	and.b32  	%r16, %r64, 16;
	and.b32  	%r67, %r55, 32;
	shl.b32 	%r68, %r11, 6;
	or.b32  	%r69, %r68, %r67;
	mov.u32 	%r70, _ZZ18implicit_gemm_wmmaI6__halfS0_Lb1EEvPKT_S3_S3_PKlS5_PT0_iiiiiffE7OutTile;
	add.s32 	%r17, %r70, %r69;
	cvt.u64.u32 	%rd10, %r63;
	or.b32  	%r18, %r63, 1;
	or.b32  	%r19, %r63, 2;
	or.b32  	%r20, %r63, 3;
	or.b32  	%r21, %r63, 4;
	or.b32  	%r22, %r63, 5;
	or.b32  	%r23, %r63, 6;
$L__BB1_3:
	setp.gt.u32 	%p19, %r2, 15;
	@%p19 bra 	$L__BB1_9;
	shl.b32 	%r71, %r176, 4;
	add.s32 	%r25, %r71, %r2;
	setp.ge.s32 	%p20, %r25, %r40;
	mov.b64 	%rd125, -1;
	@%p20 bra 	$L__BB1_6;
	ld.param.u64 	%rd123, [_Z18implicit_gemm_wmmaI6__halfS0_Lb1EEvPKT_S3_S3_PKlS5_PT0_iiiiiff_param_3];
	cvta.to.global.u64 	%rd51, %rd123;
	mul.wide.u32 	%rd52, %r25, 8;
	add.s64 	%rd53, %rd51, %rd52;
	ld.global.nc.u64 	%rd125, [%rd53];
$L__BB1_6:
	setp.ge.s32 	%p21, %r25, %r40;
	shl.b32 	%r72, %r2, 3;
	mov.u32 	%r73, _ZZ18implicit_gemm_wmmaI6__halfS0_Lb1EEvPKT_S3_S3_PKlS5_PT0_iiiiiffE9a_row_idx;
	add.s32 	%r74, %r73, %r72;
	st.shared.u64 	[%r74], %rd125;
	mov.b64 	%rd126, -1;
	@%p21 bra 	$L__BB1_8;
	ld.param.u64 	%rd124, [_Z18implicit_gemm_wmmaI6__halfS0_Lb1EEvPKT_S3_S3_PKlS5_PT0_iiiiiff_param_4];
	cvta.to.global.u64 	%rd55, %rd124;
	mul.wide.u32 	%rd56, %r25, 8;
	add.s64 	%rd57, %rd55, %rd56;
	ld.global.nc.u64 	%rd126, [%rd57];
$L__BB1_8:
	mov.u32 	%r76, _ZZ18implicit_gemm_wmmaI6__halfS0_Lb1EEvPKT_S3_S3_PKlS5_PT0_iiiiiffE9d_row_idx;
	add.s32 	%r77, %r76, %r72;
	st.shared.u64 	[%r77], %rd126;
$L__BB1_9:
	bar.sync 	0;
	ld.shared.u64 	%rd15, [%r6];
	setp.lt.s64 	%p23, %rd15, 0;
	setp.ge.s64 	%p24, %rd15, %rd2;
	mov.pred 	%p102, -1;
	mov.b64 	%rd127, 0;
	or.pred  	%p25, %p23, %p24;
	@%p25 bra 	$L__BB1_11;
	cvt.s64.s32 	%rd59, %r38;
	mad.lo.s64 	%rd60, %rd15, %rd59, %rd3;
	shl.b64 	%rd61, %rd60, 1;
	add.s64 	%rd127, %rd39, %rd61;
	mov.pred 	%p102, %p1;
$L__BB1_11:
	@%p102 bra 	$L__BB1_13;
	// begin inline asm
	cp.async.cg.shared.global [%r8], [%rd127], 16;

	// end inline asm
	bra.uni 	$L__BB1_14;
$L__BB1_13:
	mov.b32 	%r79, 0;
	st.shared.v4.u32 	[%r8], {%r79, %r79, %r79, %r79};
$L__BB1_14:
	@%p2 bra 	$L__BB1_16;
	// begin inline asm
	cp.async.cg.shared.global [%r10], [%rd9], 16;

	// end inline asm
	bra.uni 	$L__BB1_17;
$L__BB1_16:
	mov.b32 	%r81, 0;
	st.shared.v4.u32 	[%r10], {%r81, %r81, %r81, %r81};
$L__BB1_17:
	setp.lt.s32 	%p26, %r38, 1;
	// begin inline asm
	cp.async.commit_group;

	// end inline asm
	// begin inline asm
	cp.async.wait_group 0;

	// end inline asm
	bar.warp.sync 	-1;
	mov.f32 	%f177, 0f00000000;
	mov.f32 	%f178, %f177;
	mov.f32 	%f179, %f177;
	mov.f32 	%f180, %f177;
	mov.f32 	%f181, %f177;
	mov.f32 	%f182, %f177;
	mov.f32 	%f183, %f177;
	mov.f32 	%f184, %f177;
	@%p26 bra 	$L__BB1_66;
	setp.lt.u32 	%p27, %r38, 17;
	mov.b32 	%r179, 16;
	mov.f32 	%f177, 0f00000000;
	@%p27 bra 	$L__BB1_50;
	mov.b32 	%r177, 0;
	mov.f32 	%f177, 0f00000000;
	mov.f32 	%f178, %f177;
	mov.f32 	%f179, %f177;
	mov.f32 	%f180, %f177;
	mov.f32 	%f181, %f177;
	mov.f32 	%f182, %f177;
	mov.f32 	%f183, %f177;
	mov.f32 	%f184, %f177;
	mov.u32 	%r178, %r177;
$L__BB1_20:
	mov.u32 	%r26, %r177;
	add.s32 	%r28, %r26, 16;
	setp.ge.s32 	%p28, %r28, %r38;
	@%p28 bra 	$L__BB1_32;
	ld.shared.u64 	%rd18, [%r6];
	setp.lt.s64 	%p30, %rd18, 0;
	setp.ge.s64 	%p31, %rd18, %rd2;
	mov.pred 	%p103, -1;
	mov.b64 	%rd128, 0;
	or.pred  	%p32, %p30, %p31;
	@%p32 bra 	$L__BB1_23;
	cvt.u64.u32 	%rd65, %r26;
	add.s64 	%rd66, %rd65, %rd3;
	mad.lo.s64 	%rd67, %rd18, %rd6, %rd66;
	shl.b64 	%rd68, %rd67, 1;
	add.s64 	%rd69, %rd39, %rd68;
	add.s64 	%rd128, %rd69, 32;
	add.s32 	%r84, %r7, %r28;
	setp.ge.s32 	%p103, %r84, %r38;
$L__BB1_23:
	@%p103 bra 	$L__BB1_25;
	// begin inline asm
	cp.async.cg.shared.global [%r14], [%rd128], 16;

	// end inline asm
	bra.uni 	$L__BB1_26;
$L__BB1_25:
	mov.b32 	%r86, 0;
	st.shared.v4.u32 	[%r14], {%r86, %r86, %r86, %r86};
$L__BB1_26:
	cvt.u32.u64 	%r87, %rd5;
	setp.ge.s32 	%p33, %r87, %r39;
	add.s32 	%r29, %r28, %r5;
	setp.ge.s32 	%p34, %r29, %r38;
	mov.b64 	%rd129, 0;
	or.pred  	%p35, %p34, %p33;
	@%p35 bra 	$L__BB1_28;
	cvt.u64.u32 	%rd73, %r29;
	mad.lo.s64 	%rd74, %rd73, %rd4, %rd5;
	shl.b64 	%rd75, %rd74, 1;
	add.s64 	%rd129, %rd40, %rd75;
$L__BB1_28:
	setp.ge.s32 	%p36, %r9, %r39;
	or.pred  	%p38, %p34, %p36;
	@%p38 bra 	$L__BB1_30;
	// begin inline asm
	cp.async.cg.shared.global [%r15], [%rd129], 16;

	// end inline asm
	bra.uni 	$L__BB1_31;
$L__BB1_30:
	mov.b32 	%r89, 0;
	st.shared.v4.u32 	[%r15], {%r89, %r89, %r89, %r89};
$L__BB1_31:
	// begin inline asm
	cp.async.commit_group;

	// end inline asm
$L__BB1_32:
	setp.ge.s32 	%p39, %r28, %r38;
	mov.u32 	%r90, _ZZ18implicit_gemm_wmmaI6__halfS0_Lb1EEvPKT_S3_S3_PKlS5_PT0_iiiiiffE5Asmem;
	mov.b32 	%r91, 16;
	wmma.load.a.sync.aligned.row.m16n16k16.shared.f16 	{%r92, %r93, %r94, %r95, %r96, %r97, %r98, %r99}, [%r90], %r91;
	mov.u32 	%r100, _ZZ18implicit_gemm_wmmaI6__halfS0_Lb1EEvPKT_S3_S3_PKlS5_PT0_iiiiiffE5Bsmem;
	wmma.load.b.sync.aligned.row.m16n16k16.shared.f16 	{%r101, %r102, %r103, %r104, %r105, %r106, %r107, %r108}, [%r100], %r91;
	wmma.mma.sync.aligned.row.row.m16n16k16.f32.f32 {%f9, %f10, %f11, %f12, %f13, %f14, %f15, %f16}, {%r92, %r93, %r94, %r95, %r96, %r97, %r98, %r99}, {%r101, %r102, %r103, %r104, %r105, %r106, %r107, %r108}, {%f184, %f183, %f182, %f181, %f180, %f179, %f178, %f177};
	@%p39 bra 	$L__BB1_34;
	// begin inline asm
	cp.async.wait_group 0;

	// end inline asm
$L__BB1_34:
	bar.warp.sync 	-1;
	add.s32 	%r177, %r26, 32;
	setp.ge.s32 	%p40, %r177, %r38;
	@%p40 bra 	$L__BB1_46;
	ld.shared.u64 	%rd23, [%r6];
	setp.lt.s64 	%p42, %rd23, 0;
	setp.ge.s64 	%p43, %rd23, %rd2;
	mov.pred 	%p104, -1;
	mov.b64 	%rd130, 0;
	or.pred  	%p44, %p42, %p43;
	@%p44 bra 	$L__BB1_37;
	cvt.u32.u64 	%r109, %rd3;
	add.s32 	%r110, %r26, %r109;
	cvt.u64.u32 	%rd78, %r110;
	mad.lo.s64 	%rd79, %rd23, %rd6, %rd78;
	shl.b64 	%rd80, %rd79, 1;
	add.s64 	%rd81, %rd39, %rd80;
	add.s64 	%rd130, %rd81, 64;
	add.s32 	%r111, %r7, %r177;
	setp.ge.s32 	%p104, %r111, %r38;
$L__BB1_37:
	@%p104 bra 	$L__BB1_39;
	// begin inline asm
	cp.async.cg.shared.global [%r8], [%rd130], 16;

	// end inline asm
	bra.uni 	$L__BB1_40;
$L__BB1_39:
	mov.b32 	%r113, 0;
	st.shared.v4.u32 	[%r8], {%r113, %r113, %r113, %r113};
$L__BB1_40:
	cvt.u32.u64 	%r114, %rd5;
	setp.ge.s32 	%p45, %r114, %r39;
	add.s32 	%r31, %r177, %r5;
	setp.ge.s32 	%p46, %r31, %r38;
	mov.b64 	%rd131, 0;
	or.pred  	%p47, %p46, %p45;
	@%p47 bra 	$L__BB1_42;
	cvt.u64.u32 	%rd85, %r31;
	mad.lo.s64 	%rd86, %rd85, %rd4, %rd5;
	shl.b64 	%rd87, %rd86, 1;
	add.s64 	%rd131, %rd40, %rd87;
$L__BB1_42:
	setp.ge.s32 	%p48, %r9, %r39;
	or.pred  	%p50, %p46, %p48;
	@%p50 bra 	$L__BB1_44;
	// begin inline asm
	cp.async.cg.shared.global [%r10], [%rd131], 16;

	// end inline asm
	bra.uni 	$L__BB1_45;
$L__BB1_44:
	mov.b32 	%r116, 0;
	st.shared.v4.u32 	[%r10], {%r116, %r116, %r116, %r116};
$L__BB1_45:
	// begin inline asm
	cp.async.commit_group;

	// end inline asm
$L__BB1_46:
	setp.ge.s32 	%p51, %r177, %r38;
	mov.u32 	%r117, _ZZ18implicit_gemm_wmmaI6__halfS0_Lb1EEvPKT_S3_S3_PKlS5_PT0_iiiiiffE5Asmem;
	add.s32 	%r118, %r117, 512;
	mov.b32 	%r119, 16;
	wmma.load.a.sync.aligned.row.m16n16k16.shared.f16 	{%r120, %r121, %r122, %r123, %r124, %r125, %r126, %r127}, [%r118], %r119;
	mov.u32 	%r128, _ZZ18implicit_gemm_wmmaI6__halfS0_Lb1EEvPKT_S3_S3_PKlS5_PT0_iiiiiffE5Bsmem;
	add.s32 	%r129, %r128, 512;
	wmma.load.b.sync.aligned.row.m16n16k16.shared.f16 	{%r130, %r131, %r132, %r133, %r134, %r135, %r136, %r137}, [%r129], %r119;
	wmma.mma.sync.aligned.row.row.m16n16k16.f32.f32 {%f184, %f183, %f182, %f181, %f180, %f179, %f178, %f177}, {%r120, %r121, %r122, %r123, %r124, %r125, %r126, %r127}, {%r130, %r131, %r132, %r133, %r134, %r135, %r136, %r137}, {%f9, %f10, %f11, %f12, %f13, %f14, %f15, %f16};
	@%p51 bra 	$L__BB1_48;
	// begin inline asm
	cp.async.wait_group 0;

	// end inline asm
$L__BB1_48:
	bar.warp.sync 	-1;
	add.s32 	%r178, %r178, 2;
	setp.ne.s32 	%p52, %r178, %r13;
	@%p52 bra 	$L__BB1_20;
	add.s32 	%r179, %r26, 48;
$L__BB1_50:
	setp.ne.s32 	%p53, %r16, 0;
	@%p53 bra 	$L__BB1_66;
	setp.ge.s32 	%p54, %r179, %r38;
	@%p54 bra 	$L__BB1_63;
	ld.shared.u64 	%rd28, [%r6];
	setp.lt.s64 	%p56, %rd28, 0;
	setp.ge.s64 	%p57, %rd28, %rd2;
	mov.pred 	%p105, -1;
	mov.b64 	%rd132, 0;
	or.pred  	%p58, %p56, %p57;
	@%p58 bra 	$L__BB1_54;
	cvt.u32.u64 	%r138, %rd3;
	add.s32 	%r139, %r179, %r138;
	cvt.u64.u32 	%rd90, %r139;
	mad.lo.s64 	%rd91, %rd28, %rd6, %rd90;
	shl.b64 	%rd92, %rd91, 1;
	add.s64 	%rd132, %rd39, %rd92;
	add.s32 	%r140, %r139, 7;
	setp.ge.s32 	%p105, %r140, %r38;
$L__BB1_54:
	@%p105 bra 	$L__BB1_56;
	// begin inline asm
	cp.async.cg.shared.global [%r14], [%rd132], 16;

	// end inline asm
	bra.uni 	$L__BB1_57;
$L__BB1_56:
	mov.b32 	%r142, 0;
	st.shared.v4.u32 	[%r14], {%r142, %r142, %r142, %r142};
$L__BB1_57:
	cvt.u32.u64 	%r143, %rd5;
	setp.ge.s32 	%p59, %r143, %r39;
	add.s32 	%r35, %r179, %r5;
	setp.ge.s32 	%p60, %r35, %r38;
	mov.b64 	%rd133, 0;
	or.pred  	%p61, %p60, %p59;
	@%p61 bra 	$L__BB1_59;
	cvt.u64.u32 	%rd96, %r35;
	mad.lo.s64 	%rd97, %rd96, %rd4, %rd5;
	shl.b64 	%rd98, %rd97, 1;
	add.s64 	%rd133, %rd40, %rd98;
$L__BB1_59:
	setp.ge.s32 	%p62, %r9, %r39;
	setp.ge.s32 	%p63, %r35, %r38;
	or.pred  	%p64, %p63, %p62;
	@%p64 bra 	$L__BB1_61;
	// begin inline asm
	cp.async.cg.shared.global [%r15], [%rd133], 16;

	// end inline asm
	bra.uni 	$L__BB1_62;
$L__BB1_61:
	mov.b32 	%r145, 0;
	st.shared.v4.u32 	[%r15], {%r145, %r145, %r145, %r145};
$L__BB1_62:
	// begin inline asm
	cp.async.commit_group;

	// end inline asm
$L__BB1_63:
	setp.ge.s32 	%p65, %r179, %r38;
	mov.u32 	%r146, _ZZ18implicit_gemm_wmmaI6__halfS0_Lb1EEvPKT_S3_S3_PKlS5_PT0_iiiiiffE5Asmem;
	mov.b32 	%r147, 16;
	wmma.load.a.sync.aligned.row.m16n16k16.shared.f16 	{%r148, %r149, %r150, %r151, %r152, %r153, %r154, %r155}, [%r146], %r147;
	mov.u32 	%r156, _ZZ18implicit_gemm_wmmaI6__halfS0_Lb1EEvPKT_S3_S3_PKlS5_PT0_iiiiiffE5Bsmem;
	wmma.load.b.sync.aligned.row.m16n16k16.shared.f16 	{%r157, %r158, %r159, %r160, %r161, %r162, %r163, %r164}, [%r156], %r147;
	wmma.mma.sync.aligned.row.row.m16n16k16.f32.f32 {%f184, %f183, %f182, %f181, %f180, %f179, %f178, %f177}, {%r148, %r149, %r150, %r151, %r152, %r153, %r154, %r155}, {%r157, %r158, %r159, %r160, %r161, %r162, %r163, %r164}, {%f184, %f183, %f182, %f181, %f180, %f179, %f178, %f177};
	@%p65 bra 	$L__BB1_65;
	// begin inline asm
	cp.async.wait_group 0;

	// end inline asm
$L__BB1_65:
	bar.warp.sync 	-1;
$L__BB1_66:
	mov.u32 	%r165, _ZZ18implicit_gemm_wmmaI6__halfS0_Lb1EEvPKT_S3_S3_PKlS5_PT0_iiiiiffE7OutTile;
	mov.b32 	%r166, 16;
	wmma.store.d.sync.aligned.row.m16n16k16.shared.f32 	[%r165], {%f184, %f183, %f182, %f181, %f180, %f179, %f178, %f177}, %r166;
	bar.warp.sync 	-1;
	shl.b32 	%r167, %r176, 4;
	or.b32  	%r168, %r167, %r11;
	shl.b32 	%r169, %r11, 3;
	mov.u32 	%r170, _ZZ18implicit_gemm_wmmaI6__halfS0_Lb1EEvPKT_S3_S3_PKlS5_PT0_iiiiiffE9a_row_idx;
	add.s32 	%r171, %r170, %r169;
	ld.shared.u64 	%rd33, [%r171];
	mov.u32 	%r172, _ZZ18implicit_gemm_wmmaI6__halfS0_Lb1EEvPKT_S3_S3_PKlS5_PT0_iiiiiffE9d_row_idx;
	add.s32 	%r173, %r172, %r169;
	ld.shared.u64 	%rd34, [%r173];
	setp.lt.s32 	%p66, %r168, %r40;
	setp.gt.s64 	%p67, %rd33, -1;
	setp.lt.s64 	%p68, %rd33, %rd2;
	and.pred  	%p69, %p67, %p68;
	and.pred  	%p71, %p66, %p69;
	setp.gt.s64 	%p72, %rd34, -1;
	setp.lt.s64 	%p73, %rd34, %rd7;
	and.pred  	%p74, %p72, %p73;
	and.pred  	%p76, %p71, %p74;
	not.pred 	%p77, %p76;
	@%p77 bra 	$L__BB1_107;
	setp.lt.s32 	%p78, %r12, %r39;
	@%p78 bra 	$L__BB1_90;
	cvt.u32.u64 	%r174, %rd10;
	setp.lt.s32 	%p79, %r174, %r39;
	@%p79 bra 	$L__BB1_69;
	bra.uni 	$L__BB1_107;
$L__BB1_69:
	ld.shared.f32 	%f108, [%r17];
	mul.f32 	%f193, %f102, %f108;
	mad.lo.s64 	%rd100, %rd33, %rd4, %rd10;
	shl.b64 	%rd101, %rd100, 1;
	add.s64 	%rd37, %rd1, %rd101;
	not.pred 	%p80, %p3;
	@%p80 bra 	$L__BB1_71;
	ld.global.nc.u16 	%rs1, [%rd37];
	// begin inline asm
	{  cvt.f32.f16 %f109, %rs1;}

	// end inline asm
	fma.rn.f32 	%f193, %f103, %f109, %f193;
$L__BB1_71:
	setp.ge.s32 	%p81, %r18, %r39;
	mad.lo.s64 	%rd103, %rd34, %rd4, %rd10;
	shl.b64 	%rd104, %rd103, 1;
	add.s64 	%rd102, %rd44, %rd104;
	// begin inline asm
	{  cvt.rn.f16.f32 %rs2, %f193;}

	// end inline asm
	// begin inline asm
	{ atom.add.noftz.f16 %rs3,[%rd102],%rs2; }

	// end inline asm
	@%p81 bra 	$L__BB1_107;
	ld.shared.f32 	%f111, [%r17+4];
	mul.f32 	%f194, %f102, %f111;
	@%p80 bra 	$L__BB1_74;
	ld.global.nc.u16 	%rs5, [%rd37+2];
	// begin inline asm
	{  cvt.f32.f16 %f112, %rs5;}

	// end inline asm
	fma.rn.f32 	%f194, %f103, %f112, %f194;
$L__BB1_74:
	setp.ge.s32 	%p83, %r19, %r39;
	add.s64 	%rd105, %rd102, 2;
	// begin inline asm
	{  cvt.rn.f16.f32 %rs6, %f194;}

	// end inline asm
	// begin inline asm
	{ atom.add.noftz.f16 %rs7,[%rd105],%rs6; }

	// end inline asm
	@%p83 bra 	$L__BB1_107;
	ld.shared.f32 	%f114, [%r17+8];
	mul.f32 	%f195, %f102, %f114;
	@%p80 bra 	$L__BB1_77;
	ld.global.nc.u16 	%rs9, [%rd37+4];
	// begin inline asm
	{  cvt.f32.f16 %f115, %rs9;}

	// end inline asm
	fma.rn.f32 	%f195, %f103, %f115, %f195;
$L__BB1_77:
	setp.ge.s32 	%p85, %r20, %r39;
	add.s64 	%rd106, %rd102, 4;
	// begin inline asm
	{  cvt.rn.f16.f32 %rs10, %f195;}

	// end inline asm
	// begin inline asm
	{ atom.add.noftz.f16 %rs11,[%rd106],%rs10; }

	// end inline asm
	@%p85 bra 	$L__BB1_107;
	ld.shared.f32 	%f117, [%r17+12];
	mul.f32 	%f196, %f102, %f117;
	@%p80 bra 	$L__BB1_80;
	ld.global.nc.u16 	%rs13, [%rd37+6];
	// begin inline asm
	{  cvt.f32.f16 %f118, %rs13;}

	// end inline asm
	fma.rn.f32 	%f196, %f103, %f118, %f196;
$L__BB1_80:
	setp.ge.s32 	%p87, %r21, %r39;
	add.s64 	%rd107, %rd102, 6;
	// begin inline asm
	{  cvt.rn.f16.f32 %rs14, %f196;}

	// end inline asm
	// begin inline asm
	{ atom.add.noftz.f16 %rs15,[%rd107],%rs14; }

	// end inline asm
	@%p87 bra 	$L__BB1_107;
	ld.shared.f32 	%f120, [%r17+16];
	mul.f32 	%f197, %f102, %f120;
	@%p80 bra 	$L__BB1_83;
	ld.global.nc.u16 	%rs17, [%rd37+8];
	// begin inline asm
	{  cvt.f32.f16 %f121, %rs17;}

	// end inline asm
	fma.rn.f32 	%f197, %f103, %f121, %f197;
$L__BB1_83:
	setp.ge.s32 	%p89, %r22, %r39;
	add.s64 	%rd108, %rd102, 8;
	// begin inline asm
	{  cvt.rn.f16.f32 %rs18, %f197;}

	// end inline asm
	// begin inline asm
	{ atom.add.noftz.f16 %rs19,[%rd108],%rs18; }

	// end inline asm
	@%p89 bra 	$L__BB1_107;
	ld.shared.f32 	%f123, [%r17+20];
	mul.f32 	%f198, %f102, %f123;
	@%p80 bra 	$L__BB1_86;
	ld.global.nc.u16 	%rs21, [%rd37+10];
	// begin inline asm
	{  cvt.f32.f16 %f124, %rs21;}

	// end inline asm
	fma.rn.f32 	%f198, %f103, %f124, %f198;
$L__BB1_86:
	setp.ge.s32 	%p91, %r23, %r39;
	add.s64 	%rd109, %rd102, 10;
	// begin inline asm
	{  cvt.rn.f16.f32 %rs22, %f198;}

	// end inline asm
	// begin inline asm
	{ atom.add.noftz.f16 %rs23,[%rd109],%rs22; }

	// end inline asm
	@%p91 bra 	$L__BB1_107;
	ld.shared.f32 	%f126, [%r17+24];
	mul.f32 	%f199, %f102, %f126;
	@%p80 bra 	$L__BB1_89;
	ld.global.nc.u16 	%rs25, [%rd37+12];
	// begin inline asm
	{  cvt.f32.f16 %f127, %rs25;}

	// end inline asm
	fma.rn.f32 	%f199, %f103, %f127, %f199;
$L__BB1_89:
	add.s64 	%rd110, %rd102, 12;
	// begin inline asm
	{  cvt.rn.f16.f32 %rs26, %f199;}

	// end inline asm
	// begin inline asm
	{ atom.add.noftz.f16 %rs27,[%rd110],%rs26; }

	// end inline asm
	bra.uni 	$L__BB1_107;
$L__BB1_90:
	ld.shared.f32 	%f129, [%r17];
	mul.f32 	%f185, %f102, %f129;
	mad.lo.s64 	%rd111, %rd33, %rd4, %rd10;
	shl.b64 	%rd112, %rd111, 1;
	add.s64 	%rd35, %rd1, %rd112;
	not.pred 	%p93, %p3;
	@%p93 bra 	$L__BB1_92;
	ld.global.nc.u16 	%rs29, [%rd35];
	// begin inline asm
	{  cvt.f32.f16 %f130, %rs29;}

	// end inline asm
	fma.rn.f32 	%f185, %f103, %f130, %f185;
$L__BB1_92:
	mad.lo.s64 	%rd114, %rd34, %rd4, %rd10;
	shl.b64 	%rd115, %rd114, 1;
	add.s64 	%rd113, %rd44, %rd115;
	// begin inline asm
	{  cvt.rn.f16.f32 %rs30, %f185;}

	// end inline asm
	// begin inline asm
	{ atom.add.noftz.f16 %rs31,[%rd113],%rs30; }

	// end inline asm
	ld.shared.f32 	%f132, [%r17+4];
	mul.f32 	%f186, %f102, %f132;
	@%p93 bra 	$L__BB1_94;
	ld.global.nc.u16 	%rs33, [%rd35+2];
	// begin inline asm
	{  cvt.f32.f16 %f133, %rs33;}

	// end inline asm
	fma.rn.f32 	%f186, %f103, %f133, %f186;
$L__BB1_94:
	add.s64 	%rd116, %rd113, 2;
	// begin inline asm
	{  cvt.rn.f16.f32 %rs34, %f186;}

	// end inline asm
	// begin inline asm
	{ atom.add.noftz.f16 %rs35,[%rd116],%rs34; }

	// end inline asm
	ld.shared.f32 	%f135, [%r17+8];
	mul.f32 	%f187, %f102, %f135;
	@%p93 bra 	$L__BB1_96;
	ld.global.nc.u16 	%rs37, [%rd35+4];
	// begin inline asm
	{  cvt.f32.f16 %f136, %rs37;}

	// end inline asm
	fma.rn.f32 	%f187, %f103, %f136, %f187;
$L__BB1_96:
	add.s64 	%rd117, %rd113, 4;
	// begin inline asm
	{  cvt.rn.f16.f32 %rs38, %f187;}

	// end inline asm
	// begin inline asm
	{ atom.add.noftz.f16 %rs39,[%rd117],%rs38; }

	// end inline asm
	ld.shared.f32 	%f138, [%r17+12];
	mul.f32 	%f188, %f102, %f138;
	@%p93 bra 	$L__BB1_98;
	ld.global.nc.u16 	%rs41, [%rd35+6];
	// begin inline asm
	{  cvt.f32.f16 %f139, %rs41;}

	// end inline asm
	fma.rn.f32 	%f188, %f103, %f139, %f188;
$L__BB1_98:
	add.s64 	%rd118, %rd113, 6;
	// begin inline asm
	{  cvt.rn.f16.f32 %rs42, %f188;}

	// end inline asm
	// begin inline asm
	{ atom.add.noftz.f16 %rs43,[%rd118],%rs42; }

	// end inline asm
	ld.shared.f32 	%f141, [%r17+16];
	mul.f32 	%f189, %f102, %f141;
	@%p93 bra 	$L__BB1_100;
	ld.global.nc.u16 	%rs45, [%rd35+8];
	// begin inline asm
	{  cvt.f32.f16 %f142, %rs45;}

	// end inline asm
	fma.rn.f32 	%f189, %f103, %f142, %f189;
$L__BB1_100:
	add.s64 	%rd119, %rd113, 8;
	// begin inline asm
	{  cvt.rn.f16.f32 %rs46, %f189;}

	// end inline asm
	// begin inline asm
	{ atom.add.noftz.f16 %rs47,[%rd119],%rs46; }

	// end inline asm
	ld.shared.f32 	%f144, [%r17+20];
	mul.f32 	%f190, %f102, %f144;
	@%p93 bra 	$L__BB1_102;
	ld.global.nc.u16 	%rs49, [%rd35+10];
	// begin inline asm
	{  cvt.f32.f16 %f145, %rs49;}

	// end inline asm
	fma.rn.f32 	%f190, %f103, %f145, %f190;
$L__BB1_102:
	add.s64 	%rd120, %rd113, 10;
	// begin inline asm
	{  cvt.rn.f16.f32 %rs50, %f190;}

	// end inline asm
	// begin inline asm
	{ atom.add.noftz.f16 %rs51,[%rd120],%rs50; }

	// end inline asm
	ld.shared.f32 	%f147, [%r17+24];
	mul.f32 	%f191, %f102, %f147;
	@%p93 bra 	$L__BB1_104;
	ld.global.nc.u16 	%rs53, [%rd35+12];
	// begin inline asm
	{  cvt.f32.f16 %f148, %rs53;}

	// end inline asm
	fma.rn.f32 	%f191, %f103, %f148, %f191;
$L__BB1_104:
	add.s64 	%rd121, %rd113, 12;
	// begin inline asm
	{  cvt.rn.f16.f32 %rs54, %f191;}

	// end inline asm
	// begin inline asm
	{ atom.add.noftz.f16 %rs55,[%rd121],%rs54; }

	// end inline asm
	ld.shared.f32 	%f150, [%r17+28];
	mul.f32 	%f192, %f102, %f150;
	@%p93 bra 	$L__BB1_106;
	ld.global.nc.u16 	%rs57, [%rd35+14];
	// begin inline asm
	{  cvt.f32.f16 %f151, %rs57;}

	// end inline asm
	fma.rn.f32 	%f192, %f103, %f151, %f192;
$L__BB1_106:
	add.s64 	%rd122, %rd113, 14;
	// begin inline asm
	{  cvt.rn.f16.f32 %rs58, %f192;}

	// end inline asm
	// begin inline asm
	{ atom.add.noftz.f16 %rs59,[%rd122],%rs58; }

	// end inline asm
$L__BB1_107:
	mov.u32 	%r175, %nctaid.y;
	add.s32 	%r176, %r176, %r175;
	setp.lt.s32 	%p101, %r176, %r4;
	@%p101 bra 	$L__BB1_3;
$L__BB1_108:
	ret;

}
	// .globl	_Z18implicit_gemm_wmmaI13__nv_bfloat16fLb1EEvPKT_S3_S3_PKlS5_PT0_iiiiiff
.visible .entry _Z18implicit_gemm_wmmaI13__nv_bfloat16fLb1EEvPKT_S3_S3_PKlS5_PT0_iiiiiff(
	.param .u64 .ptr .align 1 _Z18implicit_gemm_wmmaI13__nv_bfloat16fLb1EEvPKT_S3_S3_PKlS5_PT0_iiiiiff_param_0,
	.param .u64 .ptr .align 1 _Z18implicit_gemm_wmmaI13__nv_bfloat16fLb1EEvPKT_S3_S3_PKlS5_PT0_iiiiiff_param_1,
	.param .u64 .ptr .align 1 _Z18implicit_gemm_wmmaI13__nv_bfloat16fLb1EEvPKT_S3_S3_PKlS5_PT0_iiiiiff_param_2,
	.param .u64 .ptr .align 1 _Z18implicit_gemm_wmmaI13__nv_bfloat16fLb1EEvPKT_S3_S3_PKlS5_PT0_iiiiiff_param_3,
	.param .u64 .ptr .align 1 _Z18implicit_gemm_wmmaI13__nv_bfloat16fLb1EEvPKT_S3_S3_PKlS5_PT0_iiiiiff_param_4,
	.param .u64 .ptr .align 1 _Z18implicit_gemm_wmmaI13__nv_bfloat16fLb1EEvPKT_S3_S3_PKlS5_PT0_iiiiiff_param_5,
	.param .u32 _Z18implicit_gemm_wmmaI13__nv_bfloat16fLb1EEvPKT_S3_S3_PKlS5_PT0_iiiiiff_param_6,
	.param .u32 _Z18implicit_gemm_wmmaI13__nv_bfloat16fLb1EEvPKT_S3_S3_PKlS5_PT0_iiiiiff_param_7,
	.param .u32 _Z18implicit_gemm_wmmaI13__nv_bfloat16fLb1EEvPKT_S3_S3_PKlS5_PT0_iiiiiff_param_8,
	.param .u32 _Z18implicit_gemm_wmmaI13__nv_bfloat16fLb1EEvPKT_S3_S3_PKlS5_PT0_iiiiiff_param_9,
	.param .u32 _Z18implicit_gemm_wmmaI13__nv_bfloat16fLb1EEvPKT_S3_S3_PKlS5_PT0_iiiiiff_param_10,
	.param .f32 _Z18implicit_gemm_wmmaI13__nv_bfloat16fLb1EEvPKT_S3_S3_PKlS5_PT0_iiiiiff_param_11,
	.param .f32 _Z18implicit_gemm_wmmaI13__nv_bfloat16fLb1EEvPKT_S3_S3_PKlS5_PT0_iiiiiff_param_12
)
{
	.reg .pred 	%p<111>;
	.reg .b16 	%rs<15>;
	.reg .b32 	%r<176>;
	.reg .b32 	%f<203>;
	.reg .b64 	%rd<141>;
	// demoted variable
	.shared .align 8 .b8 _ZZ18implicit_gemm_wmmaI13__nv_bfloat16fLb1EEvPKT_S3_S3_PKlS5_PT0_iiiiiffE9a_row_idx[128];
	// demoted variable
	.shared .align 8 .b8 _ZZ18implicit_gemm_wmmaI13__nv_bfloat16fLb1EEvPKT_S3_S3_PKlS5_PT0_iiiiiffE9d_row_idx[128];
	// demoted variable
	.shared .align 16 .b8 _ZZ18implicit_gemm_wmmaI13__nv_bfloat16fLb1EEvPKT_S3_S3_PKlS5_PT0_iiiiiffE5Asmem[1024];
	// demoted variable
	.shared .align 16 .b8 _ZZ18implicit_gemm_wmmaI13__nv_bfloat16fLb1EEvPKT_S3_S3_PKlS5_PT0_iiiiiffE5Bsmem[1024];
	// demoted variable
	.shared .align 4 .b8 _ZZ18implicit_gemm_wmmaI13__nv_bfloat16fLb1EEvPKT_S3_S3_PKlS5_PT0_iiiiiffE7OutTile[1024];
	ld.param.u64 	%rd42, [_Z18implicit_gemm_wmmaI13__nv_bfloat16fLb1EEvPKT_S3_S3_PKlS5_PT0_iiiiiff_param_0];
	ld.param.u64 	%rd43, [_Z18implicit_gemm_wmmaI13__nv_bfloat16fLb1EEvPKT_S3_S3_PKlS5_PT0_iiiiiff_param_1];
	ld.param.u64 	%rd44, [_Z18implicit_gemm_wmmaI13__nv_bfloat16fLb1EEvPKT_S3_S3_PKlS5_PT0_iiiiiff_param_2];
	ld.param.u32 	%r30, [_Z18implicit_gemm_wmmaI13__nv_bfloat16fLb1EEvPKT_S3_S3_PKlS5_PT0_iiiiiff_param_7];
	ld.param.u32 	%r31, [_Z18implicit_gemm_wmmaI13__nv_bfloat16fLb1EEvPKT_S3_S3_PKlS5_PT0_iiiiiff_param_8];
	ld.param.u32 	%r32, [_Z18implicit_gemm_wmmaI13__nv_bfloat16fLb1EEvPKT_S3_S3_PKlS5_PT0_iiiiiff_param_9];
	ld.param.f32 	%f91, [_Z18implicit_gemm_wmmaI13__nv_bfloat16fLb1EEvPKT_S3_S3_PKlS5_PT0_iiiiiff_param_11];
	ld.param.f32 	%f92, [_Z18implicit_gemm_wmmaI13__nv_bfloat16fLb1EEvPKT_S3_S3_PKlS5_PT0_iiiiiff_param_12];
	cvta.to.global.u64 	%rd1, %rd44;
	mov.u32 	%r34, %ntid.x;
	setp.ne.s32 	%p11, %r34, 32;
	@%p11 bra 	$L__BB2_103;
	mov.u32 	%r1, %tid.x;
	and.b32  	%r2, %r1, 31;
	mov.u32 	%r172, %ctaid.y;
	add.s32 	%r35, %r32, 15;
	shr.s32 	%r36, %r35, 31;
	shr.u32 	%r37, %r36, 28;
	add.s32 	%r38, %r35, %r37;
	shr.s32 	%r4, %r38, 4;
	setp.ge.s32 	%p12, %r172, %r4;
	@%p12 bra 	$L__BB2_103;
	ld.param.u32 	%r171, [_Z18implicit_gemm_wmmaI13__nv_bfloat16fLb1EEvPKT_S3_S3_PKlS5_PT0_iiiiiff_param_10];
	ld.param.u32 	%r170, [_Z18implicit_gemm_wmmaI13__nv_bfloat16fLb1EEvPKT_S3_S3_PKlS5_PT0_iiiiiff_param_6];
	mov.u32 	%r39, %ctaid.x;
	shl.b32 	%r40, %r39, 4;
	and.b32  	%r5, %r1, 15;
	shl.b32 	%r41, %r1, 3;
	and.b32  	%r42, %r41, 120;
	mov.u32 	%r43, _ZZ18implicit_gemm_wmmaI13__nv_bfloat16fLb1EEvPKT_S3_S3_PKlS5_PT0_iiiiiffE9a_row_idx;
	add.s32 	%r6, %r43, %r42;
	cvt.s64.s32 	%rd2, %r170;
	shr.u32 	%r44, %r1, 1;
	and.b32  	%r45, %r44, 8;
	cvt.u64.u32 	%rd3, %r45;
	or.b32  	%r7, %r45, 7;
	setp.ge.s32 	%p1, %r7, %r30;
	and.b32  	%r46, %r1, 16;
	shl.b32 	%r47, %r1, 5;
	and.b32  	%r48, %r47, 480;
	or.b32  	%r49, %r48, %r46;
	mov.u32 	%r50, _ZZ18implicit_gemm_wmmaI13__nv_bfloat16fLb1EEvPKT_S3_S3_PKlS5_PT0_iiiiiffE5Asmem;
	add.s32 	%r8, %r50, %r49;
	or.b32  	%r51, %r45, %r40;
	setp.lt.s32 	%p13, %r5, %r30;
	setp.lt.s32 	%p14, %r51, %r31;
	cvt.s64.s32 	%rd4, %r31;
	mul.wide.u32 	%rd48, %r31, %r5;
	cvt.u64.u32 	%rd5, %r51;
	add.s64 	%rd49, %rd48, %rd5;
	shl.b64 	%rd50, %rd49, 1;
	add.s64 	%rd51, %rd43, %rd50;
	setp.ge.s32 	%p15, %r5, %r30;
	add.s32 	%r9, %r51, 7;
	setp.ge.s32 	%p16, %r9, %r31;
	or.pred  	%p2, %p15, %p16;
	mov.u32 	%r53, _ZZ18implicit_gemm_wmmaI13__nv_bfloat16fLb1EEvPKT_S3_S3_PKlS5_PT0_iiiiiffE5Bsmem;
	add.s32 	%r10, %r53, %r49;
	cvt.u64.u32 	%rd6, %r30;
	cvt.s64.s32 	%rd7, %r171;
	setp.ne.s64 	%p17, %rd44, 0;
	setp.neu.f32 	%p18, %f92, 0f00000000;
	and.pred  	%p3, %p17, %p18;
	shl.b32 	%r54, %r1, 2;
	and.b32  	%r55, %r54, 12;
	selp.b64 	%rd52, %rd51, 0, %p14;
	selp.b64 	%rd9, %rd52, 0, %p13;
	or.b32  	%r56, %r55, %r40;
	or.b32  	%r11, %r56, 3;
	cvt.u64.u32 	%rd10, %r56;
	or.b32  	%r12, %r56, 1;
	or.b32  	%r13, %r56, 2;
$L__BB2_3:
	setp.gt.u32 	%p19, %r2, 15;
	@%p19 bra 	$L__BB2_9;
	shl.b32 	%r57, %r172, 4;
	add.s32 	%r15, %r57, %r2;
	setp.ge.s32 	%p20, %r15, %r32;
	mov.b64 	%rd132, -1;
	@%p20 bra 	$L__BB2_6;
	ld.param.u64 	%rd129, [_Z18implicit_gemm_wmmaI13__nv_bfloat16fLb1EEvPKT_S3_S3_PKlS5_PT0_iiiiiff_param_3];
	cvta.to.global.u64 	%rd54, %rd129;
	mul.wide.u32 	%rd55, %r15, 8;
	add.s64 	%rd56, %rd54, %rd55;
	ld.global.nc.u64 	%rd132, [%rd56];
$L__BB2_6:
	setp.ge.s32 	%p21, %r15, %r32;
	shl.b32 	%r58, %r2, 3;
	mov.u32 	%r59, _ZZ18implicit_gemm_wmmaI13__nv_bfloat16fLb1EEvPKT_S3_S3_PKlS5_PT0_iiiiiffE9a_row_idx;
	add.s32 	%r60, %r59, %r58;
	st.shared.u64 	[%r60], %rd132;
	mov.b64 	%rd133, -1;
	@%p21 bra 	$L__BB2_8;
	ld.param.u64 	%rd130, [_Z18implicit_gemm_wmmaI13__nv_bfloat16fLb1EEvPKT_S3_S3_PKlS5_PT0_iiiiiff_param_4];
	cvta.to.global.u64 	%rd58, %rd130;
	mul.wide.u32 	%rd59, %r15, 8;
	add.s64 	%rd60, %rd58, %rd59;
	ld.global.nc.u64 	%rd133, [%rd60];
$L__BB2_8:
	mov.u32 	%r62, _ZZ18implicit_gemm_wmmaI13__nv_bfloat16fLb1EEvPKT_S3_S3_PKlS5_PT0_iiiiiffE9d_row_idx;
	add.s32 	%r63, %r62, %r58;
	st.shared.u64 	[%r63], %rd133;
$L__BB2_9:
	bar.sync 	0;
	ld.shared.u64 	%rd15, [%r6];
	setp.lt.s64 	%p23, %rd15, 0;
	setp.ge.s64 	%p24, %rd15, %rd2;
	mov.pred 	%p107, -1;
	mov.b64 	%rd134, 0;
	or.pred  	%p25, %p23, %p24;
	@%p25 bra 	$L__BB2_11;
	cvt.s64.s32 	%rd62, %r30;
	mad.lo.s64 	%rd63, %rd15, %rd62, %rd3;
	shl.b64 	%rd64, %rd63, 1;
	add.s64 	%rd134, %rd42, %rd64;
	mov.pred 	%p107, %p1;
$L__BB2_11:
	@%p107 bra 	$L__BB2_13;
	// begin inline asm
	cp.async.cg.shared.global [%r8], [%rd134], 16;

	// end inline asm
	bra.uni 	$L__BB2_14;
$L__BB2_13:
	mov.b32 	%r65, 0;
	st.shared.v4.u32 	[%r8], {%r65, %r65, %r65, %r65};
$L__BB2_14:
	@%p2 bra 	$L__BB2_16;
	// begin inline asm
	cp.async.cg.shared.global [%r10], [%rd9], 16;

	// end inline asm
	bra.uni 	$L__BB2_17;
$L__BB2_16:
	mov.b32 	%r67, 0;
	st.shared.v4.u32 	[%r10], {%r67, %r67, %r67, %r67};
$L__BB2_17:
	setp.lt.s32 	%p26, %r30, 1;
	// begin inline asm
	cp.async.commit_group;

	// end inline asm
	// begin inline asm
	cp.async.wait_group 0;

	// end inline asm
	bar.warp.sync 	-1;
	mov.f32 	%f183, 0f00000000;
	mov.f32 	%f184, %f183;
	mov.f32 	%f185, %f183;
	mov.f32 	%f186, %f183;
	mov.f32 	%f187, %f183;
	mov.f32 	%f188, %f183;
	mov.f32 	%f189, %f183;
	mov.f32 	%f190, %f183;
	@%p26 bra 	$L__BB2_66;
	setp.lt.u32 	%p27, %r30, 17;
	mov.b32 	%r175, 16;
	mov.f32 	%f183, 0f00000000;
	@%p27 bra 	$L__BB2_50;
	mov.b32 	%r173, 0;
	mov.f32 	%f183, 0f00000000;
	mov.f32 	%f184, %f183;
	mov.f32 	%f185, %f183;
	mov.f32 	%f186, %f183;
	mov.f32 	%f187, %f183;
	mov.f32 	%f188, %f183;
	mov.f32 	%f189, %f183;
	mov.f32 	%f190, %f183;
	mov.u32 	%r174, %r173;
$L__BB2_20:
	mov.u32 	%r16, %r173;
	add.s32 	%r18, %r16, 16;
	setp.ge.s32 	%p28, %r18, %r30;
	@%p28 bra 	$L__BB2_32;
	ld.shared.u64 	%rd18, [%r6];
	setp.lt.s64 	%p30, %rd18, 0;
	setp.ge.s64 	%p31, %rd18, %rd2;
	mov.pred 	%p108, -1;
	mov.b64 	%rd135, 0;
	or.pred  	%p32, %p30, %p31;
	@%p32 bra 	$L__BB2_23;
	cvt.u64.u32 	%rd68, %r16;
	add.s64 	%rd69, %rd68, %rd3;
	mad.lo.s64 	%rd70, %rd18, %rd6, %rd69;
	shl.b64 	%rd71, %rd70, 1;
	add.s64 	%rd72, %rd42, %rd71;
	add.s64 	%rd135, %rd72, 32;
	add.s32 	%r70, %r7, %r18;
	setp.ge.s32 	%p108, %r70, %r30;
$L__BB2_23:
	@%p108 bra 	$L__BB2_25;
	add.s32 	%r71, %r8, 512;
	// begin inline asm
	cp.async.cg.shared.global [%r71], [%rd135], 16;

	// end inline asm
	bra.uni 	$L__BB2_26;
$L__BB2_25:
	mov.b32 	%r72, 0;
	st.shared.v4.u32 	[%r8+512], {%r72, %r72, %r72, %r72};
$L__BB2_26:
	cvt.u32.u64 	%r73, %rd5;
	setp.ge.s32 	%p33, %r73, %r31;
	add.s32 	%r19, %r18, %r5;
	setp.ge.s32 	%p34, %r19, %r30;
	mov.b64 	%rd136, 0;
	or.pred  	%p35, %p34, %p33;
	@%p35 bra 	$L__BB2_28;
	cvt.u64.u32 	%rd76, %r19;
	mad.lo.s64 	%rd77, %rd76, %rd4, %rd5;
	shl.b64 	%rd78, %rd77, 1;
	add.s64 	%rd136, %rd43, %rd78;
$L__BB2_28:
	setp.ge.s32 	%p36, %r9, %r31;
	or.pred  	%p38, %p34, %p36;
	@%p38 bra 	$L__BB2_30;
	add.s32 	%r74, %r10, 512;
	// begin inline asm
	cp.async.cg.shared.global [%r74], [%rd136], 16;

	// end inline asm
	bra.uni 	$L__BB2_31;
$L__BB2_30:
	mov.b32 	%r75, 0;
	st.shared.v4.u32 	[%r10+512], {%r75, %r75, %r75, %r75};
$L__BB2_31:
	// begin inline asm
	cp.async.commit_group;

	// end inline asm
$L__BB2_32:
	setp.ge.s32 	%p39, %r18, %r30;
	mov.u32 	%r76, _ZZ18implicit_gemm_wmmaI13__nv_bfloat16fLb1EEvPKT_S3_S3_PKlS5_PT0_iiiiiffE5Asmem;
	cvt.u64.u32 	%rd80, %r76;
	cvta.shared.u64 	%rd81, %rd80;
	mov.b32 	%r77, 16;
	wmma.load.a.sync.aligned.row.m16n16k16.bf16 	{%r78, %r79, %r80, %r81}, [%rd81], %r77;
	mov.u32 	%r82, _ZZ18implicit_gemm_wmmaI13__nv_bfloat16fLb1EEvPKT_S3_S3_PKlS5_PT0_iiiiiffE5Bsmem;
	cvt.u64.u32 	%rd82, %r82;
	cvta.shared.u64 	%rd83, %rd82;
	wmma.load.b.sync.aligned.row.m16n16k16.bf16 	{%r83, %r84, %r85, %r86}, [%rd83], %r77;
	wmma.mma.sync.aligned.row.row.m16n16k16.f32.bf16.bf16.f32 {%f9, %f10, %f11, %f12, %f13, %f14, %f15, %f16}, {%r78, %r79, %r80, %r81}, {%r83, %r84, %r85, %r86}, {%f190, %f189, %f188, %f187, %f186, %f185, %f184, %f183};
	@%p39 bra 	$L__BB2_34;
	// begin inline asm
	cp.async.wait_group 0;

	// end inline asm
$L__BB2_34:
	bar.warp.sync 	-1;
	add.s32 	%r173, %r16, 32;
	setp.ge.s32 	%p40, %r173, %r30;
	@%p40 bra 	$L__BB2_46;
	ld.shared.u64 	%rd23, [%r6];
	setp.lt.s64 	%p42, %rd23, 0;
	setp.ge.s64 	%p43, %rd23, %rd2;
	mov.pred 	%p109, -1;
	mov.b64 	%rd137, 0;
	or.pred  	%p44, %p42, %p43;
	@%p44 bra 	$L__BB2_37;
	cvt.u32.u64 	%r87, %rd3;
	add.s32 	%r88, %r16, %r87;
	cvt.u64.u32 	%rd85, %r88;
	mad.lo.s64 	%rd86, %rd23, %rd6, %rd85;
	shl.b64 	%rd87, %rd86, 1;
	add.s64 	%rd88, %rd42, %rd87;
	add.s64 	%rd137, %rd88, 64;
	add.s32 	%r89, %r7, %r173;
	setp.ge.s32 	%p109, %r89, %r30;
$L__BB2_37:
	@%p109 bra 	$L__BB2_39;
	// begin inline asm
	cp.async.cg.shared.global [%r8], [%rd137], 16;

	// end inline asm
	bra.uni 	$L__BB2_40;
$L__BB2_39:
	mov.b32 	%r91, 0;
	st.shared.v4.u32 	[%r8], {%r91, %r91, %r91, %r91};
$L__BB2_40:
	cvt.u32.u64 	%r92, %rd5;
	setp.ge.s32 	%p45, %r92, %r31;
	add.s32 	%r21, %r173, %r5;
	setp.ge.s32 	%p46, %r21, %r30;
	mov.b64 	%rd138, 0;
	or.pred  	%p47, %p46, %p45;
	@%p47 bra 	$L__BB2_42;
	cvt.u64.u32 	%rd92, %r21;
	mad.lo.s64 	%rd93, %rd92, %rd4, %rd5;
	shl.b64 	%rd94, %rd93, 1;
	add.s64 	%rd138, %rd43, %rd94;
$L__BB2_42:
	setp.ge.s32 	%p48, %r9, %r31;
	or.pred  	%p50, %p46, %p48;
	@%p50 bra 	$L__BB2_44;
	// begin inline asm
	cp.async.cg.shared.global [%r10], [%rd138], 16;

	// end inline asm
	bra.uni 	$L__BB2_45;
$L__BB2_44:
	mov.b32 	%r94, 0;
	st.shared.v4.u32 	[%r10], {%r94, %r94, %r94, %r94};
$L__BB2_45:
	// begin inline asm
	cp.async.commit_group;

	// end inline asm
$L__BB2_46:
	setp.ge.s32 	%p51, %r173, %r30;
	mov.u32 	%r95, _ZZ18implicit_gemm_wmmaI13__nv_bfloat16fLb1EEvPKT_S3_S3_PKlS5_PT0_iiiiiffE5Asmem;
	cvt.u64.u32 	%rd96, %r95;
	cvta.shared.u64 	%rd97, %rd96;
	mov.b32 	%r96, 16;
	wmma.load.a.sync.aligned.row.m16n16k16.bf16 	{%r97, %r98, %r99, %r100}, [%rd97+512], %r96;
	mov.u32 	%r101, _ZZ18implicit_gemm_wmmaI13__nv_bfloat16fLb1EEvPKT_S3_S3_PKlS5_PT0_iiiiiffE5Bsmem;
	cvt.u64.u32 	%rd98, %r101;
	cvta.shared.u64 	%rd99, %rd98;
	wmma.load.b.sync.aligned.row.m16n16k16.bf16 	{%r102, %r103, %r104, %r105}, [%rd99+512], %r96;
	wmma.mma.sync.aligned.row.row.m16n16k16.f32.bf16.bf16.f32 {%f190, %f189, %f188, %f187, %f186, %f185, %f184, %f183}, {%r97, %r98, %r99, %r100}, {%r102, %r103, %r104, %r105}, {%f9, %f10, %f11, %f12, %f13, %f14, %f15, %f16};
	@%p51 bra 	$L__BB2_48;
	// begin inline asm
	cp.async.wait_group 0;

	// end inline asm
$L__BB2_48:
	bar.warp.sync 	-1;
	add.s32 	%r174, %r174, 2;
	add.s32 	%r106, %r30, -1;
	shr.u32 	%r107, %r106, 4;
	add.s32 	%r108, %r107, 1;
	and.b32  	%r109, %r108, 536870910;
	setp.ne.s32 	%p52, %r174, %r109;
	@%p52 bra 	$L__BB2_20;
	add.s32 	%r175, %r16, 48;
$L__BB2_50:
	add.s32 	%r110, %r30, -1;
	and.b32  	%r111, %r110, 16;
	setp.ne.s32 	%p53, %r111, 0;
	@%p53 bra 	$L__BB2_66;
	setp.ge.s32 	%p54, %r175, %r30;
	@%p54 bra 	$L__BB2_63;
	ld.shared.u64 	%rd28, [%r6];
	setp.lt.s64 	%p56, %rd28, 0;
	setp.ge.s64 	%p57, %rd28, %rd2;
	mov.pred 	%p110, -1;
	mov.b64 	%rd139, 0;
	or.pred  	%p58, %p56, %p57;
	@%p58 bra 	$L__BB2_54;
	cvt.u32.u64 	%r112, %rd3;
	add.s32 	%r113, %r175, %r112;
	cvt.u64.u32 	%rd101, %r113;
	mad.lo.s64 	%rd102, %rd28, %rd6, %rd101;
	shl.b64 	%rd103, %rd102, 1;
	add.s64 	%rd139, %rd42, %rd103;
	add.s32 	%r114, %r113, 7;
	setp.ge.s32 	%p110, %r114, %r30;
$L__BB2_54:
	@%p110 bra 	$L__BB2_56;
	add.s32 	%r115, %r8, 512;
	// begin inline asm
	cp.async.cg.shared.global [%r115], [%rd139], 16;

	// end inline asm
	bra.uni 	$L__BB2_57;
$L__BB2_56:
	mov.b32 	%r116, 0;
	st.shared.v4.u32 	[%r8+512], {%r116, %r116, %r116, %r116};
$L__BB2_57:
	cvt.u32.u64 	%r117, %rd5;
	setp.ge.s32 	%p59, %r117, %r31;
	add.s32 	%r25, %r175, %r5;
	setp.ge.s32 	%p60, %r25, %r30;
	mov.b64 	%rd140, 0;
	or.pred  	%p61, %p60, %p59;
	@%p61 bra 	$L__BB2_59;
	cvt.u64.u32 	%rd107, %r25;
	mad.lo.s64 	%rd108, %rd107, %rd4, %rd5;
	shl.b64 	%rd109, %rd108, 1;
	add.s64 	%rd140, %rd43, %rd109;
$L__BB2_59:
	add.s32 	%r26, %r10, 512;
	setp.ge.s32 	%p62, %r9, %r31;
	or.pred  	%p64, %p60, %p62;
	@%p64 bra 	$L__BB2_61;
	// begin inline asm
	cp.async.cg.shared.global [%r26], [%rd140], 16;

	// end inline asm
	bra.uni 	$L__BB2_62;
$L__BB2_61:
	mov.b32 	%r119, 0;
	st.shared.v4.u32 	[%r26], {%r119, %r119, %r119, %r119};
$L__BB2_62:
	// begin inline asm
	cp.async.commit_group;

	// end inline asm
$L__BB2_63:
	setp.ge.s32 	%p65, %r175, %r30;
	mov.u32 	%r120, _ZZ18implicit_gemm_wmmaI13__nv_bfloat16fLb1EEvPKT_S3_S3_PKlS5_PT0_iiiiiffE5Asmem;
	cvt.u64.u32 	%rd111, %r120;
	cvta.shared.u64 	%rd112, %rd111;
	mov.b32 	%r121, 16;
	wmma.load.a.sync.aligned.row.m16n16k16.bf16 	{%r122, %r123, %r124, %r125}, [%rd112], %r121;
	mov.u32 	%r126, _ZZ18implicit_gemm_wmmaI13__nv_bfloat16fLb1EEvPKT_S3_S3_PKlS5_PT0_iiiiiffE5Bsmem;
	cvt.u64.u32 	%rd113, %r126;
	cvta.shared.u64 	%rd114, %rd113;
	wmma.load.b.sync.aligned.row.m16n16k16.bf16 	{%r127, %r128, %r129, %r130}, [%rd114], %r121;
	wmma.mma.sync.aligned.row.row.m16n16k16.f32.bf16.bf16.f32 {%f190, %f189, %f188, %f187, %f186, %f185, %f184, %f183}, {%r122, %r123, %r124, %r125}, {%r127, %r128, %r129, %r130}, {%f190, %f189, %f188, %f187, %f186, %f185, %f184, %f183};
	@%p65 bra 	$L__BB2_65;
	// begin inline asm
	cp.async.wait_group 0;

	// end inline asm
$L__BB2_65:
	bar.warp.sync 	-1;
$L__BB2_66:
	ld.param.u64 	%rd131, [_Z18implicit_gemm_wmmaI13__nv_bfloat16fLb1EEvPKT_S3_S3_PKlS5_PT0_iiiiiff_param_5];
	cvta.to.global.u64 	%rd33, %rd131;
	mov.u32 	%r131, _ZZ18implicit_gemm_wmmaI13__nv_bfloat16fLb1EEvPKT_S3_S3_PKlS5_PT0_iiiiiffE7OutTile;
	mov.b32 	%r132, 16;
	wmma.store.d.sync.aligned.row.m16n16k16.shared.f32 	[%r131], {%f190, %f189, %f188, %f187, %f186, %f185, %f184, %f183}, %r132;
	bar.warp.sync 	-1;
	shl.b32 	%r27, %r172, 4;
	shr.u32 	%r133, %r2, 2;
	or.b32  	%r134, %r27, %r133;
	shl.b32 	%r135, %r133, 3;
	mov.u32 	%r136, _ZZ18implicit_gemm_wmmaI13__nv_bfloat16fLb1EEvPKT_S3_S3_PKlS5_PT0_iiiiiffE9a_row_idx;
	add.s32 	%r137, %r136, %r135;
	ld.shared.u64 	%rd34, [%r137];
	mov.u32 	%r138, _ZZ18implicit_gemm_wmmaI13__nv_bfloat16fLb1EEvPKT_S3_S3_PKlS5_PT0_iiiiiffE9d_row_idx;
	add.s32 	%r139, %r138, %r135;
	ld.shared.u64 	%rd35, [%r139];
	setp.ge.s32 	%p66, %r134, %r32;
	setp.lt.s64 	%p67, %rd34, 0;
	setp.ge.s64 	%p68, %rd34, %rd2;
	or.pred  	%p69, %p67, %p68;
	or.pred  	%p71, %p66, %p69;
	setp.lt.s64 	%p72, %rd35, 0;
	setp.ge.s64 	%p73, %rd35, %rd7;
	or.pred  	%p74, %p72, %p73;
	or.pred  	%p76, %p71, %p74;
	mov.f32 	%f195, 0f00000000;
	mov.f32 	%f196, 0f00000000;
	@%p76 bra 	$L__BB2_84;
	mov.u32 	%r140, %tid.x;
	shl.b32 	%r141, %r140, 4;
	and.b32  	%r142, %r141, 48;
	shl.b32 	%r143, %r2, 4;
	and.b32  	%r144, %r143, 448;
	or.b32  	%r145, %r144, %r142;
	add.s32 	%r147, %r131, %r145;
	ld.shared.f32 	%f98, [%r147];
	mul.f32 	%f57, %f91, %f98;
	ld.shared.f32 	%f99, [%r147+4];
	mul.f32 	%f58, %f91, %f99;
	ld.shared.f32 	%f100, [%r147+8];
	mul.f32 	%f59, %f91, %f100;
	ld.shared.f32 	%f60, [%r147+12];
	mov.f32 	%f193, 0f00000000;
	not.pred 	%p77, %p3;
	mov.f32 	%f194, %f193;
	@%p77 bra 	$L__BB2_76;
	setp.ge.s32 	%p78, %r11, %r31;
	@%p78 bra 	$L__BB2_70;
	mad.lo.s64 	%rd117, %rd34, %rd4, %rd10;
	shl.b64 	%rd118, %rd117, 1;
	add.s64 	%rd119, %rd1, %rd118;
	ld.global.nc.u16 	%rs4, [%rd119];
	// begin inline asm
	{ cvt.f32.bf16 %f108, %rs4;}

	// end inline asm
	mul.f32 	%f193, %f92, %f108;
	ld.global.nc.u16 	%rs5, [%rd119+2];
	// begin inline asm
	{ cvt.f32.bf16 %f109, %rs5;}

	// end inline asm
	mul.f32 	%f194, %f92, %f109;
	ld.global.nc.u16 	%rs6, [%rd119+4];
	// begin inline asm
	{ cvt.f32.bf16 %f110, %rs6;}

	// end inline asm
	mul.f32 	%f195, %f92, %f110;
	ld.global.nc.u16 	%rs7, [%rd119+6];
	// begin inline asm
	{ cvt.f32.bf16 %f111, %rs7;}

	// end inline asm
	mul.f32 	%f196, %f92, %f111;
	bra.uni 	$L__BB2_76;
$L__BB2_70:
	cvt.u32.u64 	%r148, %rd10;
	setp.ge.s32 	%p79, %r148, %r31;
	mad.lo.s64 	%rd115, %rd34, %rd4, %rd10;
	shl.b64 	%rd116, %rd115, 1;
	add.s64 	%rd36, %rd1, %rd116;
	mov.f32 	%f193, 0f00000000;
	@%p79 bra 	$L__BB2_72;
	ld.global.nc.u16 	%rs1, [%rd36];
	// begin inline asm
	{ cvt.f32.bf16 %f102, %rs1;}

	// end inline asm
	mul.f32 	%f193, %f92, %f102;
$L__BB2_72:
	setp.ge.s32 	%p80, %r12, %r31;
	mov.f32 	%f194, 0f00000000;
	@%p80 bra 	$L__BB2_74;
	ld.global.nc.u16 	%rs2, [%rd36+2];
	// begin inline asm
	{ cvt.f32.bf16 %f104, %rs2;}

	// end inline asm
	mul.f32 	%f194, %f92, %f104;
$L__BB2_74:
	setp.ge.s32 	%p81, %r13, %r31;
	@%p81 bra 	$L__BB2_76;
	ld.global.nc.u16 	%rs3, [%rd36+4];
	// begin inline asm
	{ cvt.f32.bf16 %f106, %rs3;}

	// end inline asm
	mul.f32 	%f195, %f92, %f106;
$L__BB2_76:
	setp.ge.s32 	%p82, %r11, %r31;
	mad.lo.s64 	%rd120, %rd35, %rd4, %rd10;
	shl.b64 	%rd121, %rd120, 2;
	add.s64 	%rd37, %rd33, %rd121;
	@%p82 bra 	$L__BB2_78;
	add.f32 	%f118, %f57, %f193;
	atom.global.add.f32 	%f119, [%rd37], %f118;
	add.f32 	%f120, %f58, %f194;
	atom.global.add.f32 	%f121, [%rd37+4], %f120;
	add.f32 	%f122, %f59, %f195;
	atom.global.add.f32 	%f123, [%rd37+8], %f122;
	fma.rn.f32 	%f124, %f91, %f60, %f196;
	atom.global.add.f32 	%f125, [%rd37+12], %f124;
	bra.uni 	$L__BB2_84;
$L__BB2_78:
	cvt.u32.u64 	%r149, %rd10;
	setp.ge.s32 	%p83, %r149, %r31;
	@%p83 bra 	$L__BB2_80;
	add.f32 	%f112, %f57, %f193;
	atom.global.add.f32 	%f113, [%rd37], %f112;
$L__BB2_80:
	setp.ge.s32 	%p84, %r12, %r31;
	@%p84 bra 	$L__BB2_82;
	add.f32 	%f114, %f58, %f194;
	atom.global.add.f32 	%f115, [%rd37+4], %f114;
$L__BB2_82:
	setp.ge.s32 	%p85, %r13, %r31;
	@%p85 bra 	$L__BB2_84;
	add.f32 	%f116, %f59, %f195;
	atom.global.add.f32 	%f117, [%rd37+8], %f116;
$L__BB2_84:
	or.b32  	%r150, %r2, 32;
	shr.u32 	%r151, %r150, 2;
	add.s32 	%r152, %r27, %r151;
	shl.b32 	%r153, %r151, 3;
	add.s32 	%r155, %r136, %r153;
	ld.shared.u64 	%rd38, [%r155];
	add.s32 	%r157, %r138, %r153;
	ld.shared.u64 	%rd39, [%r157];
	setp.ge.s32 	%p86, %r152, %r32;
	setp.lt.s64 	%p87, %rd38, 0;
	setp.ge.s64 	%p88, %rd38, %rd2;
	or.pred  	%p89, %p87, %p88;
	or.pred  	%p91, %p86, %p89;
	setp.lt.s64 	%p92, %rd39, 0;
	setp.ge.s64 	%p93, %rd39, %rd7;
	or.pred  	%p94, %p92, %p93;
	or.pred  	%p96, %p91, %p94;
	mov.f32 	%f201, 0f00000000;
	mov.f32 	%f202, 0f00000000;
	@%p96 bra 	$L__BB2_102;
	shl.b32 	%r158, %r2, 4;
	mov.u32 	%r159, %tid.x;
	shl.b32 	%r160, %r159, 4;
	and.b32  	%r161, %r160, 48;
	or.b32  	%r162, %r158, 512;
	and.b32  	%r163, %r162, 960;
	or.b32  	%r164, %r163, %r161;
	add.s32 	%r166, %r131, %r164;
	ld.shared.f32 	%f127, [%r166];
	mul.f32 	%f74, %f91, %f127;
	ld.shared.f32 	%f128, [%r166+4];
	mul.f32 	%f75, %f91, %f128;
	ld.shared.f32 	%f129, [%r166+8];
	mul.f32 	%f76, %f91, %f129;
	ld.shared.f32 	%f77, [%r166+12];
	mov.f32 	%f199, 0f00000000;
	not.pred 	%p97, %p3;
	mov.f32 	%f200, %f199;
	@%p97 bra 	$L__BB2_94;
	setp.lt.s32 	%p98, %r11, %r31;
	@%p98 bra 	$L__BB2_93;
	cvt.u32.u64 	%r167, %rd10;
	setp.ge.s32 	%p99, %r167, %r31;
	mad.lo.s64 	%rd122, %rd38, %rd4, %rd10;
	shl.b64 	%rd123, %rd122, 1;
	add.s64 	%rd40, %rd1, %rd123;
	mov.f32 	%f199, 0f00000000;
	@%p99 bra 	$L__BB2_89;
	ld.global.nc.u16 	%rs8, [%rd40];
	// begin inline asm
	{ cvt.f32.bf16 %f131, %rs8;}

	// end inline asm
	mul.f32 	%f199, %f92, %f131;
$L__BB2_89:
	setp.ge.s32 	%p100, %r12, %r31;
	mov.f32 	%f200, 0f00000000;
	@%p100 bra 	$L__BB2_91;
	ld.global.nc.u16 	%rs9, [%rd40+2];
	// begin inline asm
	{ cvt.f32.bf16 %f133, %rs9;}

	// end inline asm
	mul.f32 	%f200, %f92, %f133;
$L__BB2_91:
	setp.ge.s32 	%p101, %r13, %r31;
	@%p101 bra 	$L__BB2_94;
	ld.global.nc.u16 	%rs10, [%rd40+4];
	// begin inline asm
	{ cvt.f32.bf16 %f135, %rs10;}

	// end inline asm
	mul.f32 	%f201, %f92, %f135;
	bra.uni 	$L__BB2_94;
$L__BB2_93:
	mad.lo.s64 	%rd124, %rd38, %rd4, %rd10;
	shl.b64 	%rd125, %rd124, 1;
	add.s64 	%rd126, %rd1, %rd125;
	ld.global.nc.u16 	%rs11, [%rd126];
	// begin inline asm
	{ cvt.f32.bf16 %f137, %rs11;}

	// end inline asm
	mul.f32 	%f199, %f92, %f137;
	ld.global.nc.u16 	%rs12, [%rd126+2];
	// begin inline asm
	{ cvt.f32.bf16 %f138, %rs12;}

	// end inline asm
	mul.f32 	%f200, %f92, %f138;
	ld.global.nc.u16 	%rs13, [%rd126+4];
	// begin inline asm
	{ cvt.f32.bf16 %f139, %rs13;}

	// end inline asm
	mul.f32 	%f201, %f92, %f139;
	ld.global.nc.u16 	%rs14, [%rd126+6];
	// begin inline asm
	{ cvt.f32.bf16 %f140, %rs14;}

	// end inline asm
	mul.f32 	%f202, %f92, %f140;
$L__BB2_94:
	setp.lt.s32 	%p102, %r11, %r31;
	mad.lo.s64 	%rd127, %rd39, %rd4, %rd10;
	shl.b64 	%rd128, %rd127, 2;
	add.s64 	%rd41, %rd33, %rd128;
	@%p102 bra 	$L__BB2_101;
	cvt.u32.u64 	%r168, %rd10;
	setp.ge.s32 	%p103, %r168, %r31;
	@%p103 bra 	$L__BB2_97;
	add.f32 	%f141, %f74, %f199;
	atom.global.add.f32 	%f142, [%rd41], %f141;
$L__BB2_97:
	setp.ge.s32 	%p104, %r12, %r31;
	@%p104 bra 	$L__BB2_99;
	add.f32 	%f143, %f75, %f200;
	atom.global.add.f32 	%f144, [%rd41+4], %f143;
$L__BB2_99:
	setp.ge.s32 	%p105, %r13, %r31;
	@%p105 bra 	$L__BB2_102;
	add.f32 	%f145, %f76, %f201;
	atom.global.add.f32 	%f146, [%rd41+8], %f145;
	bra.uni 	$L__BB2_102;
$L__BB2_101:
	add.f32 	%f147, %f74, %f199;
	atom.global.add.f32 	%f148, [%rd41], %f147;
	add.f32 	%f149, %f75, %f200;
	atom.global.add.f32 	%f150, [%rd41+4], %f149;
	add.f32 	%f151, %f76, %f201;
	atom.global.add.f32 	%f152, [%rd41+8], %f151;
	fma.rn.f32 	%f153, %f91, %f77, %f202;
	atom.global.add.f32 	%f154, [%rd41+12], %f153;
$L__BB2_102:
	mov.u32 	%r169, %nctaid.y;
	add.s32 	%r172, %r172, %r169;
	setp.lt.s32 	%p106, %r172, %r4;
	@%p106 bra 	$L__BB2_3;
$L__BB2_103:
	ret;

}
	// .globl	_Z18implicit_gemm_wmmaI13__nv_bfloat16S0_Lb1EEvPKT_S3_S3_PKlS5_PT0_iiiiiff
.visible .entry _Z18implicit_gemm_wmmaI13__nv_bfloat16S0_Lb1EEvPKT_S3_S3_PKlS5_PT0_iiiiiff(
	.param .u64 .ptr .align 1 _Z18implicit_gemm_wmmaI13__nv_bfloat16S0_Lb1EEvPKT_S3_S3_PKlS5_PT0_iiiiiff_param_0,
	.param .u64 .ptr .align 1 _Z18implicit_gemm_wmmaI13__nv_bfloat16S0_Lb1EEvPKT_S3_S3_PKlS5_PT0_iiiiiff_param_1,
	.param .u64 .ptr .align 1 _Z18implicit_gemm_wmmaI13__nv_bfloat16S0_Lb1EEvPKT_S3_S3_PKlS5_PT0_iiiiiff_param_2,
	.param .u64 .ptr .align 1 _Z18implicit_gemm_wmmaI13__nv_bfloat16S0_Lb1EEvPKT_S3_S3_PKlS5_PT0_iiiiiff_param_3,
	.param .u64 .ptr .align 1 _Z18implicit_gemm_wmmaI13__nv_bfloat16S0_Lb1EEvPKT_S3_S3_PKlS5_PT0_iiiiiff_param_4,
	.param .u64 .ptr .align 1 _Z18implicit_gemm_wmmaI13__nv_bfloat16S0_Lb1EEvPKT_S3_S3_PKlS5_PT0_iiiiiff_param_5,
	.param .u32 _Z18implicit_gemm_wmmaI13__nv_bfloat16S0_Lb1EEvPKT_S3_S3_PKlS5_PT0_iiiiiff_param_6,
	.param .u32 _Z18implicit_gemm_wmmaI13__nv_bfloat16S0_Lb1EEvPKT_S3_S3_PKlS5_PT0_iiiiiff_param_7,
	.param .u32 _Z18implicit_gemm_wmmaI13__nv_bfloat16S0_Lb1EEvPKT_S3_S3_PKlS5_PT0_iiiiiff_param_8,
	.param .u32 _Z18implicit_gemm_wmmaI13__nv_bfloat16S0_Lb1EEvPKT_S3_S3_PKlS5_PT0_iiiiiff_param_9,
	.param .u32 _Z18implicit_gemm_wmmaI13__nv_bfloat16S0_Lb1EEvPKT_S3_S3_PKlS5_PT0_iiiiiff_param_10,
	.param .f32 _Z18implicit_gemm_wmmaI13__nv_bfloat16S0_Lb1EEvPKT_S3_S3_PKlS5_PT0_iiiiiff_param_11,
	.param .f32 _Z18implicit_gemm_wmmaI13__nv_bfloat16S0_Lb1EEvPKT_S3_S3_PKlS5_PT0_iiiiiff_param_12
)
{
	.reg .pred 	%p<106>;
	.reg .b16 	%rs<61>;
	.reg .b32 	%r<156>;
	.reg .b32 	%f<200>;
	.reg .b64 	%rd<148>;
	// demoted variable
	.shared .align 8 .b8 _ZZ18implicit_gemm_wmmaI13__nv_bfloat16S0_Lb1EEvPKT_S3_S3_PKlS5_PT0_iiiiiffE9a_row_idx[128];
	// demoted variable
	.shared .align 8 .b8 _ZZ18implicit_gemm_wmmaI13__nv_bfloat16S0_Lb1EEvPKT_S3_S3_PKlS5_PT0_iiiiiffE9d_row_idx[128];
	// demoted variable
	.shared .align 16 .b8 _ZZ18implicit_gemm_wmmaI13__nv_bfloat16S0_Lb1EEvPKT_S3_S3_PKlS5_PT0_iiiiiffE5Asmem[1024];
	// demoted variable
	.shared .align 16 .b8 _ZZ18implicit_gemm_wmmaI13__nv_bfloat16S0_Lb1EEvPKT_S3_S3_PKlS5_PT0_iiiiiffE5Bsmem[1024];
	// demoted variable
	.shared .align 4 .b8 _ZZ18implicit_gemm_wmmaI13__nv_bfloat16S0_Lb1EEvPKT_S3_S3_PKlS5_PT0_iiiiiffE7OutTile[1024];
	ld.param.u64 	%rd38, [_Z18implicit_gemm_wmmaI13__nv_bfloat16S0_Lb1EEvPKT_S3_S3_PKlS5_PT0_iiiiiff_param_0];
	ld.param.u64 	%rd39, [_Z18implicit_gemm_wmmaI13__nv_bfloat16S0_Lb1EEvPKT_S3_S3_PKlS5_PT0_iiiiiff_param_1];
	ld.param.u64 	%rd40, [_Z18implicit_gemm_wmmaI13__nv_bfloat16S0_Lb1EEvPKT_S3_S3_PKlS5_PT0_iiiiiff_param_2];
	ld.param.u32 	%r33, [_Z18implicit_gemm_wmmaI13__nv_bfloat16S0_Lb1EEvPKT_S3_S3_PKlS5_PT0_iiiiiff_param_7];
	ld.param.u32 	%r34, [_Z18implicit_gemm_wmmaI13__nv_bfloat16S0_Lb1EEvPKT_S3_S3_PKlS5_PT0_iiiiiff_param_8];
	ld.param.u32 	%r35, [_Z18implicit_gemm_wmmaI13__nv_bfloat16S0_Lb1EEvPKT_S3_S3_PKlS5_PT0_iiiiiff_param_9];
	ld.param.f32 	%f102, [_Z18implicit_gemm_wmmaI13__nv_bfloat16S0_Lb1EEvPKT_S3_S3_PKlS5_PT0_iiiiiff_param_11];
	ld.param.f32 	%f103, [_Z18implicit_gemm_wmmaI13__nv_bfloat16S0_Lb1EEvPKT_S3_S3_PKlS5_PT0_iiiiiff_param_12];
	cvta.to.global.u64 	%rd1, %rd40;
	mov.u32 	%r37, %ntid.x;
	setp.ne.s32 	%p11, %r37, 32;
	@%p11 bra 	$L__BB3_108;
	mov.u32 	%r1, %tid.x;
	and.b32  	%r2, %r1, 31;
	mov.u32 	%r152, %ctaid.y;
	add.s32 	%r38, %r35, 15;
	shr.s32 	%r39, %r38, 31;
	shr.u32 	%r40, %r39, 28;
	add.s32 	%r41, %r38, %r40;
	shr.s32 	%r4, %r41, 4;
	setp.ge.s32 	%p12, %r152, %r4;
	@%p12 bra 	$L__BB3_108;
	ld.param.u32 	%r150, [_Z18implicit_gemm_wmmaI13__nv_bfloat16S0_Lb1EEvPKT_S3_S3_PKlS5_PT0_iiiiiff_param_6];
	mov.u32 	%r42, %ctaid.x;
	shl.b32 	%r43, %r42, 4;
	and.b32  	%r5, %r1, 15;
	shl.b32 	%r44, %r1, 3;
	and.b32  	%r45, %r44, 120;
	mov.u32 	%r46, _ZZ18implicit_gemm_wmmaI13__nv_bfloat16S0_Lb1EEvPKT_S3_S3_PKlS5_PT0_iiiiiffE9a_row_idx;
	add.s32 	%r6, %r46, %r45;
	cvt.s64.s32 	%rd2, %r150;
	shr.u32 	%r47, %r1, 1;
	and.b32  	%r48, %r47, 8;
	cvt.u64.u32 	%rd3, %r48;
	or.b32  	%r7, %r48, 7;
	setp.ge.s32 	%p1, %r7, %r33;
	and.b32  	%r49, %r1, 16;
	shl.b32 	%r50, %r1, 5;
	and.b32  	%r51, %r50, 480;
	or.b32  	%r52, %r51, %r49;
	mov.u32 	%r53, _ZZ18implicit_gemm_wmmaI13__nv_bfloat16S0_Lb1EEvPKT_S3_S3_PKlS5_PT0_iiiiiffE5Asmem;
	add.s32 	%r8, %r53, %r52;
	or.b32  	%r54, %r48, %r43;
	setp.lt.s32 	%p13, %r5, %r33;
	setp.lt.s32 	%p14, %r54, %r34;
	cvt.s64.s32 	%rd4, %r34;
	mul.wide.u32 	%rd44, %r34, %r5;
	cvt.u64.u32 	%rd5, %r54;
	add.s64 	%rd45, %rd44, %rd5;
	shl.b64 	%rd46, %rd45, 1;
	add.s64 	%rd47, %rd39, %rd46;
	setp.ge.s32 	%p15, %r5, %r33;
	add.s32 	%r9, %r54, 7;
	setp.ge.s32 	%p16, %r9, %r34;
	or.pred  	%p2, %p15, %p16;
	mov.u32 	%r56, _ZZ18implicit_gemm_wmmaI13__nv_bfloat16S0_Lb1EEvPKT_S3_S3_PKlS5_PT0_iiiiiffE5Bsmem;
	add.s32 	%r10, %r56, %r52;
	cvt.u64.u32 	%rd6, %r33;
	and.b32  	%r57, %r44, 8;
	or.b32  	%r58, %r57, %r43;
	or.b32  	%r11, %r58, 7;
	setp.ne.s64 	%p17, %rd40, 0;
	setp.neu.f32 	%p18, %f103, 0f00000000;
	and.pred  	%p3, %p17, %p18;
	selp.b64 	%rd48, %rd47, 0, %p14;
	selp.b64 	%rd8, %rd48, 0, %p13;
	and.b32  	%r59, %r50, 32;
	shl.b32 	%r60, %r2, 5;
	and.b32  	%r61, %r60, 960;
	or.b32  	%r62, %r61, %r59;
	mov.u32 	%r63, _ZZ18implicit_gemm_wmmaI13__nv_bfloat16S0_Lb1EEvPKT_S3_S3_PKlS5_PT0_iiiiiffE7OutTile;
	add.s32 	%r12, %r63, %r62;
	cvt.u64.u32 	%rd9, %r58;
	or.b32  	%r13, %r58, 1;
	or.b32  	%r14, %r58, 2;
	or.b32  	%r15, %r58, 3;
	or.b32  	%r16, %r58, 4;
	or.b32  	%r17, %r58, 5;
	or.b32  	%r18, %r58, 6;
$L__BB3_3:
	setp.gt.u32 	%p19, %r2, 15;
	@%p19 bra 	$L__BB3_9;
	shl.b32 	%r64, %r152, 4;
	add.s32 	%r20, %r64, %r2;
	setp.ge.s32 	%p20, %r20, %r35;
	mov.b64 	%rd139, -1;
	@%p20 bra 	$L__BB3_6;
	ld.param.u64 	%rd135, [_Z18implicit_gemm_wmmaI13__nv_bfloat16S0_Lb1EEvPKT_S3_S3_PKlS5_PT0_iiiiiff_param_3];
	cvta.to.global.u64 	%rd50, %rd135;
	mul.wide.u32 	%rd51, %r20, 8;
	add.s64 	%rd52, %rd50, %rd51;
	ld.global.nc.u64 	%rd139, [%rd52];
$L__BB3_6:
	setp.ge.s32 	%p21, %r20, %r35;
	shl.b32 	%r65, %r2, 3;
	mov.u32 	%r66, _ZZ18implicit_gemm_wmmaI13__nv_bfloat16S0_Lb1EEvPKT_S3_S3_PKlS5_PT0_iiiiiffE9a_row_idx;
	add.s32 	%r67, %r66, %r65;
	st.shared.u64 	[%r67], %rd139;
	mov.b64 	%rd140, -1;
	@%p21 bra 	$L__BB3_8;
	ld.param.u64 	%rd136, [_Z18implicit_gemm_wmmaI13__nv_bfloat16S0_Lb1EEvPKT_S3_S3_PKlS5_PT0_iiiiiff_param_4];
	cvta.to.global.u64 	%rd54, %rd136;
	mul.wide.u32 	%rd55, %r20, 8;
	add.s64 	%rd56, %rd54, %rd55;
	ld.global.nc.u64 	%rd140, [%rd56];
$L__BB3_8:
	mov.u32 	%r69, _ZZ18implicit_gemm_wmmaI13__nv_bfloat16S0_Lb1EEvPKT_S3_S3_PKlS5_PT0_iiiiiffE9d_row_idx;
	add.s32 	%r70, %r69, %r65;
	st.shared.u64 	[%r70], %rd140;
$L__BB3_9:
	bar.sync 	0;
	ld.shared.u64 	%rd14, [%r6];
	setp.lt.s64 	%p23, %rd14, 0;
	setp.ge.s64 	%p24, %rd14, %rd2;
	mov.pred 	%p102, -1;
	mov.b64 	%rd141, 0;
	or.pred  	%p25, %p23, %p24;
	@%p25 bra 	$L__BB3_11;
	cvt.s64.s32 	%rd58, %r33;
	mad.lo.s64 	%rd59, %rd14, %rd58, %rd3;
	shl.b64 	%rd60, %rd59, 1;
	add.s64 	%rd141, %rd38, %rd60;
	mov.pred 	%p102, %p1;
$L__BB3_11:
	@%p102 bra 	$L__BB3_13;
	// begin inline asm
	cp.async.cg.shared.global [%r8], [%rd141], 16;

	// end inline asm
	bra.uni 	$L__BB3_14;
$L__BB3_13:
	mov.b32 	%r72, 0;
	st.shared.v4.u32 	[%r8], {%r72, %r72, %r72, %r72};
$L__BB3_14:
	@%p2 bra 	$L__BB3_16;
	// begin inline asm
	cp.async.cg.shared.global [%r10], [%rd8], 16;

	// end inline asm
	bra.uni 	$L__BB3_17;
$L__BB3_16:
	mov.b32 	%r74, 0;
	st.shared.v4.u32 	[%r10], {%r74, %r74, %r74, %r74};
$L__BB3_17:
	setp.lt.s32 	%p26, %r33, 1;
	// begin inline asm
	cp.async.commit_group;

	// end inline asm
	// begin inline asm
	cp.async.wait_group 0;

	// end inline asm
	bar.warp.sync 	-1;
	mov.f32 	%f177, 0f00000000;
	mov.f32 	%f178, %f177;
	mov.f32 	%f179, %f177;
	mov.f32 	%f180, %f177;
	mov.f32 	%f181, %f177;
	mov.f32 	%f182, %f177;
	mov.f32 	%f183, %f177;
	mov.f32 	%f184, %f177;
	@%p26 bra 	$L__BB3_66;
	setp.lt.u32 	%p27, %r33, 17;
	mov.b32 	%r155, 16;
	mov.f32 	%f177, 0f00000000;
	@%p27 bra 	$L__BB3_50;
	mov.b32 	%r153, 0;
	mov.f32 	%f177, 0f00000000;
	mov.f32 	%f178, %f177;
	mov.f32 	%f179, %f177;
	mov.f32 	%f180, %f177;
	mov.f32 	%f181, %f177;
	mov.f32 	%f182, %f177;
	mov.f32 	%f183, %f177;
	mov.f32 	%f184, %f177;
	mov.u32 	%r154, %r153;
$L__BB3_20:
	mov.u32 	%r21, %r153;
	add.s32 	%r23, %r21, 16;
	setp.ge.s32 	%p28, %r23, %r33;
	@%p28 bra 	$L__BB3_32;
	ld.shared.u64 	%rd17, [%r6];
	setp.lt.s64 	%p30, %rd17, 0;
	setp.ge.s64 	%p31, %rd17, %rd2;
	mov.pred 	%p103, -1;
	mov.b64 	%rd142, 0;
	or.pred  	%p32, %p30, %p31;
	@%p32 bra 	$L__BB3_23;
	cvt.u64.u32 	%rd64, %r21;
	add.s64 	%rd65, %rd64, %rd3;
	mad.lo.s64 	%rd66, %rd17, %rd6, %rd65;
	shl.b64 	%rd67, %rd66, 1;
	add.s64 	%rd68, %rd38, %rd67;
	add.s64 	%rd142, %rd68, 32;
	add.s32 	%r77, %r7, %r23;
	setp.ge.s32 	%p103, %r77, %r33;
$L__BB3_23:
	@%p103 bra 	$L__BB3_25;
	add.s32 	%r78, %r8, 512;
	// begin inline asm
	cp.async.cg.shared.global [%r78], [%rd142], 16;

	// end inline asm
	bra.uni 	$L__BB3_26;
$L__BB3_25:
	mov.b32 	%r79, 0;
	st.shared.v4.u32 	[%r8+512], {%r79, %r79, %r79, %r79};
$L__BB3_26:
	cvt.u32.u64 	%r80, %rd5;
	setp.ge.s32 	%p33, %r80, %r34;
	add.s32 	%r24, %r23, %r5;
	setp.ge.s32 	%p34, %r24, %r33;
	mov.b64 	%rd143, 0;
	or.pred  	%p35, %p34, %p33;
	@%p35 bra 	$L__BB3_28;
	cvt.u64.u32 	%rd72, %r24;
	mad.lo.s64 	%rd73, %rd72, %rd4, %rd5;
	shl.b64 	%rd74, %rd73, 1;
	add.s64 	%rd143, %rd39, %rd74;
$L__BB3_28:
	setp.ge.s32 	%p36, %r9, %r34;
	or.pred  	%p38, %p34, %p36;
	@%p38 bra 	$L__BB3_30;
	add.s32 	%r81, %r10, 512;
	// begin inline asm
	cp.async.cg.shared.global [%r81], [%rd143], 16;

	// end inline asm
	bra.uni 	$L__BB3_31;
$L__BB3_30:
	mov.b32 	%r82, 0;
	st.shared.v4.u32 	[%r10+512], {%r82, %r82, %r82, %r82};
$L__BB3_31:
	// begin inline asm
	cp.async.commit_group;

	// end inline asm
$L__BB3_32:
	setp.ge.s32 	%p39, %r23, %r33;
	mov.u32 	%r83, _ZZ18implicit_gemm_wmmaI13__nv_bfloat16S0_Lb1EEvPKT_S3_S3_PKlS5_PT0_iiiiiffE5Asmem;
	cvt.u64.u32 	%rd76, %r83;
	cvta.shared.u64 	%rd77, %rd76;
	mov.b32 	%r84, 16;
	wmma.load.a.sync.aligned.row.m16n16k16.bf16 	{%r85, %r86, %r87, %r88}, [%rd77], %r84;
	mov.u32 	%r89, _ZZ18implicit_gemm_wmmaI13__nv_bfloat16S0_Lb1EEvPKT_S3_S3_PKlS5_PT0_iiiiiffE5Bsmem;
	cvt.u64.u32 	%rd78, %r89;
	cvta.shared.u64 	%rd79, %rd78;
	wmma.load.b.sync.aligned.row.m16n16k16.bf16 	{%r90, %r91, %r92, %r93}, [%rd79], %r84;
	wmma.mma.sync.aligned.row.row.m16n16k16.f32.bf16.bf16.f32 {%f9, %f10, %f11, %f12, %f13, %f14, %f15, %f16}, {%r85, %r86, %r87, %r88}, {%r90, %r91, %r92, %r93}, {%f184, %f183, %f182, %f181, %f180, %f179, %f178, %f177};
	@%p39 bra 	$L__BB3_34;
	// begin inline asm
	cp.async.wait_group 0;

	// end inline asm
$L__BB3_34:
	bar.warp.sync 	-1;
	add.s32 	%r153, %r21, 32;
	setp.ge.s32 	%p40, %r153, %r33;
	@%p40 bra 	$L__BB3_46;
	ld.shared.u64 	%rd22, [%r6];
	setp.lt.s64 	%p42, %rd22, 0;
	setp.ge.s64 	%p43, %rd22, %rd2;
	mov.pred 	%p104, -1;
	mov.b64 	%rd144, 0;
	or.pred  	%p44, %p42, %p43;
	@%p44 bra 	$L__BB3_37;
	cvt.u32.u64 	%r94, %rd3;
	add.s32 	%r95, %r21, %r94;
	cvt.u64.u32 	%rd81, %r95;
	mad.lo.s64 	%rd82, %rd22, %rd6, %rd81;
	shl.b64 	%rd83, %rd82, 1;
	add.s64 	%rd84, %rd38, %rd83;
	add.s64 	%rd144, %rd84, 64;
	add.s32 	%r96, %r7, %r153;
	setp.ge.s32 	%p104, %r96, %r33;
$L__BB3_37:
	@%p104 bra 	$L__BB3_39;
	// begin inline asm
	cp.async.cg.shared.global [%r8], [%rd144], 16;

	// end inline asm
	bra.uni 	$L__BB3_40;
$L__BB3_39:
	mov.b32 	%r98, 0;
	st.shared.v4.u32 	[%r8], {%r98, %r98, %r98, %r98};
$L__BB3_40:
	cvt.u32.u64 	%r99, %rd5;
	setp.ge.s32 	%p45, %r99, %r34;
	add.s32 	%r26, %r153, %r5;
	setp.ge.s32 	%p46, %r26, %r33;
	mov.b64 	%rd145, 0;
	or.pred  	%p47, %p46, %p45;
	@%p47 bra 	$L__BB3_42;
	cvt.u64.u32 	%rd88, %r26;
	mad.lo.s64 	%rd89, %rd88, %rd4, %rd5;
	shl.b64 	%rd90, %rd89, 1;
	add.s64 	%rd145, %rd39, %rd90;
$L__BB3_42:
	setp.ge.s32 	%p48, %r9, %r34;
	or.pred  	%p50, %p46, %p48;
	@%p50 bra 	$L__BB3_44;
	// begin inline asm
	cp.async.cg.shared.global [%r10], [%rd145], 16;

	// end inline asm
	bra.uni 	$L__BB3_45;
$L__BB3_44:
	mov.b32 	%r101, 0;
	st.shared.v4.u32 	[%r10], {%r101, %r101, %r101, %r101};
$L__BB3_45:
	// begin inline asm
	cp.async.commit_group;

	// end inline asm
$L__BB3_46:
	setp.ge.s32 	%p51, %r153, %r33;
	mov.u32 	%r102, _ZZ18implicit_gemm_wmmaI13__nv_bfloat16S0_Lb1EEvPKT_S3_S3_PKlS5_PT0_iiiiiffE5Asmem;
	cvt.u64.u32 	%rd92, %r102;
	cvta.shared.u64 	%rd93, %rd92;
	mov.b32 	%r103, 16;
	wmma.load.a.sync.aligned.row.m16n16k16.bf16 	{%r104, %r105, %r106, %r107}, [%rd93+512], %r103;
	mov.u32 	%r108, _ZZ18implicit_gemm_wmmaI13__nv_bfloat16S0_Lb1EEvPKT_S3_S3_PKlS5_PT0_iiiiiffE5Bsmem;
	cvt.u64.u32 	%rd94, %r108;
	cvta.shared.u64 	%rd95, %rd94;
	wmma.load.b.sync.aligned.row.m16n16k16.bf16 	{%r109, %r110, %r111, %r112}, [%rd95+512], %r103;
	wmma.mma.sync.aligned.row.row.m16n16k16.f32.bf16.bf16.f32 {%f184, %f183, %f182, %f181, %f180, %f179, %f178, %f177}, {%r104, %r105, %r106, %r107}, {%r109, %r110, %r111, %r112}, {%f9, %f10, %f11, %f12, %f13, %f14, %f15, %f16};
	@%p51 bra 	$L__BB3_48;
	// begin inline asm
	cp.async.wait_group 0;

	// end inline asm
$L__BB3_48:
	bar.warp.sync 	-1;
	add.s32 	%r154, %r154, 2;
	add.s32 	%r113, %r33, -1;
	shr.u32 	%r114, %r113, 4;
	add.s32 	%r115, %r114, 1;
	and.b32  	%r116, %r115, 536870910;
	setp.ne.s32 	%p52, %r154, %r116;
	@%p52 bra 	$L__BB3_20;
	add.s32 	%r155, %r21, 48;
$L__BB3_50:
	add.s32 	%r117, %r33, -1;
	and.b32  	%r118, %r117, 16;
	setp.ne.s32 	%p53, %r118, 0;
	@%p53 bra 	$L__BB3_66;
	setp.ge.s32 	%p54, %r155, %r33;
	@%p54 bra 	$L__BB3_63;
	ld.shared.u64 	%rd27, [%r6];
	setp.lt.s64 	%p56, %rd27, 0;
	setp.ge.s64 	%p57, %rd27, %rd2;
	mov.pred 	%p105, -1;
	mov.b64 	%rd146, 0;
	or.pred  	%p58, %p56, %p57;
	@%p58 bra 	$L__BB3_54;
	cvt.u32.u64 	%r119, %rd3;
	add.s32 	%r120, %r155, %r119;
	cvt.u64.u32 	%rd97, %r120;
	mad.lo.s64 	%rd98, %rd27, %rd6, %rd97;
	shl.b64 	%rd99, %rd98, 1;
	add.s64 	%rd146, %rd38, %rd99;
	add.s32 	%r121, %r120, 7;
	setp.ge.s32 	%p105, %r121, %r33;
$L__BB3_54:
	@%p105 bra 	$L__BB3_56;
	add.s32 	%r122, %r8, 512;
	// begin inline asm
	cp.async.cg.shared.global [%r122], [%rd146], 16;

	// end inline asm
	bra.uni 	$L__BB3_57;
$L__BB3_56:
	mov.b32 	%r123, 0;
	st.shared.v4.u32 	[%r8+512], {%r123, %r123, %r123, %r123};
$L__BB3_57:
	cvt.u32.u64 	%r124, %rd5;
	setp.ge.s32 	%p59, %r124, %r34;
	add.s32 	%r30, %r155, %r5;
	setp.ge.s32 	%p60, %r30, %r33;
	mov.b64 	%rd147, 0;
	or.pred  	%p61, %p60, %p59;
	@%p61 bra 	$L__BB3_59;
	cvt.u64.u32 	%rd103, %r30;
	mad.lo.s64 	%rd104, %rd103, %rd4, %rd5;
	shl.b64 	%rd105, %rd104, 1;
	add.s64 	%rd147, %rd39, %rd105;
$L__BB3_59:
	setp.ge.s32 	%p62, %r9, %r34;
	or.pred  	%p64, %p60, %p62;
	@%p64 bra 	$L__BB3_61;
	add.s32 	%r125, %r10, 512;
	// begin inline asm
	cp.async.cg.shared.global [%r125], [%rd147], 16;

	// end inline asm
	bra.uni 	$L__BB3_62;
$L__BB3_61:
	mov.b32 	%r126, 0;
	st.shared.v4.u32 	[%r10+512], {%r126, %r126, %r126, %r126};
$L__BB3_62:
	// begin inline asm
	cp.async.commit_group;

	// end inline asm
$L__BB3_63:
	setp.ge.s32 	%p65, %r155, %r33;
	mov.u32 	%r127, _ZZ18implicit_gemm_wmmaI13__nv_bfloat16S0_Lb1EEvPKT_S3_S3_PKlS5_PT0_iiiiiffE5Asmem;
	cvt.u64.u32 	%rd107, %r127;
	cvta.shared.u64 	%rd108, %rd107;
	mov.b32 	%r128, 16;
	wmma.load.a.sync.aligned.row.m16n16k16.bf16 	{%r129, %r130, %r131, %r132}, [%rd108], %r128;
	mov.u32 	%r133, _ZZ18implicit_gemm_wmmaI13__nv_bfloat16S0_Lb1EEvPKT_S3_S3_PKlS5_PT0_iiiiiffE5Bsmem;
	cvt.u64.u32 	%rd109, %r133;
	cvta.shared.u64 	%rd110, %rd109;
	wmma.load.b.sync.aligned.row.m16n16k16.bf16 	{%r134, %r135, %r136, %r137}, [%rd110], %r128;
	wmma.mma.sync.aligned.row.row.m16n16k16.f32.bf16.bf16.f32 {%f184, %f183, %f182, %f181, %f180, %f179, %f178, %f177}, {%r129, %r130, %r131, %r132}, {%r134, %r135, %r136, %r137}, {%f184, %f183, %f182, %f181, %f180, %f179, %f178, %f177};
	@%p65 bra 	$L__BB3_65;
	// begin inline asm
	cp.async.wait_group 0;

	// end inline asm
$L__BB3_65:
	bar.warp.sync 	-1;
$L__BB3_66:
	ld.param.u32 	%r151, [_Z18implicit_gemm_wmmaI13__nv_bfloat16S0_Lb1EEvPKT_S3_S3_PKlS5_PT0_iiiiiff_param_10];
	mov.u32 	%r138, _ZZ18implicit_gemm_wmmaI13__nv_bfloat16S0_Lb1EEvPKT_S3_S3_PKlS5_PT0_iiiiiffE7OutTile;
	mov.b32 	%r139, 16;
	wmma.store.d.sync.aligned.row.m16n16k16.shared.f32 	[%r138], {%f184, %f183, %f182, %f181, %f180, %f179, %f178, %f177}, %r139;
	bar.warp.sync 	-1;
	shl.b32 	%r140, %r152, 4;
	shr.u32 	%r141, %r2, 1;
	or.b32  	%r142, %r140, %r141;
	shl.b32 	%r143, %r141, 3;
	mov.u32 	%r144, _ZZ18implicit_gemm_wmmaI13__nv_bfloat16S0_Lb1EEvPKT_S3_S3_PKlS5_PT0_iiiiiffE9a_row_idx;
	add.s32 	%r145, %r144, %r143;
	ld.shared.u64 	%rd32, [%r145];
	mov.u32 	%r146, _ZZ18implicit_gemm_wmmaI13__nv_bfloat16S0_Lb1EEvPKT_S3_S3_PKlS5_PT0_iiiiiffE9d_row_idx;
	add.s32 	%r147, %r146, %r143;
	ld.shared.u64 	%rd33, [%r147];
	setp.lt.s32 	%p66, %r142, %r35;
	setp.gt.s64 	%p67, %rd32, -1;
	setp.lt.s64 	%p68, %rd32, %rd2;
	and.pred  	%p69, %p67, %p68;
	and.pred  	%p71, %p66, %p69;
	setp.gt.s64 	%p72, %rd33, -1;
	cvt.s64.s32 	%rd111, %r151;
	setp.lt.s64 	%p73, %rd33, %rd111;
	and.pred  	%p74, %p72, %p73;
	and.pred  	%p76, %p71, %p74;
	not.pred 	%p77, %p76;
	@%p77 bra 	$L__BB3_107;
	setp.lt.s32 	%p78, %r11, %r34;
	@%p78 bra 	$L__BB3_90;
	cvt.u32.u64 	%r148, %rd9;
	setp.lt.s32 	%p79, %r148, %r34;
	@%p79 bra 	$L__BB3_69;
	bra.uni 	$L__BB3_107;
$L__BB3_69:
	ld.shared.f32 	%f108, [%r12];
	mul.f32 	%f193, %f102, %f108;
	mad.lo.s64 	%rd112, %rd32, %rd4, %rd9;
	shl.b64 	%rd113, %rd112, 1;
	add.s64 	%rd36, %rd1, %rd113;
	not.pred 	%p80, %p3;
	@%p80 bra 	$L__BB3_71;
	ld.global.nc.u16 	%rs1, [%rd36];
	// begin inline asm
	{ cvt.f32.bf16 %f109, %rs1;}

	// end inline asm
	fma.rn.f32 	%f193, %f103, %f109, %f193;
$L__BB3_71:
	ld.param.u64 	%rd137, [_Z18implicit_gemm_wmmaI13__nv_bfloat16S0_Lb1EEvPKT_S3_S3_PKlS5_PT0_iiiiiff_param_5];
	setp.ge.s32 	%p81, %r13, %r34;
	mad.lo.s64 	%rd115, %rd33, %rd4, %rd9;
	shl.b64 	%rd116, %rd115, 1;
	add.s64 	%rd114, %rd137, %rd116;
	// begin inline asm
	{  cvt.rn.bf16.f32 %rs2, %f193;}

	// end inline asm
	// begin inline asm
	{ atom.add.noftz.bf16 %rs3,[%rd114],%rs2; }

	// end inline asm
	@%p81 bra 	$L__BB3_107;
	ld.shared.f32 	%f111, [%r12+4];
	mul.f32 	%f194, %f102, %f111;
	@%p80 bra 	$L__BB3_74;
	ld.global.nc.u16 	%rs5, [%rd36+2];
	// begin inline asm
	{ cvt.f32.bf16 %f112, %rs5;}

	// end inline asm
	fma.rn.f32 	%f194, %f103, %f112, %f194;
$L__BB3_74:
	setp.ge.s32 	%p83, %r14, %r34;
	add.s64 	%rd117, %rd114, 2;
	// begin inline asm
	{  cvt.rn.bf16.f32 %rs6, %f194;}

	// end inline asm
	// begin inline asm
	{ atom.add.noftz.bf16 %rs7,[%rd117],%rs6; }

	// end inline asm
	@%p83 bra 	$L__BB3_107;
	ld.shared.f32 	%f114, [%r12+8];
	mul.f32 	%f195, %f102, %f114;
	@%p80 bra 	$L__BB3_77;
	ld.global.nc.u16 	%rs9, [%rd36+4];
	// begin inline asm
	{ cvt.f32.bf16 %f115, %rs9;}

	// end inline asm
	fma.rn.f32 	%f195, %f103, %f115, %f195;
$L__BB3_77:
	setp.ge.s32 	%p85, %r15, %r34;
	add.s64 	%rd118, %rd114, 4;
	// begin inline asm
	{  cvt.rn.bf16.f32 %rs10, %f195;}

	// end inline asm
	// begin inline asm
	{ atom.add.noftz.bf16 %rs11,[%rd118],%rs10; }

	// end inline asm
	@%p85 bra 	$L__BB3_107;
	ld.shared.f32 	%f117, [%r12+12];
	mul.f32 	%f196, %f102, %f117;
	@%p80 bra 	$L__BB3_80;
	ld.global.nc.u16 	%rs13, [%rd36+6];
	// begin inline asm
	{ cvt.f32.bf16 %f118, %rs13;}

	// end inline asm
	fma.rn.f32 	%f196, %f103, %f118, %f196;
$L__BB3_80:
	setp.ge.s32 	%p87, %r16, %r34;
	add.s64 	%rd119, %rd114, 6;
	// begin inline asm
	{  cvt.rn.bf16.f32 %rs14, %f196;}

	// end inline asm
	// begin inline asm
	{ atom.add.noftz.bf16 %rs15,[%rd119],%rs14; }

	// end inline asm
	@%p87 bra 	$L__BB3_107;
	ld.shared.f32 	%f120, [%r12+16];
	mul.f32 	%f197, %f102, %f120;
	@%p80 bra 	$L__BB3_83;
	ld.global.nc.u16 	%rs17, [%rd36+8];
	// begin inline asm
	{ cvt.f32.bf16 %f121, %rs17;}

	// end inline asm
	fma.rn.f32 	%f197, %f103, %f121, %f197;
$L__BB3_83:
	setp.ge.s32 	%p89, %r17, %r34;
	add.s64 	%rd120, %rd114, 8;
	// begin inline asm
	{  cvt.rn.bf16.f32 %rs18, %f197;}

	// end inline asm
	// begin inline asm
	{ atom.add.noftz.bf16 %rs19,[%rd120],%rs18; }

	// end inline asm
	@%p89 bra 	$L__BB3_107;
	ld.shared.f32 	%f123, [%r12+20];
	mul.f32 	%f198, %f102, %f123;
	@%p80 bra 	$L__BB3_86;
	ld.global.nc.u16 	%rs21, [%rd36+10];
	// begin inline asm
	{ cvt.f32.bf16 %f124, %rs21;}

	// end inline asm
	fma.rn.f32 	%f198, %f103, %f124, %f198;
$L__BB3_86:
	setp.ge.s32 	%p91, %r18, %r34;
	add.s64 	%rd121, %rd114, 10;
	// begin inline asm
	{  cvt.rn.bf16.f32 %rs22, %f198;}

	// end inline asm
	// begin inline asm
	{ atom.add.noftz.bf16 %rs23,[%rd121],%rs22; }

	// end inline asm
	@%p91 bra 	$L__BB3_107;
	ld.shared.f32 	%f126, [%r12+24];
	mul.f32 	%f199, %f102, %f126;
	@%p80 bra 	$L__BB3_89;
	ld.global.nc.u16 	%rs25, [%rd36+12];
	// begin inline asm
	{ cvt.f32.bf16 %f127, %rs25;}

	// end inline asm
	fma.rn.f32 	%f199, %f103, %f127, %f199;
$L__BB3_89:
	add.s64 	%rd122, %rd114, 12;
	// begin inline asm
	{  cvt.rn.bf16.f32 %rs26, %f199;}

	// end inline asm
	// begin inline asm
	{ atom.add.noftz.bf16 %rs27,[%rd122],%rs26; }

	// end inline asm
	bra.uni 	$L__BB3_107;
$L__BB3_90:
	ld.shared.f32 	%f129, [%r12];
	mul.f32 	%f185, %f102, %f129;
	mad.lo.s64 	%rd123, %rd32, %rd4, %rd9;
	shl.b64 	%rd124, %rd123, 1;
	add.s64 	%rd34, %rd1, %rd124;
	not.pred 	%p93, %p3;
	@%p93 bra 	$L__BB3_92;
	ld.global.nc.u16 	%rs29, [%rd34];
	// begin inline asm
	{ cvt.f32.bf16 %f130, %rs29;}

	// end inline asm
	fma.rn.f32 	%f185, %f103, %f130, %f185;
$L__BB3_92:
	ld.param.u64 	%rd138, [_Z18implicit_gemm_wmmaI13__nv_bfloat16S0_Lb1EEvPKT_S3_S3_PKlS5_PT0_iiiiiff_param_5];
	mad.lo.s64 	%rd126, %rd33, %rd4, %rd9;
	shl.b64 	%rd127, %rd126, 1;
	add.s64 	%rd125, %rd138, %rd127;
	// begin inline asm
	{  cvt.rn.bf16.f32 %rs30, %f185;}

	// end inline asm
	// begin inline asm
	{ atom.add.noftz.bf16 %rs31,[%rd125],%rs30; }

	// end inline asm
	ld.shared.f32 	%f132, [%r12+4];
	mul.f32 	%f186, %f102, %f132;
	@%p93 bra 	$L__BB3_94;
	ld.global.nc.u16 	%rs33, [%rd34+2];
	// begin inline asm
	{ cvt.f32.bf16 %f133, %rs33;}

	// end inline asm
	fma.rn.f32 	%f186, %f103, %f133, %f186;
$L__BB3_94:
	add.s64 	%rd128, %rd125, 2;
	// begin inline asm
	{  cvt.rn.bf16.f32 %rs34, %f186;}

	// end inline asm
	// begin inline asm
	{ atom.add.noftz.bf16 %rs35,[%rd128],%rs34; }

	// end inline asm
	ld.shared.f32 	%f135, [%r12+8];
	mul.f32 	%f187, %f102, %f135;
	@%p93 bra 	$L__BB3_96;
	ld.global.nc.u16 	%rs37, [%rd34+4];
	// begin inline asm
	{ cvt.f32.bf16 %f136, %rs37;}

	// end inline asm
	fma.rn.f32 	%f187, %f103, %f136, %f187;
$L__BB3_96:
	add.s64 	%rd129, %rd125, 4;
	// begin inline asm
	{  cvt.rn.bf16.f32 %rs38, %f187;}

	// end inline asm
	// begin inline asm
	{ atom.add.noftz.bf16 %rs39,[%rd129],%rs38; }

	// end inline asm
	ld.shared.f32 	%f138, [%r12+12];
	mul.f32 	%f188, %f102, %f138;
	@%p93 bra 	$L__BB3_98;
	ld.global.nc.u16 	%rs41, [%rd34+6];
	// begin inline asm
	{ cvt.f32.bf16 %f139, %rs41;}

	// end inline asm
	fma.rn.f32 	%f188, %f103, %f139, %f188;
$L__BB3_98:
	add.s64 	%rd130, %rd125, 6;
	// begin inline asm
	{  cvt.rn.bf16.f32 %rs42, %f188;}

	// end inline asm
	// begin inline asm
	{ atom.add.noftz.bf16 %rs43,[%rd130],%rs42; }

	// end inline asm
	ld.shared.f32 	%f141, [%r12+16];
	mul.f32 	%f189, %f102, %f141;
	@%p93 bra 	$L__BB3_100;
	ld.global.nc.u16 	%rs45, [%rd34+8];
	// begin inline asm
	{ cvt.f32.bf16 %f142, %rs45;}

	// end inline asm
	fma.rn.f32 	%f189, %f103, %f142, %f189;
$L__BB3_100:
	add.s64 	%rd131, %rd125, 8;
	// begin inline asm
	{  cvt.rn.bf16.f32 %rs46, %f189;}

	// end inline asm
	// begin inline asm
	{ atom.add.noftz.bf16 %rs47,[%rd131],%rs46; }

	// end inline asm
	ld.shared.f32 	%f144, [%r12+20];
	mul.f32 	%f190, %f102, %f144;
	@%p93 bra 	$L__BB3_102;
	ld.global.nc.u16 	%rs49, [%rd34+10];
	// begin inline asm
	{ cvt.f32.bf16 %f145, %rs49;}

	// end inline asm
	fma.rn.f32 	%f190, %f103, %f145, %f190;
$L__BB3_102:
	add.s64 	%rd132, %rd125, 10;
	// begin inline asm
	{  cvt.rn.bf16.f32 %rs50, %f190;}

	// end inline asm
	// begin inline asm
	{ atom.add.noftz.bf16 %rs51,[%rd132],%rs50; }

	// end inline asm
	ld.shared.f32 	%f147, [%r12+24];
	mul.f32 	%f191, %f102, %f147;
	@%p93 bra 	$L__BB3_104;
	ld.global.nc.u16 	%rs53, [%rd34+12];
	// begin inline asm
	{ cvt.f32.bf16 %f148, %rs53;}

	// end inline asm
	fma.rn.f32 	%f191, %f103, %f148, %f191;
$L__BB3_104:
	add.s64 	%rd133, %rd125, 12;
	// begin inline asm
	{  cvt.rn.bf16.f32 %rs54, %f191;}

	// end inline asm
	// begin inline asm
	{ atom.add.noftz.bf16 %rs55,[%rd133],%rs54; }

	// end inline asm
	ld.shared.f32 	%f150, [%r12+28];
	mul.f32 	%f192, %f102, %f150;
	@%p93 bra 	$L__BB3_106;
	ld.global.nc.u16 	%rs57, [%rd34+14];
	// begin inline asm
	{ cvt.f32.bf16 %f151, %rs57;}

	// end inline asm
	fma.rn.f32 	%f192, %f103, %f151, %f192;
$L__BB3_106:
	add.s64 	%rd134, %rd125, 14;
	// begin inline asm
	{  cvt.rn.bf16.f32 %rs58, %f192;}

	// end inline asm
	// begin inline asm
	{ atom.add.noftz.bf16 %rs59,[%rd134],%rs58; }

	// end inline asm
$L__BB3_107:
	mov.u32 	%r149, %nctaid.y;
	add.s32 	%r152, %r152, %r149;
	setp.lt.s32 	%p101, %r152, %r4;
	@%p101 bra 	$L__BB3_3;
$L__BB3_108:
	ret;

}


// ===== COMPILED SASS (sm_100) =====

	.target	sm_100

	.elftype	@"ET_EXEC"


//--------------------- .note.nv.tkinfo           --------------------------
	.section	.note.nv.tkinfo,"",@"SHT_NOTE"
	.sectionflags	@"SHF_NOTE_NV_TKINFO"
	.tkinfo
        /*0018*/ 	.word	0x00000002
        /*0030*/ 	.string	""
        /*0030*/ 	.string	"ptxas"
        /*0030*/ 	.string	"Cuda compilation tools, release 13.0, V13.0.88"
        /*0030*/ 	.string	"Build cuda_13.0.r13.0/compiler.36424714_0"
        /*0030*/ 	.string	"-arch sm_100 -m 64 "



//--------------------- .note.nv.cuinfo           --------------------------
	.section	.note.nv.cuinfo,"",@"SHT_NOTE"
	.sectionflags	@"SHF_NOTE_NV_CUINFO"
        /*0018*/ 	.short	0x0002
        /*001a*/ 	.short	0x0064
        /*001c*/ 	.short	0x0082
	.zero		2


//--------------------- .nv.info                  --------------------------
	.section	.nv.info,"",@"SHT_CUDA_INFO"
	.align	4


	//----- nvinfo : EIATTR_REGCOUNT
	.align		4
        /*0000*/ 	.byte	0x04, 0x2f
        /*0002*/ 	.short	(.L_1 - .L_0)
	.align		4
.L_0:
        /*0004*/ 	.word	index@(_Z18implicit_gemm_wmmaI6__halffLb1EEvPKT_S3_S3_PKlS5_PT0_iiiiiff)
        /*0008*/ 	.word	0x00000028


	//----- nvinfo : EIATTR_FRAME_SIZE
	.align		4
.L_1:
        /*000c*/ 	.byte	0x04, 0x11
        /*000e*/ 	.short	(.L_3 - .L_2)
	.align		4
.L_2:
        /*0010*/ 	.word	index@(_Z18implicit_gemm_wmmaI6__halffLb1EEvPKT_S3_S3_PKlS5_PT0_iiiiiff)
        /*0014*/ 	.word	0x00000000


	//----- nvinfo : EIATTR_REGCOUNT
	.align		4
.L_3:
        /*0018*/ 	.byte	0x04, 0x2f
        /*001a*/ 	.short	(.L_5 - .L_4)
	.align		4
.L_4:
        /*001c*/ 	.word	index@(_Z18implicit_gemm_wmmaI6__halfS0_Lb1EEvPKT_S3_S3_PKlS5_PT0_iiiiiff)
        /*0020*/ 	.word	0x0000002e


	//----- nvinfo : EIATTR_FRAME_SIZE
	.align		4
.L_5:
        /*0024*/ 	.byte	0x04, 0x11
        /*0026*/ 	.short	(.L_7 - .L_6)
	.align		4
.L_6:
        /*0028*/ 	.word	index@(_Z18implicit_gemm_wmmaI6__halfS0_Lb1EEvPKT_S3_S3_PKlS5_PT0_iiiiiff)
        /*002c*/ 	.word	0x00000000


	//----- nvinfo : EIATTR_REGCOUNT
	.align		4
.L_7:
        /*0030*/ 	.byte	0x04, 0x2f
        /*0032*/ 	.short	(.L_9 - .L_8)
	.align		4
.L_8:
        /*0034*/ 	.word	index@(_Z18implicit_gemm_wmmaI13__nv_bfloat16fLb1EEvPKT_S3_S3_PKlS5_PT0_iiiiiff)
        /*0038*/ 	.word	0x00000026


	//----- nvinfo : EIATTR_FRAME_SIZE
	.align		4
.L_9:
        /*003c*/ 	.byte	0x04, 0x11
        /*003e*/ 	.short	(.L_11 - .L_10)
	.align		4
.L_10:
        /*0040*/ 	.word	index@(_Z18implicit_gemm_wmmaI13__nv_bfloat16fLb1EEvPKT_S3_S3_PKlS5_PT0_iiiiiff)
        /*0044*/ 	.word	0x00000000


	//----- nvinfo : EIATTR_REGCOUNT
	.align		4
.L_11:
        /*0048*/ 	.byte	0x04, 0x2f
        /*004a*/ 	.short	(.L_13 - .L_12)
	.align		4
.L_12:
        /*004c*/ 	.word	index@(_Z18implicit_gemm_wmmaI13__nv_bfloat16S0_Lb1EEvPKT_S3_S3_PKlS5_PT0_iiiiiff)
        /*0050*/ 	.word	0x00000028


	//----- nvinfo : EIATTR_FRAME_SIZE
	.align		4
.L_13:
        /*0054*/ 	.byte	0x04, 0x11
        /*0056*/ 	.short	(.L_15 - .L_14)
	.align		4
.L_14:
        /*0058*/ 	.word	index@(_Z18implicit_gemm_wmmaI13__nv_bfloat16S0_Lb1EEvPKT_S3_S3_PKlS5_PT0_iiiiiff)
        /*005c*/ 	.word	0x00000000


	//----- nvinfo : EIATTR_MIN_STACK_SIZE
	.align		4
.L_15:
        /*0060*/ 	.byte	0x04, 0x12
        /*0062*/ 	.short	(.L_17 - .L_16)
	.align		4
.L_16:
        /*0064*/ 	.word	index@(_Z18implicit_gemm_wmmaI13__nv_bfloat16S0_Lb1EEvPKT_S3_S3_PKlS5_PT0_iiiiiff)
        /*0068*/ 	.word	0x00000000


	//----- nvinfo : EIATTR_MIN_STACK_SIZE
	.align		4
.L_17:
        /*006c*/ 	.byte	0x04, 0x12
        /*006e*/ 	.short	(.L_19 - .L_18)
	.align		4
.L_18:
        /*0070*/ 	.word	index@(_Z18implicit_gemm_wmmaI13__nv_bfloat16fLb1EEvPKT_S3_S3_PKlS5_PT0_iiiiiff)
        /*0074*/ 	.word	0x00000000


	//----- nvinfo : EIATTR_MIN_STACK_SIZE
	.align		4
.L_19:
        /*0078*/ 	.byte	0x04, 0x12
        /*007a*/ 	.short	(.L_21 - .L_20)
	.align		4
.L_20:
        /*007c*/ 	.word	index@(_Z18implicit_gemm_wmmaI6__halfS0_Lb1EEvPKT_S3_S3_PKlS5_PT0_iiiiiff)
        /*0080*/ 	.word	0x00000000


	//----- nvinfo : EIATTR_MIN_STACK_SIZE
	.align		4
.L_21:
        /*0084*/ 	.byte	0x04, 0x12
        /*0086*/ 	.short	(.L_23 - .L_22)
	.align		4
.L_22:
        /*0088*/ 	.word	index@(_Z18implicit_gemm_wmmaI6__halffLb1EEvPKT_S3_S3_PKlS5_PT0_iiiiiff)
        /*008c*/ 	.word	0x00000000
.L_23:


//--------------------- .nv.compat                --------------------------
	.section	.nv.compat,"",@"SHT_CUDA_COMPAT_INFO"
	.align	4
        /*0000*/ 	.byte	0x02, 0x09, 0x00, 0x00, 0x02, 0x02, 0x01, 0x00, 0x02, 0x05, 0x05, 0x00, 0x03, 0x07, 0x01, 0x01
        /*0010*/ 	.byte	0x02, 0x03, 0x00, 0x00, 0x02, 0x06, 0x01, 0x00, 0x04, 0x0b, 0x08, 0x00, 0x09, 0x00, 0x00, 0x00
        /*0020*/ 	.byte	0x00, 0x00, 0x00, 0x00


//--------------------- .nv.info._Z18implicit_gemm_wmmaI13__nv_bfloat16S0_Lb1EEvPKT_S3_S3_PKlS5_PT0_iiiiiff --------------------------
	.section	.nv.info._Z18implicit_gemm_wmmaI13__nv_bfloat16S0_Lb1EEvPKT_S3_S3_PKlS5_PT0_iiiiiff,"",@"SHT_CUDA_INFO"
	.sectionflags	@""
	.align	4


	//----- nvinfo : EIATTR_CUDA_API_VERSION
	.align		4
        /*0000*/ 	.byte	0x04, 0x37
        /*0002*/ 	.short	(.L_25 - .L_24)
.L_24:
        /*0004*/ 	.word	0x00000082


	//----- nvinfo : EIATTR_KPARAM_INFO
	.align		4
.L_25:
        /*0008*/ 	.byte	0x04, 0x17
        /*000a*/ 	.short	(.L_27 - .L_26)
.L_26:
        /*000c*/ 	.word	0x00000000
        /*0010*/ 	.short	0x000c
        /*0012*/ 	.short	0x0048
        /*0014*/ 	.byte	0x00, 0xf0, 0x11, 0x00


	//----- nvinfo : EIATTR_KPARAM_INFO
	.align		4
.L_27:
        /*0018*/ 	.byte	0x04, 0x17
        /*001a*/ 	.short	(.L_29 - .L_28)
.L_28:
        /*001c*/ 	.word	0x00000000
        /*0020*/ 	.short	0x000b
        /*0022*/ 	.short	0x0044
        /*0024*/ 	.byte	0x00, 0xf0, 0x11, 0x00


	//----- nvinfo : EIATTR_KPARAM_INFO
	.align		4
.L_29:
        /*0028*/ 	.byte	0x04, 0x17
        /*002a*/ 	.short	(.L_31 - .L_30)
.L_30:
        /*002c*/ 	.word	0x00000000
        /*0030*/ 	.short	0x000a
        /*0032*/ 	.short	0x0040
        /*0034*/ 	.byte	0x00, 0xf0, 0x11, 0x00


	//----- nvinfo : EIATTR_KPARAM_INFO
	.align		4
.L_31:
        /*0038*/ 	.byte	0x04, 0x17
        /*003a*/ 	.short	(.L_33 - .L_32)
.L_32:
        /*003c*/ 	.word	0x00000000
        /*0040*/ 	.short	0x0009
        /*0042*/ 	.short	0x003c
        /*0044*/ 	.byte	0x00, 0xf0, 0x11, 0x00


	//----- nvinfo : EIATTR_KPARAM_INFO
	.align		4
.L_33:
        /*0048*/ 	.byte	0x04, 0x17
        /*004a*/ 	.short	(.L_35 - .L_34)
.L_34:
        /*004c*/ 	.word	0x00000000
        /*0050*/ 	.short	0x0008
        /*0052*/ 	.short	0x0038
        /*0054*/ 	.byte	0x00, 0xf0, 0x11, 0x00


	//----- nvinfo : EIATTR_KPARAM_INFO
	.align		4
.L_35:
        /*0058*/ 	.byte	0x04, 0x17
        /*005a*/ 	.short	(.L_37 - .L_36)
.L_36:
        /*005c*/ 	.word	0x00000000
        /*0060*/ 	.short	0x0007
        /*0062*/ 	.short	0x0034
        /*0064*/ 	.byte	0x00, 0xf0, 0x11, 0x00


	//----- nvinfo : EIATTR_KPARAM_INFO
	.align		4
.L_37:
        /*0068*/ 	.byte	0x04, 0x17
        /*006a*/ 	.short	(.L_39 - .L_38)
.L_38:
        /*006c*/ 	.word	0x00000000
        /*0070*/ 	.short	0x0006
        /*0072*/ 	.short	0x0030
        /*0074*/ 	.byte	0x00, 0xf0, 0x11, 0x00


	//----- nvinfo : EIATTR_KPARAM_INFO
	.align		4
.L_39:
        /*0078*/ 	.byte	0x04, 0x17
        /*007a*/ 	.short	(.L_41 - .L_40)
.L_40:
        /*007c*/ 	.word	0x00000000
        /*0080*/ 	.short	0x0005
        /*0082*/ 	.short	0x0028
        /*0084*/ 	.byte	0x00, 0xf5, 0x21, 0x00


	//----- nvinfo : EIATTR_KPARAM_INFO
	.align		4
.L_41:
        /*0088*/ 	.byte	0x04, 0x17
        /*008a*/ 	.short	(.L_43 - .L_42)
.L_42:
        /*008c*/ 	.word	0x00000000
        /*0090*/ 	.short	0x0004
        /*0092*/ 	.short	0x0020
        /*0094*/ 	.byte	0x00, 0xf5, 0x21, 0x00


	//----- nvinfo : EIATTR_KPARAM_INFO
	.align		4
.L_43:
        /*0098*/ 	.byte	0x04, 0x17
        /*009a*/ 	.short	(.L_45 - .L_44)
.L_44:
        /*009c*/ 	.word	0x00000000
        /*00a0*/ 	.short	0x0003
        /*00a2*/ 	.short	0x0018
        /*00a4*/ 	.byte	0x00, 0xf5, 0x21, 0x00


	//----- nvinfo : EIATTR_KPARAM_INFO
	.align		4
.L_45:
        /*00a8*/ 	.byte	0x04, 0x17
        /*00aa*/ 	.short	(.L_47 - .L_46)
.L_46:
        /*00ac*/ 	.word	0x00000000
        /*00b0*/ 	.short	0x0002
        /*00b2*/ 	.short	0x0010
        /*00b4*/ 	.byte	0x00, 0xf5, 0x21, 0x00


	//----- nvinfo : EIATTR_KPARAM_INFO
	.align		4
.L_47:
        /*00b8*/ 	.byte	0x04, 0x17
        /*00ba*/ 	.short	(.L_49 - .L_48)
.L_48:
        /*00bc*/ 	.word	0x00000000
        /*00c0*/ 	.short	0x0001
        /*00c2*/ 	.short	0x0008
        /*00c4*/ 	.byte	0x00, 0xf5, 0x21, 0x00


	//----- nvinfo : EIATTR_KPARAM_INFO
	.align		4
.L_49:
        /*00c8*/ 	.byte	0x04, 0x17
        /*00ca*/ 	.short	(.L_51 - .L_50)
.L_50:
        /*00cc*/ 	.word	0x00000000
        /*00d0*/ 	.short	0x0000
        /*00d2*/ 	.short	0x0000
        /*00d4*/ 	.byte	0x00, 0xf5, 0x21, 0x00


	//----- nvinfo : EIATTR_SPARSE_MMA_MASK
	.align		4
.L_51:
        /*00d8*/ 	.byte	0x03, 0x50
        /*00da*/ 	.short	0x0000


	//----- nvinfo : EIATTR_WMMA_USED
	.align		4
        /*00dc*/ 	.byte	0x01, 0x2b
	.zero		2


	//----- nvinfo : EIATTR_MAXREG_COUNT
	.align		4
        /*00e0*/ 	.byte	0x03, 0x1b
        /*00e2*/ 	.short	0x00ff


	//----- nvinfo : EIATTR_NUM_BARRIERS
	.align		4
        /*00e4*/ 	.byte	0x02, 0x4c
        /*00e6*/ 	.byte	0x01
	.zero		1


	//----- nvinfo : EIATTR_MERCURY_ISA_VERSION
	.align		4
        /*00e8*/ 	.byte	0x03, 0x5f
        /*00ea*/ 	.short	0x0101


	//----- nvinfo : EIATTR_COOP_GROUP_MASK_REGIDS
	.align		4
        /*00ec*/ 	.byte	0x04, 0x29
        /*00ee*/ 	.short	(.L_53 - .L_52)


	//   ....[0]....
.L_52:
        /*00f0*/ 	.word	0xffffffff


	//   ....[1]....
        /*00f4*/ 	.word	0xffffffff


	//   ....[2]....
        /*00f8*/ 	.word	0xffffffff


	//   ....[3]....
        /*00fc*/ 	.word	0xffffffff


	//   ....[4]....
        /*0100*/ 	.word	0xffffffff


	//----- nvinfo : EIATTR_COOP_GROUP_INSTR_OFFSETS
	.align		4
.L_53:
        /*0104*/ 	.byte	0x04, 0x28
        /*0106*/ 	.short	(.L_55 - .L_54)


	//   ....[0]....
.L_54:
        /*0108*/ 	.word	0x00000990


	//   ....[1]....
        /*010c*/ 	.word	0x000010c0


	//   ....[2]....
        /*0110*/ 	.word	0x00001580


	//   ....[3]....
        /*0114*/ 	.word	0x00001ba0


	//   ....[4]....
        /*0118*/ 	.word	0x00001d10


	//----- nvinfo : EIATTR_VRC_CTA_INIT_COUNT
	.align		4
.L_55:
        /*011c*/ 	.byte	0x02, 0x4a
	.zero		1
	.zero		1


	//----- nvinfo : EIATTR_ATOM16_EMUL_INSTR_REG_MAP
	.align		4
        /*0120*/ 	.byte	0x04, 0x2e
        /*0122*/ 	.short	(.L_57 - .L_56)


	//   ....[0]....
.L_56:
        /*0124*/ 	.word	0x000020a0
        /*0128*/ 	.short	0x000f
        /*012a*/ 	.short	0x0000


	//   ....[1]....
        /*012c*/ 	.word	0x00002140
        /*0130*/ 	.short	0x000f
        /*0132*/ 	.short	0x0000


	//   ....[2]....
        /*0134*/ 	.word	0x00002250
        /*0138*/ 	.short	0x0013
        /*013a*/ 	.short	0x0000


	//   ....[3]....
        /*013c*/ 	.word	0x000022c0
        /*0140*/ 	.short	0x0013
        /*0142*/ 	.short	0x0000


	//   ....[4]....
        /*0144*/ 	.word	0x000023d0
        /*0148*/ 	.short	0x0013
        /*014a*/ 	.short	0x0000


	//   ....[5]....
        /*014c*/ 	.word	0x00002440
        /*0150*/ 	.short	0x0013
        /*0152*/ 	.short	0x0000


	//   ....[6]....
        /*0154*/ 	.word	0x00002550
        /*0158*/ 	.short	0x0013
        /*015a*/ 	.short	0x0000


	//   ....[7]....
        /*015c*/ 	.word	0x000025c0
        /*0160*/ 	.short	0x0013
        /*0162*/ 	.short	0x0000


	//   ....[8]....
        /*0164*/ 	.word	0x000026d0
        /*0168*/ 	.short	0x0013
        /*016a*/ 	.short	0x0000


	//   ....[9]....
        /*016c*/ 	.word	0x00002740
        /*0170*/ 	.short	0x0013
        /*0172*/ 	.short	0x0000


	//   ....[10]....
        /*0174*/ 	.word	0x00002850
        /*0178*/ 	.short	0x0013
        /*017a*/ 	.short	0x0000


	//   ....[11]....
        /*017c*/ 	.word	0x000028c0
        /*0180*/ 	.short	0x0013
        /*0182*/ 	.short	0x0000


	//   ....[12]....
        /*0184*/ 	.word	0x00002990
        /*0188*/ 	.short	0x000f
        /*018a*/ 	.short	0x0000


	//   ....[13]....
        /*018c*/ 	.word	0x00002a20
        /*0190*/ 	.short	0x000f
        /*0192*/ 	.short	0x0000


	//   ....[14]....
        /*0194*/ 	.word	0x00002c00
        /*0198*/ 	.short	0x0011
        /*019a*/ 	.short	0x0000


	//   ....[15]....
        /*019c*/ 	.word	0x00002ca0
        /*01a0*/ 	.short	0x0011
        /*01a2*/ 	.short	0x0000


	//   ....[16]....
        /*01a4*/ 	.word	0x00002d90
        /*01a8*/ 	.short	0x0019
        /*01aa*/ 	.short	0x0000


	//   ....[17]....
        /*01ac*/ 	.word	0x00002e00
        /*01b0*/ 	.short	0x0019
        /*01b2*/ 	.short	0x0000


	//   ....[18]....
        /*01b4*/ 	.word	0x00002ef0
        /*01b8*/ 	.short	0x0019
        /*01ba*/ 	.short	0x0000


	//   ....[19]....
        /*01bc*/ 	.word	0x00002f60
        /*01c0*/ 	.short	0x0019
        /*01c2*/ 	.short	0x0000


	//   ....[20]....
        /*01c4*/ 	.word	0x00003050
        /*01c8*/ 	.short	0x0019
        /*01ca*/ 	.short	0x0000


	//   ....[21]....
        /*01cc*/ 	.word	0x000030c0
        /*01d0*/ 	.short	0x0019
        /*01d2*/ 	.short	0x0000


	//   ....[22]....
        /*01d4*/ 	.word	0x000031b0
        /*01d8*/ 	.short	0x0019
        /*01da*/ 	.short	0x0000


	//   ....[23]....
        /*01dc*/ 	.word	0x00003220
        /*01e0*/ 	.short	0x0019
        /*01e2*/ 	.short	0x0000


	//   ....[24]....
        /*01e4*/ 	.word	0x00003310
        /*01e8*/ 	.short	0x0019
        /*01ea*/ 	.short	0x0000


	//   ....[25]....
        /*01ec*/ 	.word	0x00003380
        /*01f0*/ 	.short	0x0019
        /*01f2*/ 	.short	0x0000


	//   ....[26]....
        /*01f4*/ 	.word	0x00003470
        /*01f8*/ 	.short	0x0019
        /*01fa*/ 	.short	0x0000


	//   ....[27]....
        /*01fc*/ 	.word	0x000034e0
        /*0200*/ 	.short	0x0019
        /*0202*/ 	.short	0x0000


	//   ....[28]....
        /*0204*/ 	.word	0x000035a0
        /*0208*/ 	.short	0x0011
        /*020a*/ 	.short	0x0000


	//   ....[29]....
        /*020c*/ 	.word	0x00003630
        /*0210*/ 	.short	0x0011
        /*0212*/ 	.short	0x0000


	//----- nvinfo : EIATTR_EXIT_INSTR_OFFSETS
	.align		4
.L_57:
        /*0214*/ 	.byte	0x04, 0x1c
        /*0216*/ 	.short	(.L_59 - .L_58)


	//   ....[0]....
.L_58:
        /*0218*/ 	.word	0x00000030


	//   ....[1]....
        /*021c*/ 	.word	0x000000b0


	//   ....[2]....
        /*0220*/ 	.word	0x00003710


	//----- nvinfo : EIATTR_CRS_STACK_SIZE
	.align		4
.L_59:
        /*0224*/ 	.byte	0x04, 0x1e
        /*0226*/ 	.short	(.L_61 - .L_60)
.L_60:
        /*0228*/ 	.word	0x00000000


	//----- nvinfo : EIATTR_CBANK_PARAM_SIZE
	.align		4
.L_61:
        /*022c*/ 	.byte	0x03, 0x19
        /*022e*/ 	.short	0x004c


	//----- nvinfo : EIATTR_PARAM_CBANK
	.align		4
        /*0230*/ 	.byte	0x04, 0x0a
        /*0232*/ 	.short	(.L_63 - .L_62)
	.align		4
.L_62:
        /*0234*/ 	.word	index@(.nv.constant0._Z18implicit_gemm_wmmaI13__nv_bfloat16S0_Lb1EEvPKT_S3_S3_PKlS5_PT0_iiiiiff)
        /*0238*/ 	.short	0x0380
        /*023a*/ 	.short	0x004c


	//----- nvinfo : EIATTR_SW_WAR
	.align		4
.L_63:
        /*023c*/ 	.byte	0x04, 0x36
        /*023e*/ 	.short	(.L_65 - .L_64)
.L_64:
        /*0240*/ 	.word	0x00000008
.L_65:


//--------------------- .nv.info._Z18implicit_gemm_wmmaI13__nv_bfloat16fLb1EEvPKT_S3_S3_PKlS5_PT0_iiiiiff --------------------------
	.section	.nv.info._Z18implicit_gemm_wmmaI13__nv_bfloat16fLb1EEvPKT_S3_S3_PKlS5_PT0_iiiiiff,"",@"SHT_CUDA_INFO"
	.sectionflags	@""
	.align	4


	//----- nvinfo : EIATTR_CUDA_API_VERSION
	.align		4
        /*0000*/ 	.byte	0x04, 0x37
        /*0002*/ 	.short	(.L_67 - .L_66)
.L_66:
        /*0004*/ 	.word	0x00000082


	//----- nvinfo : EIATTR_KPARAM_INFO
	.align		4
.L_67:
        /*0008*/ 	.byte	0x04, 0x17
        /*000a*/ 	.short	(.L_69 - .L_68)
.L_68:
        /*000c*/ 	.word	0x00000000
        /*0010*/ 	.short	0x000c
        /*0012*/ 	.short	0x0048
        /*0014*/ 	.byte	0x00, 0xf0, 0x11, 0x00


	//----- nvinfo : EIATTR_KPARAM_INFO
	.align		4
.L_69:
        /*0018*/ 	.byte	0x04, 0x17
        /*001a*/ 	.short	(.L_71 - .L_70)
.L_70:
        /*001c*/ 	.word	0x00000000
        /*0020*/ 	.short	0x000b
        /*0022*/ 	.short	0x0044
        /*0024*/ 	.byte	0x00, 0xf0, 0x11, 0x00


	//----- nvinfo : EIATTR_KPARAM_INFO
	.align		4
.L_71:
        /*0028*/ 	.byte	0x04, 0x17
        /*002a*/ 	.short	(.L_73 - .L_72)
.L_72:
        /*002c*/ 	.word	0x00000000
        /*0030*/ 	.short	0x000a
        /*0032*/ 	.short	0x0040
        /*0034*/ 	.byte	0x00, 0xf0, 0x11, 0x00


	//----- nvinfo : EIATTR_KPARAM_INFO
	.align		4
.L_73:
        /*0038*/ 	.byte	0x04, 0x17
        /*003a*/ 	.short	(.L_75 - .L_74)
.L_74:
        /*003c*/ 	.word	0x00000000
        /*0040*/ 	.short	0x0009
        /*0042*/ 	.short	0x003c
        /*0044*/ 	.byte	0x00, 0xf0, 0x11, 0x00


	//----- nvinfo : EIATTR_KPARAM_INFO
	.align		4
.L_75:
        /*0048*/ 	.byte	0x04, 0x17
        /*004a*/ 	.short	(.L_77 - .L_76)
.L_76:
        /*004c*/ 	.word	0x00000000
        /*0050*/ 	.short	0x0008
        /*0052*/ 	.short	0x0038
        /*0054*/ 	.byte	0x00, 0xf0, 0x11, 0x00


	//----- nvinfo : EIATTR_KPARAM_INFO
	.align		4
.L_77:
        /*0058*/ 	.byte	0x04, 0x17
        /*005a*/ 	.short	(.L_79 - .L_78)
.L_78:
        /*005c*/ 	.word	0x00000000
        /*0060*/ 	.short	0x0007
        /*0062*/ 	.short	0x0034
        /*0064*/ 	.byte	0x00, 0xf0, 0x11, 0x00


	//----- nvinfo : EIATTR_KPARAM_INFO
	.align		4
.L_79:
        /*0068*/ 	.byte	0x04, 0x17
        /*006a*/ 	.short	(.L_81 - .L_80)
.L_80:
        /*006c*/ 	.word	0x00000000
        /*0070*/ 	.short	0x0006
        /*0072*/ 	.short	0x0030
        /*0074*/ 	.byte	0x00, 0xf0, 0x11, 0x00


	//----- nvinfo : EIATTR_KPARAM_INFO
	.align		4
.L_81:
        /*0078*/ 	.byte	0x04, 0x17
        /*007a*/ 	.short	(.L_83 - .L_82)
.L_82:
        /*007c*/ 	.word	0x00000000
        /*0080*/ 	.short	0x0005
        /*0082*/ 	.short	0x0028
        /*0084*/ 	.byte	0x00, 0xf5, 0x21, 0x00


	//----- nvinfo : EIATTR_KPARAM_INFO
	.align		4
.L_83:
        /*0088*/ 	.byte	0x04, 0x17
        /*008a*/ 	.short	(.L_85 - .L_84)
.L_84:
        /*008c*/ 	.word	0x00000000
        /*0090*/ 	.short	0x0004
        /*0092*/ 	.short	0x0020
        /*0094*/ 	.byte	0x00, 0xf5, 0x21, 0x00


	//----- nvinfo : EIATTR_KPARAM_INFO
	.align		4
.L_85:
        /*0098*/ 	.byte	0x04, 0x17
        /*009a*/ 	.short	(.L_87 - .L_86)
.L_86:
        /*009c*/ 	.word	0x00000000
        /*00a0*/ 	.short	0x0003
        /*00a2*/ 	.short	0x0018
        /*00a4*/ 	.byte	0x00, 0xf5, 0x21, 0x00


	//----- nvinfo : EIATTR_KPARAM_INFO
	.align		4
.L_87:
        /*00a8*/ 	.byte	0x04, 0x17
        /*00aa*/ 	.short	(.L_89 - .L_88)
.L_88:
        /*00ac*/ 	.word	0x00000000
        /*00b0*/ 	.short	0x0002
        /*00b2*/ 	.short	0x0010
        /*00b4*/ 	.byte	0x00, 0xf5, 0x21, 0x00


	//----- nvinfo : EIATTR_KPARAM_INFO
	.align		4
.L_89:
        /*00b8*/ 	.byte	0x04, 0x17
        /*00ba*/ 	.short	(.L_91 - .L_90)
.L_90:
        /*00bc*/ 	.word	0x00000000
        /*00c0*/ 	.short	0x0001
        /*00c2*/ 	.short	0x0008
        /*00c4*/ 	.byte	0x00, 0xf5, 0x21, 0x00


	//----- nvinfo : EIATTR_KPARAM_INFO
	.align		4
.L_91:
        /*00c8*/ 	.byte	0x04, 0x17
        /*00ca*/ 	.short	(.L_93 - .L_92)
.L_92:
        /*00cc*/ 	.word	0x00000000
        /*00d0*/ 	.short	0x0000
        /*00d2*/ 	.short	0x0000
        /*00d4*/ 	.byte	0x00, 0xf5, 0x21, 0x00


	//----- nvinfo : EIATTR_SPARSE_MMA_MASK
	.align		4
.L_93:
        /*00d8*/ 	.byte	0x03, 0x50
        /*00da*/ 	.short	0x0000


	//----- nvinfo : EIATTR_WMMA_USED
	.align		4
        /*00dc*/ 	.byte	0x01, 0x2b
	.zero		2


	//----- nvinfo : EIATTR_MAXREG_COUNT
	.align		4
        /*00e0*/ 	.byte	0x03, 0x1b
        /*00e2*/ 	.short	0x00ff


	//----- nvinfo : EIATTR_NUM_BARRIERS
	.align		4
        /*00e4*/ 	.byte	0x02, 0x4c
        /*00e6*/ 	.byte	0x01
	.zero		1


	//----- nvinfo : EIATTR_MERCURY_ISA_VERSION
	.align		4
        /*00e8*/ 	.byte	0x03, 0x5f
        /*00ea*/ 	.short	0x0101


	//----- nvinfo : EIATTR_COOP_GROUP_MASK_REGIDS
	.align		4
        /*00ec*/ 	.byte	0x04, 0x29
        /*00ee*/ 	.short	(.L_95 - .L_94)


	//   ....[0]....
.L_94:
        /*00f0*/ 	.word	0xffffffff


	//   ....[1]....
        /*00f4*/ 	.word	0xffffffff


	//   ....[2]....
        /*00f8*/ 	.word	0xffffffff


	//   ....[3]....
        /*00fc*/ 	.word	0xffffffff


	//   ....[4]....
        /*0100*/ 	.word	0xffffffff


	//----- nvinfo : EIATTR_COOP_GROUP_INSTR_OFFSETS
	.align		4
.L_95:
        /*0104*/ 	.byte	0x04, 0x28
        /*0106*/ 	.short	(.L_97 - .L_96)


	//   ....[0]....
.L_96:
        /*0108*/ 	.word	0x00000850


	//   ....[1]....
        /*010c*/ 	.word	0x00000f80


	//   ....[2]....
        /*0110*/ 	.word	0x00001420


	//   ....[3]....
        /*0114*/ 	.word	0x00001a30


	//   ....[4]....
        /*0118*/ 	.word	0x00001c00


	//----- nvinfo : EIATTR_VRC_CTA_INIT_COUNT
	.align		4
.L_97:
        /*011c*/ 	.byte	0x02, 0x4a
	.zero		1
	.zero		1


	//----- nvinfo : EIATTR_EXIT_INSTR_OFFSETS
	.align		4
        /*0120*/ 	.byte	0x04, 0x1c
        /*0122*/ 	.short	(.L_99 - .L_98)


	//   ....[0]....
.L_98:
        /*0124*/ 	.word	0x00000030


	//   ....[1]....
        /*0128*/ 	.word	0x000000b0


	//   ....[2]....
        /*012c*/ 	.word	0x00002bb0


	//----- nvinfo : EIATTR_CRS_STACK_SIZE
	.align		4
.L_99:
        /*0130*/ 	.byte	0x04, 0x1e
        /*0132*/ 	.short	(.L_101 - .L_100)
.L_100:
        /*0134*/ 	.word	0x00000000


	//----- nvinfo : EIATTR_CBANK_PARAM_SIZE
	.align		4
.L_101:
        /*0138*/ 	.byte	0x03, 0x19
        /*013a*/ 	.short	0x004c


	//----- nvinfo : EIATTR_PARAM_CBANK
	.align		4
        /*013c*/ 	.byte	0x04, 0x0a
        /*013e*/ 	.short	(.L_103 - .L_102)
	.align		4
.L_102:
        /*0140*/ 	.word	index@(.nv.constant0._Z18implicit_gemm_wmmaI13__nv_bfloat16fLb1EEvPKT_S3_S3_PKlS5_PT0_iiiiiff)
        /*0144*/ 	.short	0x0380
        /*0146*/ 	.short	0x004c


	//----- nvinfo : EIATTR_SW_WAR
	.align		4
.L_103:
        /*0148*/ 	.byte	0x04, 0x36
        /*014a*/ 	.short	(.L_105 - .L_104)
.L_104:
        /*014c*/ 	.word	0x00000008
.L_105:


//--------------------- .nv.info._Z18implicit_gemm_wmmaI6__halfS0_Lb1EEvPKT_S3_S3_PKlS5_PT0_iiiiiff --------------------------
	.section	.nv.info._Z18implicit_gemm_wmmaI6__halfS0_Lb1EEvPKT_S3_S3_PKlS5_PT0_iiiiiff,"",@"SHT_CUDA_INFO"
	.sectionflags	@""
	.align	4


	//----- nvinfo : EIATTR_CUDA_API_VERSION
	.align		4
        /*0000*/ 	.byte	0x04, 0x37
        /*0002*/ 	.short	(.L_107 - .L_106)
.L_106:
        /*0004*/ 	.word	0x00000082


	//----- nvinfo : EIATTR_KPARAM_INFO
	.align		4
.L_107:
        /*0008*/ 	.byte	0x04, 0x17
        /*000a*/ 	.short	(.L_109 - .L_108)
.L_108:
        /*000c*/ 	.word	0x00000000
        /*0010*/ 	.short	0x000c
        /*0012*/ 	.short	0x0048
        /*0014*/ 	.byte	0x00, 0xf0, 0x11, 0x00


	//----- nvinfo : EIATTR_KPARAM_INFO
	.align		4
.L_109:
        /*0018*/ 	.byte	0x04, 0x17
        /*001a*/ 	.short	(.L_111 - .L_110)
.L_110:
        /*001c*/ 	.word	0x00000000
        /*0020*/ 	.short	0x000b
        /*0022*/ 	.short	0x0044
        /*0024*/ 	.byte	0x00, 0xf0, 0x11, 0x00


	//----- nvinfo : EIATTR_KPARAM_INFO
	.align		4
.L_111:
        /*0028*/ 	.byte	0x04, 0x17
        /*002a*/ 	.short	(.L_113 - .L_112)
.L_112:
        /*002c*/ 	.word	0x00000000
        /*0030*/ 	.short	0x000a
        /*0032*/ 	.short	0x0040
        /*0034*/ 	.byte	0x00, 0xf0, 0x11, 0x00


	//----- nvinfo : EIATTR_KPARAM_INFO
	.align		4
.L_113:
        /*0038*/ 	.byte	0x04, 0x17
        /*003a*/ 	.short	(.L_115 - .L_114)
.L_114:
        /*003c*/ 	.word	0x00000000
        /*0040*/ 	.short	0x0009
        /*0042*/ 	.short	0x003c
        /*0044*/ 	.byte	0x00, 0xf0, 0x11, 0x00


	//----- nvinfo : EIATTR_KPARAM_INFO
	.align		4
.L_115:
        /*0048*/ 	.byte	0x04, 0x17
        /*004a*/ 	.short	(.L_117 - .L_116)
.L_116:
        /*004c*/ 	.word	0x00000000
        /*0050*/ 	.short	0x0008
        /*0052*/ 	.short	0x0038
        /*0054*/ 	.byte	0x00, 0xf0, 0x11, 0x00


	//----- nvinfo : EIATTR_KPARAM_INFO
	.align		4
.L_117:
        /*0058*/ 	.byte	0x04, 0x17
        /*005a*/ 	.short	(.L_119 - .L_118)
.L_118:
        /*005c*/ 	.word	0x00000000
        /*0060*/ 	.short	0x0007
        /*0062*/ 	.short	0x0034
        /*0064*/ 	.byte	0x00, 0xf0, 0x11, 0x00


	//----- nvinfo : EIATTR_KPARAM_INFO
	.align		4
.L_119:
        /*0068*/ 	.byte	0x04, 0x17
        /*006a*/ 	.short	(.L_121 - .L_120)
.L_120:
        /*006c*/ 	.word	0x00000000
        /*0070*/ 	.short	0x0006
        /*0072*/ 	.short	0x0030
        /*0074*/ 	.byte	0x00, 0xf0, 0x11, 0x00


	//----- nvinfo : EIATTR_KPARAM_INFO
	.align		4
.L_121:
        /*0078*/ 	.byte	0x04, 0x17
        /*007a*/ 	.short	(.L_123 - .L_122)
.L_122:
        /*007c*/ 	.word	0x00000000
        /*0080*/ 	.short	0x0005
        /*0082*/ 	.short	0x0028
        /*0084*/ 	.byte	0x00, 0xf5, 0x21, 0x00


	//----- nvinfo : EIATTR_KPARAM_INFO
	.align		4
.L_123:
        /*0088*/ 	.byte	0x04, 0x17
        /*008a*/ 	.short	(.L_125 - .L_124)
.L_124:
        /*008c*/ 	.word	0x00000000
        /*0090*/ 	.short	0x0004
        /*0092*/ 	.short	0x0020
        /*0094*/ 	.byte	0x00, 0xf5, 0x21, 0x00


	//----- nvinfo : EIATTR_KPARAM_INFO
	.align		4
.L_125:
        /*0098*/ 	.byte	0x04, 0x17
        /*009a*/ 	.short	(.L_127 - .L_126)
.L_126:
        /*009c*/ 	.word	0x00000000
        /*00a0*/ 	.short	0x0003
        /*00a2*/ 	.short	0x0018
        /*00a4*/ 	.byte	0x00, 0xf5, 0x21, 0x00


	//----- nvinfo : EIATTR_KPARAM_INFO
	.align		4
.L_127:
        /*00a8*/ 	.byte	0x04, 0x17
        /*00aa*/ 	.short	(.L_129 - .L_128)
.L_128:
        /*00ac*/ 	.word	0x00000000
        /*00b0*/ 	.short	0x0002
        /*00b2*/ 	.short	0x0010
        /*00b4*/ 	.byte	0x00, 0xf5, 0x21, 0x00


	//----- nvinfo : EIATTR_KPARAM_INFO
	.align		4
.L_129:
        /*00b8*/ 	.byte	0x04, 0x17
        /*00ba*/ 	.short	(.L_131 - .L_130)
.L_130:
        /*00bc*/ 	.word	0x00000000
        /*00c0*/ 	.short	0x0001
        /*00c2*/ 	.short	0x0008
        /*00c4*/ 	.byte	0x00, 0xf5, 0x21, 0x00


	//----- nvinfo : EIATTR_KPARAM_INFO
	.align		4
.L_131:
        /*00c8*/ 	.byte	0x04, 0x17
        /*00ca*/ 	.short	(.L_133 - .L_132)
.L_132:
        /*00cc*/ 	.word	0x00000000
        /*00d0*/ 	.short	0x0000
        /*00d2*/ 	.short	0x0000
        /*00d4*/ 	.byte	0x00, 0xf5, 0x21, 0x00


	//----- nvinfo : EIATTR_SPARSE_MMA_MASK
	.align		4
.L_133:
        /*00d8*/ 	.byte	0x03, 0x50
        /*00da*/ 	.short	0x0000


	//----- nvinfo : EIATTR_WMMA_USED
	.align		4
        /*00dc*/ 	.byte	0x01, 0x2b
	.zero		2


	//----- nvinfo : EIATTR_MAXREG_COUNT
	.align		4
        /*00e0*/ 	.byte	0x03, 0x1b
        /*00e2*/ 	.short	0x00ff


	//----- nvinfo : EIATTR_NUM_BARRIERS
	.align		4
        /*00e4*/ 	.byte	0x02, 0x4c
        /*00e6*/ 	.byte	0x01
	.zero		1


	//----- nvinfo : EIATTR_MERCURY_ISA_VERSION
	.align		4
        /*00e8*/ 	.byte	0x03, 0x5f
        /*00ea*/ 	.short	0x0101


	//----- nvinfo : EIATTR_COOP_GROUP_MASK_REGIDS
	.align		4
        /*00ec*/ 	.byte	0x04, 0x29
        /*00ee*/ 	.short	(.L_135 - .L_134)


	//   ....[0]....
.L_134:
        /*00f0*/ 	.word	0xffffffff


	//   ....[1]....
        /*00f4*/ 	.word	0xffffffff


	//   ....[2]....
        /*00f8*/ 	.word	0xffffffff


	//   ....[3]....
        /*00fc*/ 	.word	0xffffffff


	//   ....[4]....
        /*0100*/ 	.word	0xffffffff


	//----- nvinfo : EIATTR_COOP_GROUP_INSTR_OFFSETS
	.align		4
.L_135:
        /*0104*/ 	.byte	0x04, 0x28
        /*0106*/ 	.short	(.L_137 - .L_136)


	//   ....[0]....
.L_136:
        /*0108*/ 	.word	0x00000a20


	//   ....[1]....
        /*010c*/ 	.word	0x00001060


	//   ....[2]....
        /*0110*/ 	.word	0x00001490


	//   ....[3]....
        /*0114*/ 	.word	0x000019b0


	//   ....[4]....
        /*0118*/ 	.word	0x00001af0


	//----- nvinfo : EIATTR_VRC_CTA_INIT_COUNT
	.align		4
.L_137:
        /*011c*/ 	.byte	0x02, 0x4a
	.zero		1
	.zero		1


	//----- nvinfo : EIATTR_ATOM16_EMUL_INSTR_REG_MAP
	.align		4
        /*0120*/ 	.byte	0x04, 0x2e
        /*0122*/ 	.short	(.L_139 - .L_138)


	//   ....[0]....
.L_138:
        /*0124*/ 	.word	0x00001e10
        /*0128*/ 	.short	0x0011
        /*012a*/ 	.short	0x0000


	//   ....[1]....
        /*012c*/ 	.word	0x00001e80
        /*0130*/ 	.short	0x0011
        /*0132*/ 	.short	0x0000


	//   ....[2]....
        /*0134*/ 	.word	0x00001f90
        /*0138*/ 	.short	0x0013
        /*013a*/ 	.short	0x0000


	//   ....[3]....
        /*013c*/ 	.word	0x00002000
        /*0140*/ 	.short	0x0013
        /*0142*/ 	.short	0x0000


	//   ....[4]....
        /*0144*/ 	.word	0x00002110
        /*0148*/ 	.short	0x0013
        /*014a*/ 	.short	0x0000


	//   ....[5]....
        /*014c*/ 	.word	0x00002180
        /*0150*/ 	.short	0x0013
        /*0152*/ 	.short	0x0000


	//   ....[6]....
        /*0154*/ 	.word	0x00002290
        /*0158*/ 	.short	0x0013
        /*015a*/ 	.short	0x0000


	//   ....[7]....
        /*015c*/ 	.word	0x00002300
        /*0160*/ 	.short	0x0013
        /*0162*/ 	.short	0x0000


	//   ....[8]....
        /*0164*/ 	.word	0x00002410
        /*0168*/ 	.short	0x0013
        /*016a*/ 	.short	0x0000


	//   ....[9]....
        /*016c*/ 	.word	0x00002480
        /*0170*/ 	.short	0x0013
        /*0172*/ 	.short	0x0000


	//   ....[10]....
        /*0174*/ 	.word	0x00002590
        /*0178*/ 	.short	0x0013
        /*017a*/ 	.short	0x0000


	//   ....[11]....
        /*017c*/ 	.word	0x00002600
        /*0180*/ 	.short	0x0013
        /*0182*/ 	.short	0x0000


	//   ....[12]....
        /*0184*/ 	.word	0x000026d0
        /*0188*/ 	.short	0x0011
        /*018a*/ 	.short	0x0000


	//   ....[13]....
        /*018c*/ 	.word	0x00002760
        /*0190*/ 	.short	0x0011
        /*0192*/ 	.short	0x0000


	//   ....[14]....
        /*0194*/ 	.word	0x00002970
        /*0198*/ 	.short	0x000f
        /*019a*/ 	.short	0x0000


	//   ....[15]....
        /*019c*/ 	.word	0x000029e0
        /*01a0*/ 	.short	0x000f
        /*01a2*/ 	.short	0x0000


	//   ....[16]....
        /*01a4*/ 	.word	0x00002ad0
        /*01a8*/ 	.short	0x0011
        /*01aa*/ 	.short	0x0000


	//   ....[17]....
        /*01ac*/ 	.word	0x00002b40
        /*01b0*/ 	.short	0x0011
        /*01b2*/ 	.short	0x0000


	//   ....[18]....
        /*01b4*/ 	.word	0x00002c30
        /*01b8*/ 	.short	0x0011
        /*01ba*/ 	.short	0x0000


	//   ....[19]....
        /*01bc*/ 	.word	0x00002ca0
        /*01c0*/ 	.short	0x0011
        /*01c2*/ 	.short	0x0000


	//   ....[20]....
        /*01c4*/ 	.word	0x00002d90
        /*01c8*/ 	.short	0x0011
        /*01ca*/ 	.short	0x0000


	//   ....[21]....
        /*01cc*/ 	.word	0x00002e00
        /*01d0*/ 	.short	0x0011
        /*01d2*/ 	.short	0x0000


	//   ....[22]....
        /*01d4*/ 	.word	0x00002ef0
        /*01d8*/ 	.short	0x0011
        /*01da*/ 	.short	0x0000


	//   ....[23]....
        /*01dc*/ 	.word	0x00002f60
        /*01e0*/ 	.short	0x0011
        /*01e2*/ 	.short	0x0000


	//   ....[24]....
        /*01e4*/ 	.word	0x00003050
        /*01e8*/ 	.short	0x0011
        /*01ea*/ 	.short	0x0000


	//   ....[25]....
        /*01ec*/ 	.word	0x000030c0
        /*01f0*/ 	.short	0x0011
        /*01f2*/ 	.short	0x0000


	//   ....[26]....
        /*01f4*/ 	.word	0x000031b0
        /*01f8*/ 	.short	0x0011
        /*01fa*/ 	.short	0x0000


	//   ....[27]....
        /*01fc*/ 	.word	0x00003220
        /*0200*/ 	.short	0x0011
        /*0202*/ 	.short	0x0000


	//   ....[28]....
        /*0204*/ 	.word	0x000032e0
        /*0208*/ 	.short	0x000f
        /*020a*/ 	.short	0x0000


	//   ....[29]....
        /*020c*/ 	.word	0x00003370
        /*0210*/ 	.short	0x000f
        /*0212*/ 	.short	0x0000


	//----- nvinfo : EIATTR_EXIT_INSTR_OFFSETS
	.align		4
.L_139:
        /*0214*/ 	.byte	0x04, 0x1c
        /*0216*/ 	.short	(.L_141 - .L_140)


	//   ....[0]....
.L_140:
        /*0218*/ 	.word	0x00000030


	//   ....[1]....
        /*021c*/ 	.word	0x000000b0


	//   ....[2]....
        /*0220*/ 	.word	0x00003400


	//----- nvinfo : EIATTR_CRS_STACK_SIZE
	.align		4
.L_141:
        /*0224*/ 	.byte	0x04, 0x1e
        /*0226*/ 	.short	(.L_143 - .L_142)
.L_142:
        /*0228*/ 	.word	0x00000000


	//----- nvinfo : EIATTR_CBANK_PARAM_SIZE
	.align		4
.L_143:
        /*022c*/ 	.byte	0x03, 0x19
        /*022e*/ 	.short	0x004c


	//----- nvinfo : EIATTR_PARAM_CBANK
	.align		4
        /*0230*/ 	.byte	0x04, 0x0a
        /*0232*/ 	.short	(.L_145 - .L_144)
	.align		4
.L_144:
        /*0234*/ 	.word	index@(.nv.constant0._Z18implicit_gemm_wmmaI6__halfS0_Lb1EEvPKT_S3_S3_PKlS5_PT0_iiiiiff)
        /*0238*/ 	.short	0x0380
        /*023a*/ 	.short	0x004c


	//----- nvinfo : EIATTR_SW_WAR
	.align		4
.L_145:
        /*023c*/ 	.byte	0x04, 0x36
        /*023e*/ 	.short	(.L_147 - .L_146)
.L_146:
        /*0240*/ 	.word	0x00000008
.L_147:


//--------------------- .nv.info._Z18implicit_gemm_wmmaI6__halffLb1EEvPKT_S3_S3_PKlS5_PT0_iiiiiff --------------------------
	.section	.nv.info._Z18implicit_gemm_wmmaI6__halffLb1EEvPKT_S3_S3_PKlS5_PT0_iiiiiff,"",@"SHT_CUDA_INFO"
	.sectionflags	@""
	.align	4


	//----- nvinfo : EIATTR_CUDA_API_VERSION
	.align		4
        /*0000*/ 	.byte	0x04, 0x37
        /*0002*/ 	.short	(.L_149 - .L_148)
.L_148:
        /*0004*/ 	.word	0x00000082


	//----- nvinfo : EIATTR_KPARAM_INFO
	.align		4
.L_149:
        /*0008*/ 	.byte	0x04, 0x17
        /*000a*/ 	.short	(.L_151 - .L_150)
.L_150:
        /*000c*/ 	.word	0x00000000
        /*0010*/ 	.short	0x000c
        /*0012*/ 	.short	0x0048
        /*0014*/ 	.byte	0x00, 0xf0, 0x11, 0x00


	//----- nvinfo : EIATTR_KPARAM_INFO
	.align		4
.L_151:
        /*0018*/ 	.byte	0x04, 0x17
        /*001a*/ 	.short	(.L_153 - .L_152)
.L_152:
        /*001c*/ 	.word	0x00000000
        /*0020*/ 	.short	0x000b
        /*0022*/ 	.short	0x0044
        /*0024*/ 	.byte	0x00, 0xf0, 0x11, 0x00


	//----- nvinfo : EIATTR_KPARAM_INFO
	.align		4
.L_153:
        /*0028*/ 	.byte	0x04, 0x17
        /*002a*/ 	.short	(.L_155 - .L_154)
.L_154:
        /*002c*/ 	.word	0x00000000
        /*0030*/ 	.short	0x000a
        /*0032*/ 	.short	0x0040
        /*0034*/ 	.byte	0x00, 0xf0, 0x11, 0x00


	//----- nvinfo : EIATTR_KPARAM_INFO
	.align		4
.L_155:
        /*0038*/ 	.byte	0x04, 0x17
        /*003a*/ 	.short	(.L_157 - .L_156)
.L_156:
        /*003c*/ 	.word	0x00000000
        /*0040*/ 	.short	0x0009
        /*0042*/ 	.short	0x003c
        /*0044*/ 	.byte	0x00, 0xf0, 0x11, 0x00


	//----- nvinfo : EIATTR_KPARAM_INFO
	.align		4
.L_157:
        /*0048*/ 	.byte	0x04, 0x17
        /*004a*/ 	.short	(.L_159 - .L_158)
.L_158:
        /*004c*/ 	.word	0x00000000
        /*0050*/ 	.short	0x0008
        /*0052*/ 	.short	0x0038
        /*0054*/ 	.byte	0x00, 0xf0, 0x11, 0x00


	//----- nvinfo : EIATTR_KPARAM_INFO
	.align		4
.L_159:
        /*0058*/ 	.byte	0x04, 0x17
        /*005a*/ 	.short	(.L_161 - .L_160)
.L_160:
        /*005c*/ 	.word	0x00000000
        /*0060*/ 	.short	0x0007
        /*0062*/ 	.short	0x0034
        /*0064*/ 	.byte	0x00, 0xf0, 0x11, 0x00


	//----- nvinfo : EIATTR_KPARAM_INFO
	.align		4
.L_161:
        /*0068*/ 	.byte	0x04, 0x17
        /*006a*/ 	.short	(.L_163 - .L_162)
.L_162:
        /*006c*/ 	.word	0x00000000
        /*0070*/ 	.short	0x0006
        /*0072*/ 	.short	0x0030
        /*0074*/ 	.byte	0x00, 0xf0, 0x11, 0x00


	//----- nvinfo : EIATTR_KPARAM_INFO
	.align		4
.L_163:
        /*0078*/ 	.byte	0x04, 0x17
        /*007a*/ 	.short	(.L_165 - .L_164)
.L_164:
        /*007c*/ 	.word	0x00000000
        /*0080*/ 	.short	0x0005
        /*0082*/ 	.short	0x0028
        /*0084*/ 	.byte	0x00, 0xf5, 0x21, 0x00


	//----- nvinfo : EIATTR_KPARAM_INFO
	.align		4
.L_165:
        /*0088*/ 	.byte	0x04, 0x17
        /*008a*/ 	.short	(.L_167 - .L_166)
.L_166:
        /*008c*/ 	.word	0x00000000
        /*0090*/ 	.short	0x0004
        /*0092*/ 	.short	0x0020
        /*0094*/ 	.byte	0x00, 0xf5, 0x21, 0x00


	//----- nvinfo : EIATTR_KPARAM_INFO
	.align		4
.L_167:
        /*0098*/ 	.byte	0x04, 0x17
        /*009a*/ 	.short	(.L_169 - .L_168)
.L_168:
        /*009c*/ 	.word	0x00000000
        /*00a0*/ 	.short	0x0003
        /*00a2*/ 	.short	0x0018
        /*00a4*/ 	.byte	0x00, 0xf5, 0x21, 0x00


	//----- nvinfo : EIATTR_KPARAM_INFO
	.align		4
.L_169:
        /*00a8*/ 	.byte	0x04, 0x17
        /*00aa*/ 	.short	(.L_171 - .L_170)
.L_170:
        /*00ac*/ 	.word	0x00000000
        /*00b0*/ 	.short	0x0002
        /*00b2*/ 	.short	0x0010
        /*00b4*/ 	.byte	0x00, 0xf5, 0x21, 0x00


	//----- nvinfo : EIATTR_KPARAM_INFO
	.align		4
.L_171:
        /*00b8*/ 	.byte	0x04, 0x17
        /*00ba*/ 	.short	(.L_173 - .L_172)
.L_172:
        /*00bc*/ 	.word	0x00000000
        /*00c0*/ 	.short	0x0001
        /*00c2*/ 	.short	0x0008
        /*00c4*/ 	.byte	0x00, 0xf5, 0x21, 0x00


	//----- nvinfo : EIATTR_KPARAM_INFO
	.align		4
.L_173:
        /*00c8*/ 	.byte	0x04, 0x17
        /*00ca*/ 	.short	(.L_175 - .L_174)
.L_174:
        /*00cc*/ 	.word	0x00000000
        /*00d0*/ 	.short	0x0000
        /*00d2*/ 	.short	0x0000
        /*00d4*/ 	.byte	0x00, 0xf5, 0x21, 0x00


	//----- nvinfo : EIATTR_SPARSE_MMA_MASK
	.align		4
.L_175:
        /*00d8*/ 	.byte	0x03, 0x50
        /*00da*/ 	.short	0x0000


	//----- nvinfo : EIATTR_WMMA_USED
	.align		4
        /*00dc*/ 	.byte	0x01, 0x2b
	.zero		2


	//----- nvinfo : EIATTR_MAXREG_COUNT
	.align		4
        /*00e0*/ 	.byte	0x03, 0x1b
        /*00e2*/ 	.short	0x00ff


	//----- nvinfo : EIATTR_NUM_BARRIERS
	.align		4
        /*00e4*/ 	.byte	0x02, 0x4c
        /*00e6*/ 	.byte	0x01
	.zero		1


	//----- nvinfo : EIATTR_MERCURY_ISA_VERSION
	.align		4
        /*00e8*/ 	.byte	0x03, 0x5f
        /*00ea*/ 	.short	0x0101


	//----- nvinfo : EIATTR_COOP_GROUP_MASK_REGIDS
	.align		4
        /*00ec*/ 	.byte	0x04, 0x29
        /*00ee*/ 	.short	(.L_177 - .L_176)


	//   ....[0]....
.L_176:
        /*00f0*/ 	.word	0xffffffff


	//   ....[1]....
        /*00f4*/ 	.word	0xffffffff


	//   ....[2]....
        /*00f8*/ 	.word	0xffffffff


	//   ....[3]....
        /*00fc*/ 	.word	0xffffffff


	//   ....[4]....
        /*0100*/ 	.word	0xffffffff


	//----- nvinfo : EIATTR_COOP_GROUP_INSTR_OFFSETS
	.align		4
.L_177:
        /*0104*/ 	.byte	0x04, 0x28
        /*0106*/ 	.short	(.L_179 - .L_178)


	//   ....[0]....
.L_178:
        /*0108*/ 	.word	0x00000940


	//   ....[1]....
        /*010c*/ 	.word	0x00000f70


	//   ....[2]....
        /*0110*/ 	.word	0x00001390


	//   ....[3]....
        /*0114*/ 	.word	0x000018b0


	//   ....[4]....
        /*0118*/ 	.word	0x00001a50


	//----- nvinfo : EIATTR_VRC_CTA_INIT_COUNT
	.align		4
.L_179:
        /*011c*/ 	.byte	0x02, 0x4a
	.zero		1
	.zero		1


	//----- nvinfo : EIATTR_EXIT_INSTR_OFFSETS
	.align		4
        /*0120*/ 	.byte	0x04, 0x1c
        /*0122*/ 	.short	(.L_181 - .L_180)


	//   ....[0]....
.L_180:
        /*0124*/ 	.word	0x00000030


	//   ....[1]....
        /*0128*/ 	.word	0x000000b0


	//   ....[2]....
        /*012c*/ 	.word	0x000029b0


	//----- nvinfo : EIATTR_CRS_STACK_SIZE
	.align		4
.L_181:
        /*0130*/ 	.byte	0x04, 0x1e
        /*0132*/ 	.short	(.L_183 - .L_182)
.L_182:
        /*0134*/ 	.word	0x00000000


	//----- nvinfo : EIATTR_CBANK_PARAM_SIZE
	.align		4
.L_183:
        /*0138*/ 	.byte	0x03, 0x19
        /*013a*/ 	.short	0x004c


	//----- nvinfo : EIATTR_PARAM_CBANK
	.align		4
        /*013c*/ 	.byte	0x04, 0x0a
        /*013e*/ 	.short	(.L_185 - .L_184)
	.align		4
.L_184:
        /*0140*/ 	.word	index@(.nv.constant0._Z18implicit_gemm_wmmaI6__halffLb1EEvPKT_S3_S3_PKlS5_PT0_iiiiiff)
        /*0144*/ 	.short	0x0380
        /*0146*/ 	.short	0x004c


	//----- nvinfo : EIATTR_SW_WAR
	.align		4
.L_185:
        /*0148*/ 	.byte	0x04, 0x36
        /*014a*/ 	.short	(.L_187 - .L_186)
.L_186:
        /*014c*/ 	.word	0x00000008
.L_187:


//--------------------- .nv.callgraph             --------------------------
	.section	.nv.callgraph,"",@"SHT_CUDA_CALLGRAPH"
	.align	4
	.sectionentsize	8
	.align		4
        /*0000*/ 	.word	0x00000000
	.align		4
        /*0004*/ 	.word	0xffffffff
	.align		4
        /*0008*/ 	.word	0x00000000
	.align		4
        /*000c*/ 	.word	0xfffffffe
	.align		4
        /*0010*/ 	.word	0x00000000
	.align		4
        /*0014*/ 	.word	0xfffffffd
	.align		4
        /*0018*/ 	.word	0x00000000
	.align		4
        /*001c*/ 	.word	0xfffffffc


//--------------------- .text._Z18implicit_gemm_wmmaI13__nv_bfloat16S0_Lb1EEvPKT_S3_S3_PKlS5_PT0_iiiiiff --------------------------
	.section	.text._Z18implicit_gemm_wmmaI13__nv_bfloat16S0_Lb1EEvPKT_S3_S3_PKlS5_PT0_iiiiiff,"ax",@progbits
	.align	128
        .global         _Z18implicit_gemm_wmmaI13__nv_bfloat16S0_Lb1EEvPKT_S3_S3_PKlS5_PT0_iiiiiff
        .type           _Z18implicit_gemm_wmmaI13__nv_bfloat16S0_Lb1EEvPKT_S3_S3_PKlS5_PT0_iiiiiff,@function
        .size           _Z18implicit_gemm_wmmaI13__nv_bfloat16S0_Lb1EEvPKT_S3_S3_PKlS5_PT0_iiiiiff,(.L_x_226 - _Z18implicit_gemm_wmmaI13__nv_bfloat16S0_Lb1EEvPKT_S3_S3_PKlS5_PT0_iiiiiff)
        .other          _Z18implicit_gemm_wmmaI13__nv_bfloat16S0_Lb1EEvPKT_S3_S3_PKlS5_PT0_iiiiiff,@"STO_CUDA_ENTRY STV_DEFAULT"
_Z18implicit_gemm_wmmaI13__nv_bfloat16S0_Lb1EEvPKT_S3_S3_PKlS5_PT0_iiiiiff:
.text._Z18implicit_gemm_wmmaI13__nv_bfloat16S0_Lb1EEvPKT_S3_S3_PKlS5_PT0_iiiiiff:
[----:B------:R-:W-:Y:S08]  /*0000*/  LDC R1, c[0x0][0x37c] ;  /* 0x0000df00ff017b82 */ /* 0x000ff00000000800 */
[----:B------:R-:W1:Y:S02]  /*0010*/  LDC R0, c[0x0][0x360] ;  /* 0x0000d800ff007b82 */ /* 0x000e640000000800 */
[----:B-1----:R-:W-:-:S13]  /*0020*/  ISETP.NE.AND P0, PT, R0, 0x20, PT ;  /* 0x000000200000780c */ /* 0x002fda0003f05270 */
[----:B------:R-:W-:Y:S05]  /*0030*/  @P0 EXIT ;  /* 0x000000000000094d */ /* 0x000fea0003800000 */
[----:B------:R-:W1:Y:S08]  /*0040*/  LDC R0, c[0x0][0x3bc] ;  /* 0x0000ef00ff007b82 */ /* 0x000e700000000800 */
[----:B------:R-:W2:Y:S01]  /*0050*/  S2UR UR10, SR_CTAID.Y ;  /* 0x00000000000a79c3 */ /* 0x000ea20000002600 */
[----:B-1----:R-:W-:-:S05]  /*0060*/  VIADD R0, R0, 0xf ;  /* 0x0000000f00007836 */ /* 0x002fca0000000000 */
[----:B------:R-:W-:-:S04]  /*0070*/  SHF.R.S32.HI R3, RZ, 0x1f, R0 ;  /* 0x0000001fff037819 */ /* 0x000fc80000011400 */
[----:B------:R-:W-:-:S04]  /*0080*/  LEA.HI R3, R3, R0, RZ, 0x4 ;  /* 0x0000000003037211 */ /* 0x000fc800078f20ff */
[----:B------:R-:W-:-:S04]  /*0090*/  SHF.R.S32.HI R3, RZ, 0x4, R3 ;  /* 0x00000004ff037819 */ /* 0x000fc80000011403 */
[----:B--2---:R-:W-:-:S13]  /*00a0*/  ISETP.LE.AND P0, PT, R3, UR10, PT ;  /* 0x0000000a03007c0c */ /* 0x004fda000bf03270 */
[----:B------:R-:W-:Y:S05]  /*00b0*/  @P0 EXIT ;  /* 0x000000000000094d */ /* 0x000fea0003800000 */
[----:B------:R-:W1:Y:S01]  /*00c0*/  S2R R5, SR_TID.X ;  /* 0x0000000000057919 */ /* 0x000e620000002100 */
[----:B------:R-:W2:Y:S01]  /*00d0*/  LDCU.64 UR8, c[0x0][0x3b0] ;  /* 0x00007600ff0877ac */ /* 0x000ea20008000a00 */
[----:B------:R-:W3:Y:S01]  /*00e0*/  LDC.64 R8, c[0x0][0x390] ;  /* 0x0000e400ff087b82 */ /* 0x000ee20000000a00 */
[----:B------:R-:W4:Y:S01]  /*00f0*/  S2R R33, SR_CTAID.X ;  /* 0x0000000000217919 */ /* 0x000f220000002500 */
[----:B------:R-:W5:Y:S01]  /*0100*/  LDCU UR11, c[0x0][0x3b8] ;  /* 0x00007700ff0b77ac */ /* 0x000f620008000800 */
[----:B------:R-:W3:Y:S05]  /*0110*/  LDCU UR4, c[0x0][0x3c8] ;  /* 0x00007900ff0477ac */ /* 0x000eea0008000800 */
[----:B------:R-:W3:Y:S01]  /*0120*/  S2UR UR5, SR_CgaCtaId ;  /* 0x00000000000579c3 */ /* 0x000ee20000008800 */
[----:B------:R-:W3:Y:S01]  /*0130*/  LDCU.64 UR6, c[0x0][0x388] ;  /* 0x00007100ff0677ac */ /* 0x000ee20008000a00 */
[----:B------:R-:W1:Y:S01]  /*0140*/  LDCU.64 UR16, c[0x0][0x358] ;  /* 0x00006b00ff1077ac */ /* 0x000e620008000a00 */
[----:B-----5:R-:W-:Y:S01]  /*0150*/  USHF.R.S32.HI UR19, URZ, 0x1f, UR11 ;  /* 0x0000001fff137899 */ /* 0x020fe2000801140b */
[----:B-1----:R-:W-:Y:S01]  /*0160*/  SHF.R.U32.HI R22, RZ, 0x1, R5 ;  /* 0x00000001ff167819 */ /* 0x002fe20000011605 */
[----:B------:R-:W-:-:S02]  /*0170*/  IMAD.SHL.U32 R2, R5, 0x20, RZ ;  /* 0x0000002005027824 */ /* 0x000fc400078e00ff */
[----:B------:R-:W-:Y:S01]  /*0180*/  IMAD.SHL.U32 R0, R5, 0x8, RZ ;  /* 0x0000000805007824 */ /* 0x000fe200078e00ff */
[----:B------:R-:W-:Y:S01]  /*0190*/  LOP3.LUT R22, R22, 0x8, RZ, 0xc0, !PT ;  /* 0x0000000816167812 */ /* 0x000fe200078ec0ff */
[----:B----4-:R-:W-:Y:S01]  /*01a0*/  IMAD.SHL.U32 R33, R33, 0x10, RZ ;  /* 0x0000001021217824 */ /* 0x010fe200078e00ff */
[----:B------:R-:W-:Y:S02]  /*01b0*/  LOP3.LUT R2, R2, 0x1e0, RZ, 0xc0, !PT ;  /* 0x000001e002027812 */ /* 0x000fe400078ec0ff */
[----:B------:R-:W-:Y:S02]  /*01c0*/  LOP3.LUT R3, R22, 0x7, RZ, 0xfc, !PT ;  /* 0x0000000716037812 */ /* 0x000fe400078efcff */
[----:B------:R-:W-:Y:S02]  /*01d0*/  LOP3.LUT R20, R33, 0x8, R0, 0xf8, !PT ;  /* 0x0000000821147812 */ /* 0x000fe400078ef800 */
[----:B------:R-:W-:Y:S02]  /*01e0*/  LOP3.LUT R6, R2, 0x10, R5, 0xf8, !PT ;  /* 0x0000001002067812 */ /* 0x000fe400078ef805 */
[----:B------:R-:W-:Y:S01]  /*01f0*/  LOP3.LUT R32, R22, R33, RZ, 0xfc, !PT ;  /* 0x0000002116207212 */ /* 0x000fe200078efcff */
[----:B------:R-:W-:Y:S01]  /*0200*/  IMAD.MOV.U32 R33, RZ, RZ, RZ ;  /* 0x000000ffff217224 */ /* 0x000fe200078e00ff */
[----:B------:R-:W-:-:S02]  /*0210*/  LOP3.LUT R5, R5, 0xf, RZ, 0xc0, !PT ;  /* 0x0000000f05057812 */ /* 0x000fc400078ec0ff */
[----:B--2---:R-:W-:Y:S02]  /*0220*/  ISETP.GE.AND P0, PT, R3, UR9, PT ;  /* 0x0000000903007c0c */ /* 0x004fe4000bf06270 */
[C---:B------:R-:W-:Y:S01]  /*0230*/  LOP3.LUT R4, R20.reuse, 0x7, RZ, 0xfc, !PT ;  /* 0x0000000714047812 */ /* 0x040fe200078efcff */
[----:B------:R-:W-:Y:S01]  /*0240*/  IMAD.WIDE.U32 R2, R5, UR11, R32 ;  /* 0x0000000b05027c25 */ /* 0x000fe2000f8e0020 */
[----:B------:R-:W-:Y:S02]  /*0250*/  LOP3.LUT R7, R20, 0x1, RZ, 0xfc, !PT ;  /* 0x0000000114077812 */ /* 0x000fe400078efcff */
[----:B------:R-:W-:Y:S02]  /*0260*/  P2R R29, PR, RZ, 0x1 ;  /* 0x00000001ff1d7803 */ /* 0x000fe40000000000 */
[----:B------:R-:W-:Y:S02]  /*0270*/  ISETP.GE.AND P0, PT, R4, UR11, PT ;  /* 0x0000000b04007c0c */ /* 0x000fe4000bf06270 */
[----:B------:R-:W-:-:S02]  /*0280*/  ISETP.GE.AND P1, PT, R7, UR11, PT ;  /* 0x0000000b07007c0c */ /* 0x000fc4000bf26270 */
[----:B------:R-:W-:Y:S02]  /*0290*/  P2R R28, PR, RZ, 0x1 ;  /* 0x00000001ff1c7803 */ /* 0x000fe40000000000 */
[----:B------:R-:W-:Y:S02]  /*02a0*/  P2R R27, PR, RZ, 0x2 ;  /* 0x00000002ff1b7803 */ /* 0x000fe40000000000 */
[----:B---3--:R-:W-:Y:S02]  /*02b0*/  ISETP.NE.U32.AND P0, PT, R8, RZ, PT ;  /* 0x000000ff0800720c */ /* 0x008fe40003f05070 */
[C---:B------:R-:W-:Y:S01]  /*02c0*/  LEA R30, P2, R2.reuse, UR6, 0x1 ;  /* 0x00000006021e7c11 */ /* 0x040fe2000f8408ff */
[----:B------:R-:W-:Y:S01]  /*02d0*/  USHF.R.S32.HI UR6, URZ, 0x1f, UR8 ;  /* 0x0000001fff067899 */ /* 0x000fe20008011408 */
[----:B------:R-:W-:Y:S01]  /*02e0*/  FSETP.NEU.AND P1, PT, RZ, UR4, PT ;  /* 0x00000004ff007c0b */ /* 0x000fe2000bf2d000 */
[----:B------:R-:W-:Y:S01]  /*02f0*/  UMOV UR4, 0x400 ;  /* 0x0000040000047882 */ /* 0x000fe20000000000 */
[----:B------:R-:W-:Y:S01]  /*0300*/  LEA.HI.X R2, R2, UR7, R3, 0x1, P2 ;  /* 0x0000000702027c11 */ /* 0x000fe200090f0c03 */
[C---:B------:R-:W-:Y:S01]  /*0310*/  VIADD R3, R32.reuse, 0x7 ;  /* 0x0000000720037836 */ /* 0x040fe20000000000 */
[----:B------:R-:W-:Y:S01]  /*0320*/  ISETP.NE.AND.EX P1, PT, R9, RZ, P1, P0 ;  /* 0x000000ff0900720c */ /* 0x000fe20000f25300 */
[----:B------:R-:W-:Y:S01]  /*0330*/  UIADD3 UR7, UPT, UPT, UR4, 0x100, URZ ;  /* 0x0000010004077890 */ /* 0x000fe2000fffe0ff */
[----:B------:R-:W-:Y:S01]  /*0340*/  ISETP.GE.AND P0, PT, R32, UR11, PT ;  /* 0x0000000b20007c0c */ /* 0x000fe2000bf06270 */
[----:B------:R-:W-:Y:S01]  /*0350*/  UIADD3 UR8, UPT, UPT, UR4, 0x500, URZ ;  /* 0x0000050004087890 */ /* 0x000fe2000fffe0ff */
[----:B------:R-:W-:Y:S01]  /*0360*/  ISETP.GE.AND P2, PT, R3, UR11, PT ;  /* 0x0000000b03007c0c */ /* 0x000fe2000bf46270 */
[----:B------:R-:W-:Y:S01]  /*0370*/  ULEA UR7, UR5, UR7, 0x18 ;  /* 0x0000000705077291 */ /* 0x000fe2000f8ec0ff */
[----:B------:R-:W-:Y:S01]  /*0380*/  SEL R30, R30, RZ, !P0 ;  /* 0x000000ff1e1e7207 */ /* 0x000fe20004000000 */
[----:B------:R-:W-:Y:S01]  /*0390*/  ULEA UR8, UR5, UR8, 0x18 ;  /* 0x0000000805087291 */ /* 0x000fe2000f8ec0ff */
[----:B------:R-:W-:Y:S01]  /*03a0*/  SEL R2, R2, RZ, !P0 ;  /* 0x000000ff02027207 */ /* 0x000fe20004000000 */
[----:B------:R-:W-:Y:S01]  /*03b0*/  ULEA UR18, UR5, UR4, 0x18 ;  /* 0x0000000405127291 */ /* 0x000fe2000f8ec0ff */
[----:B------:R-:W-:-:S02]  /*03c0*/  ISETP.GE.AND P0, PT, R5, UR9, PT ;  /* 0x0000000905007c0c */ /* 0x000fc4000bf06270 */
[----:B------:R-:W-:Y:S02]  /*03d0*/  LOP3.LUT R3, R20, 0x3, RZ, 0xfc, !PT ;  /* 0x0000000314037812 */ /* 0x000fe400078efcff */
[----:B------:R-:W-:Y:S02]  /*03e0*/  SEL R30, R30, RZ, !P0 ;  /* 0x000000ff1e1e7207 */ /* 0x000fe40004000000 */
[----:B------:R-:W-:Y:S01]  /*03f0*/  SEL R31, R2, RZ, !P0 ;  /* 0x000000ff021f7207 */ /* 0x000fe20004000000 */
[----:B------:R-:W-:Y:S01]  /*0400*/  VIADD R2, R6, UR7 ;  /* 0x0000000706027c36 */ /* 0x000fe20008000000 */
[C---:B------:R-:W-:Y:S02]  /*0410*/  LOP3.LUT R4, R20.reuse, 0x2, RZ, 0xfc, !PT ;  /* 0x0000000214047812 */ /* 0x040fe400078efcff */
[----:B------:R-:W-:Y:S02]  /*0420*/  ISETP.GE.AND P0, PT, R3, UR11, PT ;  /* 0x0000000b03007c0c */ /* 0x000fe4000bf06270 */
[----:B------:R-:W-:-:S02]  /*0430*/  LOP3.LUT R7, R20, 0x4, RZ, 0xfc, !PT ;  /* 0x0000000414077812 */ /* 0x000fc400078efcff */
[----:B------:R-:W-:Y:S02]  /*0440*/  LOP3.LUT R8, R20, 0x5, RZ, 0xfc, !PT ;  /* 0x0000000514087812 */ /* 0x000fe400078efcff */
[----:B------:R-:W-:Y:S01]  /*0450*/  ISETP.GE.AND P3, PT, R4, UR11, PT ;  /* 0x0000000b04007c0c */ /* 0x000fe2000bf66270 */
[----:B------:R-:W-:Y:S01]  /*0460*/  IMAD.U32 R4, RZ, RZ, UR10 ;  /* 0x0000000aff047e24 */ /* 0x000fe2000f8e00ff */
[----:B------:R-:W-:Y:S02]  /*0470*/  P2R R23, PR, RZ, 0x1 ;  /* 0x00000001ff177803 */ /* 0x000fe40000000000 */
[----:B------:R-:W-:Y:S02]  /*0480*/  LOP3.LUT R9, R20, 0x6, RZ, 0xfc, !PT ;  /* 0x0000000614097812 */ /* 0x000fe400078efcff */
[----:B------:R-:W-:Y:S02]  /*0490*/  ISETP.GE.AND P4, PT, R7, UR11, PT ;  /* 0x0000000b07007c0c */ /* 0x000fe4000bf86270 */
[----:B------:R-:W-:-:S02]  /*04a0*/  ISETP.GE.AND P0, PT, R8, UR11, PT ;  /* 0x0000000b08007c0c */ /* 0x000fc4000bf06270 */
[----:B------:R-:W-:Y:S02]  /*04b0*/  P2R R26, PR, RZ, 0x8 ;  /* 0x00000008ff1a7803 */ /* 0x000fe40000000000 */
[----:B------:R-:W-:Y:S01]  /*04c0*/  LOP3.LUT R3, R0, 0x78, RZ, 0xc0, !PT ;  /* 0x0000007800037812 */ /* 0x000fe200078ec0ff */
[----:B------:R-:W-:Y:S01]  /*04d0*/  VIADD R0, R6, UR8 ;  /* 0x0000000806007c36 */ /* 0x000fe20008000000 */
[----:B------:R-:W-:Y:S02]  /*04e0*/  ISETP.GE.OR P2, PT, R5, UR9, P2 ;  /* 0x0000000905007c0c */ /* 0x000fe40009746670 */
[----:B------:R-:W-:Y:S02]  /*04f0*/  ISETP.GE.AND P3, PT, R9, UR11, PT ;  /* 0x0000000b09007c0c */ /* 0x000fe4000bf66270 */
[----:B------:R-:W-:Y:S02]  /*0500*/  P2R R21, PR, RZ, 0x10 ;  /* 0x00000010ff157803 */ /* 0x000fe40000000000 */
[----:B------:R-:W-:-:S09]  /*0510*/  P2R R7, PR, RZ, 0x1 ;  /* 0x00000001ff077803 */ /* 0x000fd20000000000 */
.L_x_61:
[----:B------:R-:W1:Y:S01]  /*0520*/  S2R R8, SR_TID.X ;  /* 0x0000000000087919 */ /* 0x000e620000002100 */
[----:B------:R-:W-:Y:S01]  /*0530*/  BSSY.RECONVERGENT B0, `(.L_x_0) ;  /* 0x000001a000007945 */ /* 0x000fe20003800200 */
[----:B-1----:R-:W-:-:S04]  /*0540*/  LOP3.LUT R19, R8, 0x1f, RZ, 0xc0, !PT ;  /* 0x0000001f08137812 */ /* 0x002fc800078ec0ff */
[----:B------:R-:W-:-:S13]  /*0550*/  ISETP.GT.U32.AND P0, PT, R19, 0xf, PT ;  /* 0x0000000f1300780c */ /* 0x000fda0003f04070 */
[----:B---34-:R-:W-:Y:S05]  /*0560*/  @P0 BRA `(.L_x_1) ;  /* 0x0000000000580947 */ /* 0x018fea0003800000 */
[----:B------:R-:W1:Y:S01]  /*0570*/  LDCU UR4, c[0x0][0x3bc] ;  /* 0x00007780ff0477ac */ /* 0x000e620008000800 */
[----:B------:R-:W-:Y:S02]  /*0580*/  IMAD R11, R4, 0x10, R19 ;  /* 0x00000010040b7824 */ /* 0x000fe400078e0213 */
[----:B------:R-:W-:Y:S02]  /*0590*/  IMAD.MOV.U32 R14, RZ, RZ, -0x1 ;  /* 0xffffffffff0e7424 */ /* 0x000fe400078e00ff */
[----:B------:R-:W-:Y:S02]  /*05a0*/  IMAD.MOV.U32 R15, RZ, RZ, -0x1 ;  /* 0xffffffffff0f7424 */ /* 0x000fe400078e00ff */
[----:B------:R-:W-:Y:S01]  /*05b0*/  IMAD.MOV.U32 R10, RZ, RZ, -0x1 ;  /* 0xffffffffff0a7424 */ /* 0x000fe200078e00ff */
[----:B-1----:R-:W-:-:S13]  /*05c0*/  ISETP.GE.AND P0, PT, R11, UR4, PT ;  /* 0x000000040b007c0c */ /* 0x002fda000bf06270 */
[----:B------:R-:W1:Y:S08]  /*05d0*/  @!P0 LDC.64 R12, c[0x0][0x398] ;  /* 0x0000e600ff0c8b82 */ /* 0x000e700000000a00 */
[----:B------:R-:W2:Y:S01]  /*05e0*/  @!P0 LDC.64 R8, c[0x0][0x3a0] ;  /* 0x0000e800ff088b82 */ /* 0x000ea20000000a00 */
[----:B-1----:R-:W-:-:S05]  /*05f0*/  @!P0 IMAD.WIDE.U32 R12, R11, 0x8, R12 ;  /* 0x000000080b0c8825 */ /* 0x002fca00078e000c */
[----:B------:R-:W3:Y:S01]  /*0600*/  @!P0 LDG.E.64.CONSTANT R14, desc[UR16][R12.64] ;  /* 0x000000100c0e8981 */ /* 0x000ee2000c1e9b00 */
[----:B--2---:R-:W-:-:S04]  /*0610*/  @!P0 IMAD.WIDE.U32 R8, R11, 0x8, R8 ;  /* 0x000000080b088825 */ /* 0x004fc800078e0008 */
[----:B------:R-:W-:-:S06]  /*0620*/  IMAD.MOV.U32 R11, RZ, RZ, -0x1 ;  /* 0xffffffffff0b7424 */ /* 0x000fcc00078e00ff */
[----:B------:R-:W2:Y:S01]  /*0630*/  @!P0 LDG.E.64.CONSTANT R10, desc[UR16][R8.64] ;  /* 0x00000010080a8981 */ /* 0x000ea2000c1e9b00 */
[----:B------:R-:W1:Y:S01]  /*0640*/  S2UR UR9, SR_CgaCtaId ;  /* 0x00000000000979c3 */ /* 0x000e620000008800 */
[----:B------:R-:W-:Y:S02]  /*0650*/  UMOV UR5, 0x400 ;  /* 0x0000040000057882 */ /* 0x000fe40000000000 */
[----:B------:R-:W-:Y:S02]  /*0660*/  UIADD3 UR4, UPT, UPT, UR5, 0x80, URZ ;  /* 0x0000008005047890 */ /* 0x000fe4000fffe0ff */
[----:B-1----:R-:W-:Y:S02]  /*0670*/  ULEA UR5, UR9, UR5, 0x18 ;  /* 0x0000000509057291 */ /* 0x002fe4000f8ec0ff */
[----:B------:R-:W-:-:S04]  /*0680*/  ULEA UR4, UR9, UR4, 0x18 ;  /* 0x0000000409047291 */ /* 0x000fc8000f8ec0ff */
[C---:B------:R-:W-:Y:S02]  /*0690*/  LEA R17, R19.reuse, UR5, 0x3 ;  /* 0x0000000513117c11 */ /* 0x040fe4000f8e18ff */
[----:B------:R-:W-:-:S03]  /*06a0*/  LEA R19, R19, UR4, 0x3 ;  /* 0x0000000413137c11 */ /* 0x000fc6000f8e18ff */
[----:B---3--:R1:W-:Y:S04]  /*06b0*/  STS.64 [R17], R14 ;  /* 0x0000000e11007388 */ /* 0x0083e80000000a00 */
[----:B--2---:R1:W-:Y:S02]  /*06c0*/  STS.64 [R19], R10 ;  /* 0x0000000a13007388 */ /* 0x0043e40000000a00 */
.L_x_1:
[----:B------:R-:W-:Y:S05]  /*06d0*/  BSYNC.RECONVERGENT B0 ;  /* 0x0000000000007941 */ /* 0x000fea0003800200 */
.L_x_0:
[----:B------:R-:W-:Y:S01]  /*06e0*/  BAR.SYNC.DEFER_BLOCKING 0x0 ;  /* 0x0000000000007b1d */ /* 0x000fe20000010000 */
[----:B------:R-:W-:Y:S02]  /*06f0*/  IMAD.MOV.U32 R12, RZ, RZ, RZ ;  /* 0x000000ffff0c7224 */ /* 0x000fe400078e00ff */
[----:B------:R-:W-:-:S03]  /*0700*/  IMAD.MOV.U32 R9, RZ, RZ, RZ ;  /* 0x000000ffff097224 */ /* 0x000fc600078e00ff */
[----:B------:R-:W2:Y:S01]  /*0710*/  LDCU UR4, c[0x0][0x3b0] ;  /* 0x00007600ff0477ac */ /* 0x000ea20008000800 */
[----:B------:R-:W-:Y:S01]  /*0720*/  BSSY.RECONVERGENT B0, `(.L_x_2) ;  /* 0x0000013000007945 */ /* 0x000fe20003800200 */
[----:B-1----:R-:W2:Y:S02]  /*0730*/  LDS.64 R10, [R3+UR18] ;  /* 0x00000012030a7984 */ /* 0x002ea40008000a00 */
[----:B--2---:R-:W-:-:S04]  /*0740*/  ISETP.GE.U32.AND P0, PT, R10, UR4, PT ;  /* 0x000000040a007c0c */ /* 0x004fc8000bf06070 */
[----:B------:R-:W-:-:S04]  /*0750*/  ISETP.GE.AND.EX P0, PT, R11, UR6, PT, P0 ;  /* 0x000000060b007c0c */ /* 0x000fc8000bf06300 */
[----:B------:R-:W-:Y:S02]  /*0760*/  ISETP.LT.OR P4, PT, R11, RZ, P0 ;  /* 0x000000ff0b00720c */ /* 0x000fe40000781670 */
[----:B------:R-:W-:-:S11]  /*0770*/  PLOP3.LUT P0, PT, PT, PT, PT, 0x80, 0x8 ;  /* 0x000000000008781c */ /* 0x000fd60003f0f070 */
[----:B------:R-:W-:Y:S05]  /*0780*/  @P4 BRA `(.L_x_3) ;  /* 0x0000000000304947 */ /* 0x000fea0003800000 */
[----:B------:R-:W1:Y:S01]  /*0790*/  LDCU UR5, c[0x0][0x3b4] ;  /* 0x00007680ff0577ac */ /* 0x000e620008000800 */
[----:B------:R-:W-:Y:S02]  /*07a0*/  IMAD.MOV.U32 R8, RZ, RZ, R22 ;  /* 0x000000ffff087224 */ /* 0x000fe400078e0016 */
[----:B------:R-:W-:Y:S01]  /*07b0*/  IMAD.MOV.U32 R9, RZ, RZ, RZ ;  /* 0x000000ffff097224 */ /* 0x000fe200078e00ff */
[----:B------:R-:W2:Y:S01]  /*07c0*/  LDCU.64 UR10, c[0x0][0x380] ;  /* 0x00007000ff0a77ac */ /* 0x000ea20008000a00 */
[----:B-1----:R-:W-:Y:S02]  /*07d0*/  USHF.R.S32.HI UR4, URZ, 0x1f, UR5 ;  /* 0x0000001fff047899 */ /* 0x002fe40008011405 */
[----:B------:R-:W-:Y:S02]  /*07e0*/  IMAD R11, R11, UR5, RZ ;  /* 0x000000050b0b7c24 */ /* 0x000fe4000f8e02ff */
[----:B------:R-:W-:-:S04]  /*07f0*/  IMAD.WIDE.U32 R8, R10, UR5, R8 ;  /* 0x000000050a087c25 */ /* 0x000fc8000f8e0008 */
[----:B------:R-:W-:Y:S01]  /*0800*/  IMAD R11, R10, UR4, R11 ;  /* 0x000000040a0b7c24 */ /* 0x000fe2000f8e020b */
[----:B--2---:R-:W-:-:S03]  /*0810*/  LEA R12, P0, R8, UR10, 0x1 ;  /* 0x0000000a080c7c11 */ /* 0x004fc6000f8008ff */
[----:B------:R-:W-:-:S05]  /*0820*/  IMAD.IADD R9, R9, 0x1, R11 ;  /* 0x0000000109097824 */ /* 0x000fca00078e020b */
[----:B------:R-:W-:Y:S02]  /*0830*/  LEA.HI.X R9, R8, UR11, R9, 0x1, P0 ;  /* 0x0000000b08097c11 */ /* 0x000fe400080f0c09 */
[----:B------:R-:W-:-:S13]  /*0840*/  ISETP.NE.AND P0, PT, R29, RZ, PT ;  /* 0x000000ff1d00720c */ /* 0x000fda0003f05270 */
.L_x_3:
[----:B------:R-:W-:Y:S05]  /*0850*/  BSYNC.RECONVERGENT B0 ;  /* 0x0000000000007941 */ /* 0x000fea0003800200 */
.L_x_2:
[----:B------:R-:W-:Y:S01]  /*0860*/  IMAD.MOV.U32 R8, RZ, RZ, R12 ;  /* 0x000000ffff087224 */ /* 0x000fe200078e000c */
[----:B------:R-:W1:Y:S01]  /*0870*/  LDCU UR14, c[0x0][0x3b4] ;  /* 0x00007680ff0e77ac */ /* 0x000e620008000800 */
[----:B------:R-:W-:Y:S02]  /*0880*/  CS2R R14, SRZ ;  /* 0x00000000000e7805 */ /* 0x000fe4000001ff00 */
[----:B------:R-:W-:Y:S02]  /*0890*/  CS2R R12, SRZ ;  /* 0x00000000000c7805 */ /* 0x000fe4000001ff00 */
[----:B------:R-:W-:Y:S01]  /*08a0*/  CS2R R10, SRZ ;  /* 0x00000000000a7805 */ /* 0x000fe2000001ff00 */
[----:B------:R-:W-:Y:S01]  /*08b0*/  @!PT LDS RZ, [RZ] ;  /* 0x00000000fffff984 */ /* 0x000fe20000000800 */
[----:B------:R-:W-:Y:S01]  /*08c0*/  @!PT LDS RZ, [RZ] ;  /* 0x00000000fffff984 */ /* 0x000fe20000000800 */
[----:B------:R-:W-:Y:S01]  /*08d0*/  @!PT LDS RZ, [RZ] ;  /* 0x00000000fffff984 */ /* 0x000fe20000000800 */
[----:B------:R2:W-:Y:S04]  /*08e0*/  @!P0 LDGSTS.E.BYPASS.128 [R2], desc[UR16][R8.64] ;  /* 0x0000000008028fae */ /* 0x0005e8000b981810 */
[----:B------:R3:W-:Y:S04]  /*08f0*/  @P0 STS.128 [R6+UR7], RZ ;  /* 0x000000ff06000988 */ /* 0x0007e80008000c07 */
[----:B------:R-:W-:Y:S01]  /*0900*/  @!PT LDS RZ, [RZ] ;  /* 0x00000000fffff984 */ /* 0x000fe20000000800 */
[----:B------:R-:W-:Y:S01]  /*0910*/  @!PT LDS RZ, [RZ] ;  /* 0x00000000fffff984 */ /* 0x000fe20000000800 */
[----:B------:R-:W-:Y:S01]  /*0920*/  @!PT LDS RZ, [RZ] ;  /* 0x00000000fffff984 */ /* 0x000fe20000000800 */
[----:B------:R3:W-:Y:S04]  /*0930*/  @!P2 LDGSTS.E.BYPASS.128 [R0], desc[UR16][R30.64] ;  /* 0x000000001e00afae */ /* 0x0007e8000b981810 */
[----:B------:R3:W-:Y:S01]  /*0940*/  @P2 STS.128 [R6+UR8], RZ ;  /* 0x000000ff06002988 */ /* 0x0007e20008000c08 */
[----:B--2---:R-:W-:Y:S01]  /*0950*/  CS2R R8, SRZ ;  /* 0x0000000000087805 */ /* 0x004fe2000001ff00 */
[----:B-1----:R-:W-:-:S02]  /*0960*/  UISETP.GE.AND UP0, UPT, UR14, 0x1, UPT ;  /* 0x000000010e00788c */ /* 0x002fc4000bf06270 */
[----:B------:R-:W0:Y:S01]  /*0970*/  LDGDEPBAR ;  /* 0x00000000000079af */ /* 0x000e220000000000 */
[----:B------:R-:W-:-:S04]  /*0980*/  DEPBAR.LE SB0, 0x0 ;  /* 0x000080000000791a */ /* 0x000fc80000000000 */
[----:B------:R-:W-:Y:S02]  /*0990*/  NOP ;  /* 0x0000000000007918 */ /* 0x000fe40000000000 */
[----:B---3--:R-:W-:Y:S05]  /*09a0*/  BRA.U !UP0, `(.L_x_4) ;  /* 0x0000001108807547 */ /* 0x008fea000b800000 */
[----:B------:R-:W-:Y:S01]  /*09b0*/  UISETP.GE.U32.AND UP0, UPT, UR14, 0x11, UPT ;  /* 0x000000110e00788c */ /* 0x000fe2000bf06070 */
[----:B------:R-:W-:Y:S01]  /*09c0*/  IMAD.MOV.U32 R15, RZ, RZ, RZ ;  /* 0x000000ffff0f7224 */ /* 0x000fe200078e00ff */
[----:B------:R-:W-:-:S07]  /*09d0*/  UMOV UR4, 0x10 ;  /* 0x0000001000047882 */ /* 0x000fce0000000000 */
[----:B------:R-:W-:Y:S05]  /*09e0*/  BRA.U !UP0, `(.L_x_5) ;  /* 0x0000000908f47547 */ /* 0x000fea000b800000 */
[----:B------:R-:W-:Y:S01]  /*09f0*/  UIADD3 UR4, UPT, UPT, UR14, -0x1, URZ ;  /* 0xffffffff0e047890 */ /* 0x000fe2000fffe0ff */
[----:B------:R-:W-:Y:S02]  /*0a00*/  CS2R R14, SRZ ;  /* 0x00000000000e7805 */ /* 0x000fe4000001ff00 */
[----:B------:R-:W-:Y:S02]  /*0a10*/  CS2R R12, SRZ ;  /* 0x00000000000c7805 */ /* 0x000fe4000001ff00 */
[----:B------:R-:W-:Y:S01]  /*0a20*/  CS2R R10, SRZ ;  /* 0x00000000000a7805 */ /* 0x000fe2000001ff00 */
[----:B------:R-:W-:Y:S01]  /*0a30*/  ULEA.HI UR4, UR4, 0x1, URZ, 0x1c ;  /* 0x0000000104047891 */ /* 0x000fe2000f8fe0ff */
[----:B------:R-:W-:Y:S01]  /*0a40*/  CS2R R8, SRZ ;  /* 0x0000000000087805 */ /* 0x000fe2000001ff00 */
[----:B------:R-:W1:Y:S02]  /*0a50*/  LDCU UR14, c[0x0][0x3b4] ;  /* 0x00007680ff0e77ac */ /* 0x000e640008000800 */
[----:B------:R-:W-:Y:S01]  /*0a60*/  ULOP3.LUT UR9, UR4, 0x1ffffffe, URZ, 0xc0, !UPT ;  /* 0x1ffffffe04097892 */ /* 0x000fe2000f8ec0ff */
[----:B------:R-:W2:Y:S01]  /*0a70*/  LDCU UR21, c[0x0][0x3b8] ;  /* 0x00007700ff1577ac */ /* 0x000ea20008000800 */
[----:B------:R-:W3:Y:S01]  /*0a80*/  LDCU UR20, c[0x0][0x3b0] ;  /* 0x00007600ff1477ac */ /* 0x000ee20008000800 */
[----:B------:R-:W4:Y:S01]  /*0a90*/  LDCU.64 UR22, c[0x0][0x380] ;  /* 0x00007000ff1677ac */ /* 0x000f220008000a00 */
[----:B------:R-:W-:Y:S01]  /*0aa0*/  UMOV UR4, URZ ;  /* 0x000000ff00047c82 */ /* 0x000fe20008000000 */
[----:B------:R-:W-:-:S07]  /*0ab0*/  UMOV UR5, URZ ;  /* 0x000000ff00057c82 */ /* 0x000fce0008000000 */
.L_x_20:
[----:B------:R-:W-:Y:S02]  /*0ac0*/  UIADD3 UR10, UPT, UPT, UR4, 0x10, URZ ;  /* 0x00000010040a7890 */ /* 0x000fe4000fffe0ff */
[----:B------:R-:W-:Y:S02]  /*0ad0*/  UMOV UR13, UR4 ;  /* 0x00000004000d7c82 */ /* 0x000fe40008000000 */
[----:B-1----:R-:W-:-:S09]  /*0ae0*/  UISETP.GE.AND UP0, UPT, UR10, UR14, UPT ;  /* 0x0000000e0a00728c */ /* 0x002fd2000bf06270 */
[----:B---3--:R-:W-:Y:S05]  /*0af0*/  BRA.U UP0, `(.L_x_6) ;  /* 0x0000000100d07547 */ /* 0x008fea000b800000 */
[----:B------:R-:W3:Y:S01]  /*0b00*/  LDS.64 R16, [R3+UR18] ;  /* 0x0000001203107984 */ /* 0x000ee20008000a00 */
[----:B------:R-:W-:Y:S01]  /*0b10*/  BSSY.RECONVERGENT B0, `(.L_x_7) ;  /* 0x0000014000007945 */ /* 0x000fe20003800200 */
[----:B------:R-:W-:Y:S01]  /*0b20*/  CS2R R24, SRZ ;  /* 0x0000000000187805 */ /* 0x000fe2000001ff00 */
[----:B------:R-:W-:Y:S01]  /*0b30*/  VIADD R35, R5, UR10 ;  /* 0x0000000a05237c36 */ /* 0x000fe20008000000 */
[----:B---3--:R-:W-:-:S04]  /*0b40*/  ISETP.GE.U32.AND P0, PT, R16, UR20, PT ;  /* 0x0000001410007c0c */ /* 0x008fc8000bf06070 */
[----:B------:R-:W-:-:S04]  /*0b50*/  ISETP.GE.AND.EX P0, PT, R17, UR6, PT, P0 ;  /* 0x0000000611007c0c */ /* 0x000fc8000bf06300 */
[----:B------:R-:W-:Y:S02]  /*0b60*/  ISETP.LT.OR P4, PT, R17, RZ, P0 ;  /* 0x000000ff1100720c */ /* 0x000fe40000781670 */
[----:B------:R-:W-:-:S11]  /*0b70*/  PLOP3.LUT P0, PT, PT, PT, PT, 0x80, 0x8 ;  /* 0x000000000008781c */ /* 0x000fd60003f0f070 */
[----:B------:R-:W-:Y:S05]  /*0b80*/  @P4 BRA `(.L_x_8) ;  /* 0x0000000000304947 */ /* 0x000fea0003800000 */
[----:B------:R-:W-:Y:S01]  /*0b90*/  IADD3 R18, P0, PT, R22, UR4, RZ ;  /* 0x0000000416127c10 */ /* 0x000fe2000ff1e0ff */
[----:B------:R-:W-:-:S04]  /*0ba0*/  IMAD R17, R17, UR14, RZ ;  /* 0x0000000e11117c24 */ /* 0x000fc8000f8e02ff */
[----:B------:R-:W-:Y:S02]  /*0bb0*/  IMAD.X R19, RZ, RZ, RZ, P0 ;  /* 0x000000ffff137224 */ /* 0x000fe400000e06ff */
[----:B------:R-:W-:Y:S01]  /*0bc0*/  IMAD.WIDE.U32 R18, R16, UR14, R18 ;  /* 0x0000000e10127c25 */ /* 0x000fe2000f8e0012 */
[----:B------:R-:W-:-:S03]  /*0bd0*/  LOP3.LUT R16, R22, 0x7, RZ, 0xfc, !PT ;  /* 0x0000000716107812 */ /* 0x000fc600078efcff */
[----:B------:R-:W-:Y:S01]  /*0be0*/  IMAD.IADD R17, R19, 0x1, R17 ;  /* 0x0000000113117824 */ /* 0x000fe200078e0211 */
[----:B----4-:R-:W-:Y:S01]  /*0bf0*/  LEA R24, P0, R18, UR22, 0x1 ;  /* 0x0000001612187c11 */ /* 0x010fe2000f8008ff */
[----:B------:R-:W-:-:S03]  /*0c00*/  VIADD R16, R16, UR10 ;  /* 0x0000000a10107c36 */ /* 0x000fc60008000000 */
[----:B------:R-:W-:Y:S02]  /*0c10*/  LEA.HI.X R18, R18, UR23, R17, 0x1, P0 ;  /* 0x0000001712127c11 */ /* 0x000fe400080f0c11 */
[----:B------:R-:W-:-:S05]  /*0c20*/  IADD3 R24, P0, PT, R24, 0x20, RZ ;  /* 0x0000002018187810 */ /* 0x000fca0007f1e0ff */
[----:B------:R-:W-:Y:S01]  /*0c30*/  IMAD.X R25, RZ, RZ, R18, P0 ;  /* 0x000000ffff197224 */ /* 0x000fe200000e0612 */
[----:B------:R-:W-:-:S13]  /*0c40*/  ISETP.GE.AND P0, PT, R16, UR14, PT ;  /* 0x0000000e10007c0c */ /* 0x000fda000bf06270 */
.L_x_8:
[----:B--2-4-:R-:W-:Y:S05]  /*0c50*/  BSYNC.RECONVERGENT B0 ;  /* 0x0000000000007941 */ /* 0x014fea0003800200 */
.L_x_7:
[----:B------:R-:W-:Y:S01]  /*0c60*/  ISETP.GE.AND P4, PT, R35, UR14, PT ;  /* 0x0000000e23007c0c */ /* 0x000fe2000bf86270 */
[----:B------:R-:W-:Y:S01]  /*0c70*/  IMAD.MOV.U32 R34, RZ, RZ, RZ ;  /* 0x000000ffff227224 */ /* 0x000fe200078e00ff */
[----:B------:R-:W-:Y:S01]  /*0c80*/  @!PT LDS RZ, [RZ] ;  /* 0x00000000fffff984 */ /* 0x000fe20000000800 */
[----:B------:R-:W-:Y:S01]  /*0c90*/  @!PT LDS RZ, [RZ] ;  /* 0x00000000fffff984 */ /* 0x000fe20000000800 */
[----:B------:R-:W-:Y:S01]  /*0ca0*/  @!PT LDS RZ, [RZ] ;  /* 0x00000000fffff984 */ /* 0x000fe20000000800 */
[----:B------:R1:W-:Y:S01]  /*0cb0*/  @!P0 LDGSTS.E.BYPASS.128 [R2+0x200], desc[UR16][R24.64] ;  /* 0x0020000018028fae */ /* 0x0003e2000b981810 */
[----:B------:R-:W-:Y:S01]  /*0cc0*/  BSSY.RECONVERGENT B0, `(.L_x_9) ;  /* 0x0000016000007945 */ /* 0x000fe20003800200 */
[----:B------:R-:W-:Y:S02]  /*0cd0*/  ISETP.GE.OR P5, PT, R32, UR21, P4 ;  /* 0x0000001520007c0c */ /* 0x000fe4000a7a6670 */
[----:B------:R1:W-:Y:S11]  /*0ce0*/  @P0 STS.128 [R6+UR7+0x200], RZ ;  /* 0x000200ff06000988 */ /* 0x0003f60008000c07 */
[----:B------:R-:W2:Y:S01]  /*0cf0*/  @!P5 LDC.64 R16, c[0x0][0x388] ;  /* 0x0000e200ff10db82 */ /* 0x000ea20000000a00 */
[----:B------:R-:W-:-:S02]  /*0d00*/  @!P5 IMAD.MOV.U32 R18, RZ, RZ, R32 ;  /* 0x000000ffff12d224 */ /* 0x000fc400078e0020 */
[----:B------:R-:W-:Y:S02]  /*0d10*/  @!P5 IMAD.MOV.U32 R19, RZ, RZ, RZ ;  /* 0x000000ffff13d224 */ /* 0x000fe400078e00ff */
[----:B------:R-:W-:-:S04]  /*0d20*/  @!P5 IMAD.WIDE.U32 R18, R35, UR21, R18 ;  /* 0x000000152312dc25 */ /* 0x000fc8000f8e0012 */
[----:B------:R-:W-:Y:S02]  /*0d30*/  @!P5 IMAD R19, R35, UR19, R19 ;  /* 0x000000132313dc24 */ /* 0x000fe4000f8e0213 */
[----:B------:R-:W-:Y:S01]  /*0d40*/  IMAD.MOV.U32 R35, RZ, RZ, RZ ;  /* 0x000000ffff237224 */ /* 0x000fe200078e00ff */
[----:B--2---:R-:W-:Y:S01]  /*0d50*/  @!P5 LEA R34, P6, R18, R16, 0x1 ;  /* 0x000000101222d211 */ /* 0x004fe200078c08ff */
[----:B------:R-:W-:-:S03]  /*0d60*/  VIADD R16, R32, 0x7 ;  /* 0x0000000720107836 */ /* 0x000fc60000000000 */
[----:B------:R-:W-:Y:S02]  /*0d70*/  @!P5 LEA.HI.X R35, R18, R17, R19, 0x1, P6 ;  /* 0x000000111223d211 */ /* 0x000fe400030f0c13 */
[----:B------:R-:W-:Y:S01]  /*0d80*/  ISETP.GE.OR P4, PT, R16, UR21, P4 ;  /* 0x0000001510007c0c */ /* 0x000fe2000a786670 */
[----:B------:R-:W-:Y:S02]  /*0d90*/  IMAD.MOV.U32 R16, RZ, RZ, R34 ;  /* 0x000000ffff107224 */ /* 0x000fe400078e0022 */
[----:B------:R-:W-:-:S10]  /*0da0*/  IMAD.MOV.U32 R17, RZ, RZ, R35 ;  /* 0x000000ffff117224 */ /* 0x000fd400078e0023 */
[----:B-1----:R-:W-:Y:S05]  /*0db0*/  @P4 BRA `(.L_x_10) ;  /* 0x0000000000144947 */ /* 0x002fea0003800000 */
[----:B------:R-:W-:Y:S01]  /*0dc0*/  @!PT LDS RZ, [RZ] ;  /* 0x00000000fffff984 */ /* 0x000fe20000000800 */
[----:B------:R-:W-:Y:S01]  /*0dd0*/  @!PT LDS RZ, [RZ] ;  /* 0x00000000fffff984 */ /* 0x000fe20000000800 */
[----:B------:R-:W-:Y:S01]  /*0de0*/  @!PT LDS RZ, [RZ] ;  /* 0x00000000fffff984 */ /* 0x000fe20000000800 */
[----:B------:R2:W-:Y:S01]  /*0df0*/  LDGSTS.E.BYPASS.128 [R0+0x200], desc[UR16][R16.64] ;  /* 0x0020000010007fae */ /* 0x0005e2000b981810 */
[----:B------:R-:W-:Y:S05]  /*0e00*/  BRA `(.L_x_11) ;  /* 0x0000000000047947 */ /* 0x000fea0003800000 */
.L_x_10:
[----:B------:R1:W-:Y:S02]  /*0e10*/  STS.128 [R6+UR8+0x200], RZ ;  /* 0x000200ff06007988 */ /* 0x0003e40008000c08 */
.L_x_11:
[----:B------:R-:W-:Y:S05]  /*0e20*/  BSYNC.RECONVERGENT B0 ;  /* 0x0000000000007941 */ /* 0x000fea0003800200 */
.L_x_9:
[----:B------:R-:W0:Y:S02]  /*0e30*/  LDGDEPBAR ;  /* 0x00000000000079af */ /* 0x000e240000000000 */
.L_x_6:
[----:B------:R-:W5:Y:S01]  /*0e40*/  S2R R19, SR_LANEID ;  /* 0x0000000000137919 */ /* 0x000f620000000000 */
[----:B------:R-:W3:Y:S01]  /*0e50*/  S2UR UR15, SR_CgaCtaId ;  /* 0x00000000000f79c3 */ /* 0x000ee20000008800 */
[----:B------:R-:W-:Y:S01]  /*0e60*/  UMOV UR10, 0x400 ;  /* 0x00000400000a7882 */ /* 0x000fe20000000000 */
[----:B--2---:R-:W-:Y:S01]  /*0e70*/  IMAD.MOV.U32 R17, RZ, RZ, RZ ;  /* 0x000000ffff117224 */ /* 0x004fe200078e00ff */
[----:B------:R-:W-:-:S05]  /*0e80*/  UIADD3 UR10, UPT, UPT, UR10, 0x500, URZ ;  /* 0x000005000a0a7890 */ /* 0x000fca000fffe0ff */
[----:B------:R-:W2:Y:S01]  /*0e90*/  S2UR UR12, SR_SWINHI ;  /* 0x00000000000c79c3 */ /* 0x000ea20000002f00 */
[----:B---3--:R-:W-:Y:S01]  /*0ea0*/  ULEA UR10, UR15, UR10, 0x18 ;  /* 0x0000000a0f0a7291 */ /* 0x008fe2000f8ec0ff */
[----:B-----5:R-:W-:-:S06]  /*0eb0*/  LOP3.LUT R16, R19, 0x3, RZ, 0xc0, !PT ;  /* 0x0000000313107812 */ /* 0x020fcc00078ec0ff */
[----:B------:R-:W-:Y:S01]  /*0ec0*/  UMOV UR10, UR10 ;  /* 0x0000000a000a7c82 */ /* 0x000fe20008000000 */
[----:B--2---:R-:W-:Y:S01]  /*0ed0*/  UMOV UR11, UR12 ;  /* 0x0000000c000b7c82 */ /* 0x004fe20008000000 */
[----:B------:R-:W-:-:S05]  /*0ee0*/  SHF.R.U32.HI R19, RZ, 0x2, R19 ;  /* 0x00000002ff137819 */ /* 0x000fca0000011613 */
[----:B------:R-:W-:-:S03]  /*0ef0*/  IMAD.WIDE.U32 R16, R19, 0x8, R16 ;  /* 0x0000000813107825 */ /* 0x000fc600078e0010 */
[C---:B------:R-:W-:Y:S01]  /*0f00*/  LEA R34, P0, R16.reuse, UR10, 0x2 ;  /* 0x0000000a10227c11 */ /* 0x040fe2000f8010ff */
[----:B------:R-:W-:Y:S02]  /*0f10*/  UMOV UR10, 0x400 ;  /* 0x00000400000a7882 */ /* 0x000fe40000000000 */
[----:B------:R-:W-:Y:S01]  /*0f20*/  UIADD3 UR10, UPT, UPT, UR10, 0x100, URZ ;  /* 0x000001000a0a7890 */ /* 0x000fe2000fffe0ff */
[----:B------:R-:W-:-:S03]  /*0f30*/  LEA.HI.X R35, R16, UR11, R17, 0x2, P0 ;  /* 0x0000000b10237c11 */ /* 0x000fc600080f1411 */
[----:B------:R-:W-:Y:S02]  /*0f40*/  ULEA UR10, UR15, UR10, 0x18 ;  /* 0x0000000a0f0a7291 */ /* 0x000fe4000f8ec0ff */
[----:B------:R-:W2:Y:S04]  /*0f50*/  LD.E R24, desc[UR16][R34.64] ;  /* 0x0000001022187980 */ /* 0x000ea8000c101900 */
[----:B------:R-:W3:Y:S01]  /*0f60*/  LD.E R25, desc[UR16][R34.64+0x100] ;  /* 0x0001001022197980 */ /* 0x000ee2000c101900 */
[----:B------:R-:W-:Y:S01]  /*0f70*/  UMOV UR10, UR10 ;  /* 0x0000000a000a7c82 */ /* 0x000fe20008000000 */
[----:B------:R-:W-:Y:S01]  /*0f80*/  UMOV UR11, UR12 ;  /* 0x0000000c000b7c82 */ /* 0x000fe20008000000 */
[----:B------:R-:W-:-:S04]  /*0f90*/  LEA R36, P0, R16, UR10, 0x2 ;  /* 0x0000000a10247c11 */ /* 0x000fc8000f8010ff */
[----:B------:R-:W-:-:S05]  /*0fa0*/  LEA.HI.X R37, R16, UR11, R17, 0x2, P0 ;  /* 0x0000000b10257c11 */ /* 0x000fca00080f1411 */
[----:B------:R-:W5:Y:S04]  /*0fb0*/  LD.E R16, desc[UR16][R36.64] ;  /* 0x0000001024107980 */ /* 0x000f68000c101900 */
[----:B------:R-:W5:Y:S04]  /*0fc0*/  LD.E R17, desc[UR16][R36.64+0x100] ;  /* 0x0001001024117980 */ /* 0x000f68000c101900 */
[----:B------:R-:W5:Y:S04]  /*0fd0*/  LD.E R18, desc[UR16][R36.64+0x10] ;  /* 0x0000101024127980 */ /* 0x000f68000c101900 */
[----:B------:R-:W5:Y:S04]  /*0fe0*/  LD.E R19, desc[UR16][R36.64+0x110] ;  /* 0x0001101024137980 */ /* 0x000f68000c101900 */
[----:B--2---:R-:W-:Y:S04]  /*0ff0*/  MOVM.16.MT88 R24, R24 ;  /* 0x000000001818723a */ /* 0x004fe80000000000 */
[----:B---3--:R-:W5:Y:S02]  /*1000*/  MOVM.16.MT88 R25, R25 ;  /* 0x000000001919723a */ /* 0x008f640000000000 */
[----:B-----5:R-:W-:Y:S02]  /*1010*/  HMMA.16816.F32.BF16 R8, R16, R24, R8 ;  /* 0x000000181008723c */ /* 0x020fe40000041808 */
[----:B------:R-:W2:Y:S04]  /*1020*/  LD.E R24, desc[UR16][R34.64+0x10] ;  /* 0x0000101022187980 */ /* 0x000ea8000c101900 */
[----:B------:R-:W3:Y:S01]  /*1030*/  LD.E R25, desc[UR16][R34.64+0x110] ;  /* 0x0001101022197980 */ /* 0x000ee2000c101900 */
[----:B------:R-:W-:-:S04]  /*1040*/  UIADD3 UR4, UPT, UPT, UR4, 0x20, URZ ;  /* 0x0000002004047890 */ /* 0x000fc8000fffe0ff */
[----:B------:R-:W-:Y:S01]  /*1050*/  UISETP.GE.AND UP1, UPT, UR4, UR14, UPT ;  /* 0x0000000e0400728c */ /* 0x000fe2000bf26270 */
[----:B--2---:R-:W-:Y:S04]  /*1060*/  MOVM.16.MT88 R24, R24 ;  /* 0x000000001818723a */ /* 0x004fe80000000000 */
[----:B---3--:R-:W2:Y:S02]  /*1070*/  MOVM.16.MT88 R25, R25 ;  /* 0x000000001919723a */ /* 0x008ea40000000000 */
[----:B--2---:R-:W-:Y:S01]  /*1080*/  HMMA.16816.F32.BF16 R12, R16, R24, R12 ;  /* 0x00000018100c723c */ /* 0x004fe2000004180c */
[----:B------:R-:W-:-:S04]  /*1090*/  NOP ;  /* 0x0000000000007918 */ /* 0x000fc80000000000 */
[----:B------:R-:W-:-:S15]  /*10a0*/  BRA.U UP0, `(.L_x_12) ;  /* 0x0000000100047547 */ /* 0x000fde000b800000 */
[----:B------:R-:W-:-:S04]  /*10b0*/  DEPBAR.LE SB0, 0x0 ;  /* 0x000080000000791a */ /* 0x000fc80000000000 */
.L_x_12:
[----:B------:R-:W-:Y:S01]  /*10c0*/  NOP ;  /* 0x0000000000007918 */ /* 0x000fe20000000000 */
[----:B------:R-:W-:Y:S05]  /*10d0*/  BRA.U UP1, `(.L_x_13) ;  /* 0x0000000101dc7547 */ /* 0x000fea000b800000 */
[----:B------:R-:W2:Y:S01]  /*10e0*/  LDS.64 R18, [R3+UR18] ;  /* 0x0000001203127984 */ /* 0x000ea20008000a00 */
[----:B------:R-:W-:Y:S01]  /*10f0*/  BSSY.RECONVERGENT B0, `(.L_x_14) ;  /* 0x0000014000007945 */ /* 0x000fe20003800200 */
[----:B------:R-:W-:Y:S02]  /*1100*/  IMAD.MOV.U32 R16, RZ, RZ, RZ ;  /* 0x000000ffff107224 */ /* 0x000fe400078e00ff */
[----:B------:R-:W-:Y:S01]  /*1110*/  IMAD.MOV.U32 R25, RZ, RZ, RZ ;  /* 0x000000ffff197224 */ /* 0x000fe200078e00ff */
[----:B--2---:R-:W-:-:S04]  /*1120*/  ISETP.GE.U32.AND P0, PT, R18, UR20, PT ;  /* 0x0000001412007c0c */ /* 0x004fc8000bf06070 */
[----:B------:R-:W-:-:S04]  /*1130*/  ISETP.GE.AND.EX P0, PT, R19, UR6, PT, P0 ;  /* 0x0000000613007c0c */ /* 0x000fc8000bf06300 */
[----:B------:R-:W-:Y:S02]  /*1140*/  ISETP.LT.OR P4, PT, R19, RZ, P0 ;  /* 0x000000ff1300720c */ /* 0x000fe40000781670 */
[----:B------:R-:W-:-:S11]  /*1150*/  PLOP3.LUT P0, PT, PT, PT, PT, 0x80, 0x8 ;  /* 0x000000000008781c */ /* 0x000fd60003f0f070 */
[----:B------:R-:W-:Y:S05]  /*1160*/  @P4 BRA `(.L_x_15) ;  /* 0x0000000000304947 */ /* 0x000fea0003800000 */
[----:B------:R-:W-:Y:S02]  /*1170*/  VIADD R16, R22, UR13 ;  /* 0x0000000d16107c36 */ /* 0x000fe40008000000 */
[----:B------:R-:W-:Y:S02]  /*1180*/  IMAD.MOV.U32 R17, RZ, RZ, RZ ;  /* 0x000000ffff117224 */ /* 0x000fe400078e00ff */
[----:B------:R-:W-:Y:S02]  /*1190*/  IMAD R19, R19, UR14, RZ ;  /* 0x0000000e13137c24 */ /* 0x000fe4000f8e02ff */
[----:B------:R-:W-:-:S04]  /*11a0*/  IMAD.WIDE.U32 R16, R18, UR14, R16 ;  /* 0x0000000e12107c25 */ /* 0x000fc8000f8e0010 */
[----:B------:R-:W-:Y:S01]  /*11b0*/  IMAD.IADD R19, R17, 0x1, R19 ;  /* 0x0000000111137824 */ /* 0x000fe200078e0213 */
[----:B----4-:R-:W-:-:S04]  /*11c0*/  LEA R17, P0, R16, UR22, 0x1 ;  /* 0x0000001610117c11 */ /* 0x010fc8000f8008ff */
[----:B------:R-:W-:Y:S02]  /*11d0*/  LEA.HI.X R18, R16, UR23, R19, 0x1, P0 ;  /* 0x0000001710127c11 */ /* 0x000fe400080f0c13 */
[----:B------:R-:W-:Y:S02]  /*11e0*/  IADD3 R16, P0, PT, R17, 0x40, RZ ;  /* 0x0000004011107810 */ /* 0x000fe40007f1e0ff */
[----:B------:R-:W-:-:S03]  /*11f0*/  LOP3.LUT R17, R22, 0x7, RZ, 0xfc, !PT ;  /* 0x0000000716117812 */ /* 0x000fc600078efcff */
[----:B------:R-:W-:Y:S02]  /*1200*/  IMAD.X R25, RZ, RZ, R18, P0 ;  /* 0x000000ffff197224 */ /* 0x000fe400000e0612 */
[----:B------:R-:W-:-:S05]  /*1210*/  VIADD R17, R17, UR4 ;  /* 0x0000000411117c36 */ /* 0x000fca0008000000 */
[----:B------:R-:W-:-:S13]  /*1220*/  ISETP.GE.AND P0, PT, R17, UR14, PT ;  /* 0x0000000e11007c0c */ /* 0x000fda000bf06270 */
.L_x_15:
[----:B----4-:R-:W-:Y:S05]  /*1230*/  BSYNC.RECONVERGENT B0 ;  /* 0x0000000000007941 */ /* 0x010fea0003800200 */
.L_x_14:
[----:B------:R-:W-:Y:S01]  /*1240*/  IMAD.MOV.U32 R19, RZ, RZ, R25 ;  /* 0x000000ffff137224 */ /* 0x000fe200078e0019 */
[----:B------:R-:W-:Y:S01]  /*1250*/  BSSY.RECONVERGENT B0, `(.L_x_16) ;  /* 0x000001e000007945 */ /* 0x000fe20003800200 */
[----:B------:R-:W-:Y:S02]  /*1260*/  VIADD R25, R5, UR4 ;  /* 0x0000000405197c36 */ /* 0x000fe40008000000 */
[----:B------:R-:W-:Y:S02]  /*1270*/  IMAD.MOV.U32 R18, RZ, RZ, R16 ;  /* 0x000000ffff127224 */ /* 0x000fe400078e0010 */
[----:B------:R-:W-:Y:S01]  /*1280*/  IMAD.MOV.U32 R24, RZ, RZ, RZ ;  /* 0x000000ffff187224 */ /* 0x000fe200078e00ff */
[----:B------:R-:W-:Y:S02]  /*1290*/  ISETP.GE.AND P4, PT, R25, UR14, PT ;  /* 0x0000000e19007c0c */ /* 0x000fe4000bf86270 */
[----:B------:R-:W-:Y:S01]  /*12a0*/  @!PT LDS RZ, [RZ] ;  /* 0x00000000fffff984 */ /* 0x000fe20000000800 */
[----:B------:R-:W-:Y:S01]  /*12b0*/  @!PT LDS RZ, [RZ] ;  /* 0x00000000fffff984 */ /* 0x000fe20000000800 */
[----:B------:R-:W-:Y:S01]  /*12c0*/  @!PT LDS RZ, [RZ] ;  /* 0x00000000fffff984 */ /* 0x000fe20000000800 */
[----:B------:R2:W-:Y:S02]  /*12d0*/  @!P0 LDGSTS.E.BYPASS.128 [R2], desc[UR16][R18.64] ;  /* 0x0000000012028fae */ /* 0x0005e4000b981810 */
[----:B------:R-:W-:-:S02]  /*12e0*/  ISETP.GE.OR P5, PT, R32, UR21, P4 ;  /* 0x0000001520007c0c */ /* 0x000fc4000a7a6670 */
[----:B------:R3:W-:Y:S11]  /*12f0*/  @P0 STS.128 [R6+UR7], RZ ;  /* 0x000000ff06000988 */ /* 0x0007f60008000c07 */
[----:B------:R-:W4:Y:S01]  /*1300*/  @!P5 LDC.64 R16, c[0x0][0x388] ;  /* 0x0000e200ff10db82 */ /* 0x000f220000000a00 */
[----:B--2---:R-:W-:-:S02]  /*1310*/  @!P5 IMAD.MOV.U32 R18, RZ, RZ, R32 ;  /* 0x000000ffff12d224 */ /* 0x004fc400078e0020 */
[----:B------:R-:W-:Y:S02]  /*1320*/  @!P5 IMAD.MOV.U32 R19, RZ, RZ, RZ ;  /* 0x000000ffff13d224 */ /* 0x000fe400078e00ff */
[----:B------:R-:W-:-:S04]  /*1330*/  @!P5 IMAD.WIDE.U32 R18, R25, UR21, R18 ;  /* 0x000000151912dc25 */ /* 0x000fc8000f8e0012 */
[----:B------:R-:W-:Y:S01]  /*1340*/  @!P5 IMAD R25, R25, UR19, R19 ;  /* 0x000000131919dc24 */ /* 0x000fe2000f8e0213 */
[----:B----4-:R-:W-:Y:S01]  /*1350*/  @!P5 LEA R24, P6, R18, R16, 0x1 ;  /* 0x000000101218d211 */ /* 0x010fe200078c08ff */
[----:B------:R-:W-:-:S03]  /*1360*/  IMAD.MOV.U32 R16, RZ, RZ, RZ ;  /* 0x000000ffff107224 */ /* 0x000fc600078e00ff */
[----:B------:R-:W-:Y:S01]  /*1370*/  @!P5 LEA.HI.X R16, R18, R17, R25, 0x1, P6 ;  /* 0x000000111210d211 */ /* 0x000fe200030f0c19 */
[----:B------:R-:W-:-:S05]  /*1380*/  VIADD R17, R32, 0x7 ;  /* 0x0000000720117836 */ /* 0x000fca0000000000 */
[----:B------:R-:W-:Y:S01]  /*1390*/  ISETP.GE.OR P4, PT, R17, UR21, P4 ;  /* 0x0000001511007c0c */ /* 0x000fe2000a786670 */
[----:B------:R-:W-:Y:S02]  /*13a0*/  IMAD.MOV.U32 R17, RZ, RZ, R16 ;  /* 0x000000ffff117224 */ /* 0x000fe400078e0010 */
[----:B------:R-:W-:-:S10]  /*13b0*/  IMAD.MOV.U32 R16, RZ, RZ, R24 ;  /* 0x000000ffff107224 */ /* 0x000fd400078e0018 */
[----:B---3--:R-:W-:Y:S05]  /*13c0*/  @P4 BRA `(.L_x_17) ;  /* 0x0000000000144947 */ /* 0x008fea0003800000 */
[----:B------:R-:W-:Y:S01]  /*13d0*/  @!PT LDS RZ, [RZ] ;  /* 0x00000000fffff984 */ /* 0x000fe20000000800 */
[----:B------:R-:W-:Y:S01]  /*13e0*/  @!PT LDS RZ, [RZ] ;  /* 0x00000000fffff984 */ /* 0x000fe20000000800 */
[----:B------:R-:W-:Y:S01]  /*13f0*/  @!PT LDS RZ, [RZ] ;  /* 0x00000000fffff984 */ /* 0x000fe20000000800 */
[----:B------:R2:W-:Y:S01]  /*1400*/  LDGSTS.E.BYPASS.128 [R0], desc[UR16][R16.64] ;  /* 0x0000000010007fae */ /* 0x0005e2000b981810 */
[----:B------:R-:W-:Y:S05]  /*1410*/  BRA `(.L_x_18) ;  /* 0x0000000000047947 */ /* 0x000fea0003800000 */
.L_x_17:
[----:B------:R3:W-:Y:S02]  /*1420*/  STS.128 [R6+UR8], RZ ;  /* 0x000000ff06007988 */ /* 0x0007e40008000c08 */
.L_x_18:
[----:B------:R-:W-:Y:S05]  /*1430*/  BSYNC.RECONVERGENT B0 ;  /* 0x0000000000007941 */ /* 0x000fea0003800200 */
.L_x_16:
[----:B------:R-:W0:Y:S02]  /*1440*/  LDGDEPBAR ;  /* 0x00000000000079af */ /* 0x000e240000000000 */
.L_x_13:
[----:B------:R-:W5:Y:S04]  /*1450*/  LD.E R24, desc[UR16][R34.64+0x200] ;  /* 0x0002001022187980 */ /* 0x000f68000c101900 */
[----:B------:R-:W4:Y:S04]  /*1460*/  LD.E R25, desc[UR16][R34.64+0x300] ;  /* 0x0003001022197980 */ /* 0x000f28000c101900 */
[----:B--2---:R-:W2:Y:S04]  /*1470*/  LD.E R16, desc[UR16][R36.64+0x200] ;  /* 0x0002001024107980 */ /* 0x004ea8000c101900 */
[----:B------:R-:W2:Y:S04]  /*1480*/  LD.E R17, desc[UR16][R36.64+0x300] ;  /* 0x0003001024117980 */ /* 0x000ea8000c101900 */
[----:B------:R-:W2:Y:S04]  /*1490*/  LD.E R18, desc[UR16][R36.64+0x210] ;  /* 0x0002101024127980 */ /* 0x000ea8000c101900 */
[----:B------:R-:W2:Y:S04]  /*14a0*/  LD.E R19, desc[UR16][R36.64+0x310] ;  /* 0x0003101024137980 */ /* 0x000ea8000c101900 */
[----:B-----5:R-:W-:Y:S04]  /*14b0*/  MOVM.16.MT88 R24, R24 ;  /* 0x000000001818723a */ /* 0x020fe80000000000 */
[----:B----4-:R-:W2:Y:S02]  /*14c0*/  MOVM.16.MT88 R25, R25 ;  /* 0x000000001919723a */ /* 0x010ea40000000000 */
[----:B--2---:R-:W-:Y:S02]  /*14d0*/  HMMA.16816.F32.BF16 R8, R16, R24, R8 ;  /* 0x000000181008723c */ /* 0x004fe40000041808 */
[----:B------:R-:W2:Y:S04]  /*14e0*/  LD.E R24, desc[UR16][R34.64+0x210] ;  /* 0x0002101022187980 */ /* 0x000ea8000c101900 */
[----:B------:R-:W4:Y:S01]  /*14f0*/  LD.E R25, desc[UR16][R34.64+0x310] ;  /* 0x0003101022197980 */ /* 0x000f22000c101900 */
[----:B------:R-:W-:-:S03]  /*1500*/  UISETP.GE.AND UP0, UPT, UR4, UR14, UPT ;  /* 0x0000000e0400728c */ /* 0x000fc6000bf06270 */
[----:B--2---:R-:W-:Y:S04]  /*1510*/  MOVM.16.MT88 R24, R24 ;  /* 0x000000001818723a */ /* 0x004fe80000000000 */
[----:B----4-:R-:W2:Y:S02]  /*1520*/  MOVM.16.MT88 R25, R25 ;  /* 0x000000001919723a */ /* 0x010ea40000000000 */
[----:B--2---:R-:W-:Y:S01]  /*1530*/  HMMA.16816.F32.BF16 R12, R16, R24, R12 ;  /* 0x00000018100c723c */ /* 0x004fe2000004180c */
[----:B------:R-:W-:-:S04]  /*1540*/  NOP ;  /* 0x0000000000007918 */ /* 0x000fc80000000000 */
[----:B------:R-:W-:-:S15]  /*1550*/  BRA.U UP0, `(.L_x_19) ;  /* 0x0000000100047547 */ /* 0x000fde000b800000 */
[----:B------:R-:W-:-:S04]  /*1560*/  DEPBAR.LE SB0, 0x0 ;  /* 0x000080000000791a */ /* 0x000fc80000000000 */
.L_x_19:
[----:B------:R-:W-:Y:S01]  /*1570*/  UIADD3 UR5, UPT, UPT, UR5, 0x2, URZ ;  /* 0x0000000205057890 */ /* 0x000fe2000fffe0ff */
[----:B------:R-:W-:-:S03]  /*1580*/  NOP ;  /* 0x0000000000007918 */ /* 0x000fc60000000000 */
[----:B------:R-:W-:-:S09]  /*1590*/  UISETP.NE.AND UP0, UPT, UR5, UR9, UPT ;  /* 0x000000090500728c */ /* 0x000fd2000bf05270 */
[----:B------:R-:W-:Y:S05]  /*15a0*/  BRA.U UP0, `(.L_x_20) ;  /* 0xfffffff500447547 */ /* 0x000fea000b83ffff */
[----:B------:R-:W-:-:S12]  /*15b0*/  UIADD3 UR4, UPT, UPT, UR13, 0x30, URZ ;  /* 0x000000300d047890 */ /* 0x000fd8000fffe0ff */
.L_x_5:
[----:B------:R-:W-:-:S04]  /*15c0*/  UIADD3 UR5, UPT, UPT, UR14, -0x1, URZ ;  /* 0xffffffff0e057890 */ /* 0x000fc8000fffe0ff */
[----:B------:R-:W-:-:S09]  /*15d0*/  ULOP3.LUT UP0, URZ, UR5, 0x10, URZ, 0xc0, !UPT ;  /* 0x0000001005ff7892 */ /* 0x000fd2000f80c0ff */
[----:B------:R-:W-:Y:S05]  /*15e0*/  BRA.U UP0, `(.L_x_4) ;  /* 0x0000000500707547 */ /* 0x000fea000b800000 */
[----:B------:R-:W-:-:S09]  /*15f0*/  UISETP.GE.AND UP0, UPT, UR4, UR14, UPT ;  /* 0x0000000e0400728c */ /* 0x000fd2000bf06270 */
[----:B------:R-:W-:Y:S05]  /*1600*/  BRA.U UP0, `(.L_x_21) ;  /* 0x0000000100d07547 */ /* 0x000fea000b800000 */
[----:B------:R-:W2:Y:S01]  /*1610*/  LDS.64 R18, [R3+UR18] ;  /* 0x0000001203127984 */ /* 0x000ea20008000a00 */
[----:B------:R-:W2:Y:S01]  /*1620*/  LDCU UR5, c[0x0][0x3b0] ;  /* 0x00007600ff0577ac */ /* 0x000ea20008000800 */
[----:B------:R-:W-:Y:S01]  /*1630*/  BSSY.RECONVERGENT B0, `(.L_x_22) ;  /* 0x0000011000007945 */ /* 0x000fe20003800200 */
[----:B------:R-:W-:Y:S02]  /*1640*/  CS2R R24, SRZ ;  /* 0x0000000000187805 */ /* 0x000fe4000001ff00 */
[----:B--2---:R-:W-:-:S04]  /*1650*/  ISETP.GE.U32.AND P0, PT, R18, UR5, PT ;  /* 0x0000000512007c0c */ /* 0x004fc8000bf06070 */
[----:B------:R-:W-:-:S04]  /*1660*/  ISETP.GE.AND.EX P0, PT, R19, UR6, PT, P0 ;  /* 0x0000000613007c0c */ /* 0x000fc8000bf06300 */
[----:B------:R-:W-:Y:S02]  /*1670*/  ISETP.LT.OR P4, PT, R19, RZ, P0 ;  /* 0x000000ff1300720c */ /* 0x000fe40000781670 */
[----:B------:R-:W-:-:S11]  /*1680*/  PLOP3.LUT P0, PT, PT, PT, PT, 0x80, 0x8 ;  /* 0x000000000008781c */ /* 0x000fd60003f0f070 */
[----:B------:R-:W-:Y:S05]  /*1690*/  @P4 BRA `(.L_x_23) ;  /* 0x0000000000284947 */ /* 0x000fea0003800000 */
[----:B------:R-:W2:Y:S01]  /*16a0*/  LDCU.64 UR10, c[0x0][0x380] ;  /* 0x00007000ff0a77ac */ /* 0x000ea20008000a00 */
[----:B------:R-:W-:Y:S02]  /*16b0*/  VIADD R16, R22, UR4 ;  /* 0x0000000416107c36 */ /* 0x000fe40008000000 */
[----:B------:R-:W-:Y:S02]  /*16c0*/  IMAD.MOV.U32 R17, RZ, RZ, RZ ;  /* 0x000000ffff117224 */ /* 0x000fe400078e00ff */
[----:B------:R-:W-:Y:S02]  /*16d0*/  IMAD R25, R19, UR14, RZ ;  /* 0x0000000e13197c24 */ /* 0x000fe4000f8e02ff */
[----:B------:R-:W-:-:S04]  /*16e0*/  IMAD.WIDE.U32 R34, R18, UR14, R16 ;  /* 0x0000000e12227c25 */ /* 0x000fc8000f8e0010 */
[----:B------:R-:W-:Y:S02]  /*16f0*/  IMAD.IADD R25, R35, 0x1, R25 ;  /* 0x0000000123197824 */ /* 0x000fe400078e0219 */
[----:B------:R-:W-:Y:S01]  /*1700*/  VIADD R16, R16, 0x7 ;  /* 0x0000000710107836 */ /* 0x000fe20000000000 */
[----:B--2---:R-:W-:-:S04]  /*1710*/  LEA R24, P0, R34, UR10, 0x1 ;  /* 0x0000000a22187c11 */ /* 0x004fc8000f8008ff */
[----:B------:R-:W-:Y:S02]  /*1720*/  LEA.HI.X R25, R34, UR11, R25, 0x1, P0 ;  /* 0x0000000b22197c11 */ /* 0x000fe400080f0c19 */
[----:B------:R-:W-:-:S13]  /*1730*/  ISETP.GE.AND P0, PT, R16, UR14, PT ;  /* 0x0000000e10007c0c */ /* 0x000fda000bf06270 */
.L_x_23:
[----:B------:R-:W-:Y:S05]  /*1740*/  BSYNC.RECONVERGENT B0 ;  /* 0x0000000000007941 */ /* 0x000fea0003800200 */
.L_x_22:
[----:B------:R-:W2:Y:S01]  /*1750*/  LDCU UR5, c[0x0][0x3b8] ;  /* 0x00007700ff0577ac */ /* 0x000ea20008000800 */
[----:B------:R-:W-:Y:S01]  /*1760*/  VIADD R35, R5, UR4 ;  /* 0x0000000405237c36 */ /* 0x000fe20008000000 */
[----:B------:R-:W-:Y:S01]  /*1770*/  @!PT LDS RZ, [RZ] ;  /* 0x00000000fffff984 */ /* 0x000fe20000000800 */
[----:B------:R-:W-:Y:S01]  /*1780*/  @!PT LDS RZ, [RZ] ;  /* 0x00000000fffff984 */ /* 0x000fe20000000800 */
[----:B------:R-:W-:Y:S01]  /*1790*/  @!PT LDS RZ, [RZ] ;  /* 0x00000000fffff984 */ /* 0x000fe20000000800 */
[----:B------:R4:W-:Y:S01]  /*17a0*/  @!P0 LDGSTS.E.BYPASS.128 [R2+0x200], desc[UR16][R24.64] ;  /* 0x0020000018028fae */ /* 0x0009e2000b981810 */
[----:B------:R-:W-:Y:S01]  /*17b0*/  IMAD.MOV.U32 R34, RZ, RZ, RZ ;  /* 0x000000ffff227224 */ /* 0x000fe200078e00ff */
[----:B------:R-:W-:Y:S02]  /*17c0*/  BSSY.RECONVERGENT B0, `(.L_x_24) ;  /* 0x0000017000007945 */ /* 0x000fe40003800200 */
[----:B------:R-:W-:Y:S01]  /*17d0*/  ISETP.GE.AND P4, PT, R35, UR14, PT ;  /* 0x0000000e23007c0c */ /* 0x000fe2000bf86270 */
[----:B------:R4:W-:Y:S03]  /*17e0*/  @P0 STS.128 [R6+UR7+0x200], RZ ;  /* 0x000200ff06000988 */ /* 0x0009e60008000c07 */
[----:B--2---:R-:W-:-:S13]  /*17f0*/  ISETP.GE.OR P5, PT, R32, UR5, P4 ;  /* 0x0000000520007c0c */ /* 0x004fda000a7a6670 */
[----:B------:R-:W2:Y:S01]  /*1800*/  @!P5 LDC.64 R16, c[0x0][0x388] ;  /* 0x0000e200ff10db82 */ /* 0x000ea20000000a00 */
[----:B------:R-:W-:Y:S02]  /*1810*/  @!P5 IMAD.MOV.U32 R18, RZ, RZ, R32 ;  /* 0x000000ffff12d224 */ /* 0x000fe400078e0020 */
        /* <DEDUP_REMOVED lines=10> */
[----:B----4-:R-:W-:Y:S05]  /*18c0*/  @P4 BRA `(.L_x_25) ;  /* 0x0000000000144947 */ /* 0x010fea0003800000 */
[----:B------:R-:W-:Y:S01]  /*18d0*/  @!PT LDS RZ, [RZ] ;  /* 0x00000000fffff984 */ /* 0x000fe20000000800 */
[----:B------:R-:W-:Y:S01]  /*18e0*/  @!PT LDS RZ, [RZ] ;  /* 0x00000000fffff984 */ /* 0x000fe20000000800 */
[----:B------:R-:W-:Y:S01]  /*18f0*/  @!PT LDS RZ, [RZ] ;  /* 0x00000000fffff984 */ /* 0x000fe20000000800 */
[----:B------:R2:W-:Y:S01]  /*1900*/  LDGSTS.E.BYPASS.128 [R0+0x200], desc[UR16][R16.64] ;  /* 0x0020000010007fae */ /* 0x0005e2000b981810 */
[----:B------:R-:W-:Y:S05]  /*1910*/  BRA `(.L_x_26) ;  /* 0x0000000000047947 */ /* 0x000fea0003800000 */
.L_x_25:
[----:B------:R4:W-:Y:S02]  /*1920*/  STS.128 [R6+UR8+0x200], RZ ;  /* 0x000200ff06007988 */ /* 0x0009e40008000c08 */
.L_x_26:
[----:B------:R-:W-:Y:S05]  /*1930*/  BSYNC.RECONVERGENT B0 ;  /* 0x0000000000007941 */ /* 0x000fea0003800200 */
.L_x_24:
[----:B------:R-:W0:Y:S02]  /*1940*/  LDGDEPBAR ;  /* 0x00000000000079af */ /* 0x000e240000000000 */
.L_x_21:
[----:B--2---:R-:W2:Y:S01]  /*1950*/  S2R R17, SR_LANEID ;  /* 0x0000000000117919 */ /* 0x004ea20000000000 */
[----:B------:R-:W5:Y:S01]  /*1960*/  S2UR UR10, SR_CgaCtaId ;  /* 0x00000000000a79c3 */ /* 0x000f620000008800 */
[----:B------:R-:W-:Y:S02]  /*1970*/  UMOV UR9, 0x400 ;  /* 0x0000040000097882 */ /* 0x000fe40000000000 */
[----:B------:R-:W-:Y:S02]  /*1980*/  UIADD3 UR4, UPT, UPT, UR9, 0x100, URZ ;  /* 0x0000010009047890 */ /* 0x000fe4000fffe0ff */
[----:B------:R-:W-:-:S03]  /*1990*/  UIADD3 UR9, UPT, UPT, UR9, 0x500, URZ ;  /* 0x0000050009097890 */ /* 0x000fc6000fffe0ff */
[----:B------:R-:W1:Y:S01]  /*19a0*/  S2UR UR11, SR_SWINHI ;  /* 0x00000000000b79c3 */ /* 0x000e620000002f00 */
[----:B-----5:R-:W-:Y:S01]  /*19b0*/  ULEA UR4, UR10, UR4, 0x18 ;  /* 0x000000040a047291 */ /* 0x020fe2000f8ec0ff */
[----:B--2---:R-:W-:-:S06]  /*19c0*/  LOP3.LUT R16, R17, 0x3, RZ, 0xc0, !PT ;  /* 0x0000000311107812 */ /* 0x004fcc00078ec0ff */
[----:B------:R-:W-:Y:S01]  /*19d0*/  UMOV UR4, UR4 ;  /* 0x0000000400047c82 */ /* 0x000fe20008000000 */
[----:B-1----:R-:W-:Y:S01]  /*19e0*/  UMOV UR5, UR11 ;  /* 0x0000000b00057c82 */ /* 0x002fe20008000000 */
[----:B------:R-:W-:Y:S01]  /*19f0*/  SHF.R.U32.HI R19, RZ, 0x2, R17 ;  /* 0x00000002ff137819 */ /* 0x000fe20000011611 */
[----:B------:R-:W-:-:S04]  /*1a00*/  IMAD.MOV.U32 R17, RZ, RZ, RZ ;  /* 0x000000ffff117224 */ /* 0x000fc800078e00ff */
[----:B------:R-:W-:-:S03]  /*1a10*/  IMAD.WIDE.U32 R16, R19, 0x8, R16 ;  /* 0x0000000813107825 */ /* 0x000fc600078e0010 */
[----:B------:R-:W-:Y:S01]  /*1a20*/  LEA R36, P0, R16, UR4, 0x2 ;  /* 0x0000000410247c11 */ /* 0x000fe2000f8010ff */
[----:B------:R-:W-:-:S03]  /*1a30*/  ULEA UR4, UR10, UR9, 0x18 ;  /* 0x000000090a047291 */ /* 0x000fc6000f8ec0ff */
[----:B------:R-:W-:-:S04]  /*1a40*/  LEA.HI.X R37, R16, UR5, R17, 0x2, P0 ;  /* 0x0000000510257c11 */ /* 0x000fc800080f1411 */
[----:B------:R-:W-:Y:S01]  /*1a50*/  UMOV UR4, UR4 ;  /* 0x0000000400047c82 */ /* 0x000fe20008000000 */
[----:B------:R-:W-:Y:S01]  /*1a60*/  UMOV UR5, UR11 ;  /* 0x0000000b00057c82 */ /* 0x000fe20008000000 */
[----:B------:R-:W2:Y:S01]  /*1a70*/  LD.E R18, desc[UR16][R36.64+0x10] ;  /* 0x0000101024127980 */ /* 0x000ea2000c101900 */
[----:B------:R-:W-:-:S03]  /*1a80*/  LEA R34, P0, R16, UR4, 0x2 ;  /* 0x0000000410227c11 */ /* 0x000fc6000f8010ff */
[----:B------:R-:W2:Y:S01]  /*1a90*/  LD.E R19, desc[UR16][R36.64+0x110] ;  /* 0x0001101024137980 */ /* 0x000ea2000c101900 */
[----:B------:R-:W-:-:S03]  /*1aa0*/  LEA.HI.X R35, R16, UR5, R17, 0x2, P0 ;  /* 0x0000000510237c11 */ /* 0x000fc600080f1411 */
[----:B------:R-:W2:Y:S04]  /*1ab0*/  LD.E R16, desc[UR16][R36.64] ;  /* 0x0000001024107980 */ /* 0x000ea8000c101900 */
[----:B------:R-:W5:Y:S04]  /*1ac0*/  LD.E R24, desc[UR16][R34.64] ;  /* 0x0000001022187980 */ /* 0x000f68000c101900 */
[----:B------:R-:W3:Y:S04]  /*1ad0*/  LD.E R25, desc[UR16][R34.64+0x100] ;  /* 0x0001001022197980 */ /* 0x000ee8000c101900 */
[----:B------:R-:W2:Y:S04]  /*1ae0*/  LD.E R17, desc[UR16][R36.64+0x100] ;  /* 0x0001001024117980 */ /* 0x000ea8000c101900 */
[----:B-----5:R-:W-:Y:S04]  /*1af0*/  MOVM.16.MT88 R24, R24 ;  /* 0x000000001818723a */ /* 0x020fe80000000000 */
[----:B---3--:R-:W2:Y:S02]  /*1b00*/  MOVM.16.MT88 R25, R25 ;  /* 0x000000001919723a */ /* 0x008ea40000000000 */
[C---:B--2---:R-:W-:Y:S02]  /*1b10*/  HMMA.16816.F32.BF16 R8, R16.reuse, R24, R8 ;  /* 0x000000181008723c */ /* 0x044fe40000041808 */
[----:B------:R-:W2:Y:S04]  /*1b20*/  LD.E R24, desc[UR16][R34.64+0x10] ;  /* 0x0000101022187980 */ /* 0x000ea8000c101900 */
[----:B------:R-:W3:Y:S04]  /*1b30*/  LD.E R25, desc[UR16][R34.64+0x110] ;  /* 0x0001101022197980 */ /* 0x000ee8000c101900 */
[----:B--2---:R-:W-:Y:S04]  /*1b40*/  MOVM.16.MT88 R24, R24 ;  /* 0x000000001818723a */ /* 0x004fe80000000000 */
[----:B---3--:R-:W1:Y:S02]  /*1b50*/  MOVM.16.MT88 R25, R25 ;  /* 0x000000001919723a */ /* 0x008e640000000000 */
[----:B-1----:R-:W-:Y:S01]  /*1b60*/  HMMA.16816.F32.BF16 R12, R16, R24, R12 ;  /* 0x00000018100c723c */ /* 0x002fe2000004180c */
[----:B------:R-:W-:-:S04]  /*1b70*/  NOP ;  /* 0x0000000000007918 */ /* 0x000fc80000000000 */
[----:B------:R-:W-:-:S15]  /*1b80*/  BRA.U UP0, `(.L_x_27) ;  /* 0x0000000100047547 */ /* 0x000fde000b800000 */
[----:B------:R-:W-:-:S04]  /*1b90*/  DEPBAR.LE SB0, 0x0 ;  /* 0x000080000000791a */ /* 0x000fc80000000000 */
.L_x_27:
[----:B------:R-:W-:Y:S01]  /*1ba0*/  NOP ;  /* 0x0000000000007918 */ /* 0x000fe20000000000 */
.L_x_4:
[----:B------:R-:W2:Y:S01]  /*1bb0*/  S2R R17, SR_LANEID ;  /* 0x0000000000117919 */ /* 0x000ea20000000000 */
[----:B------:R-:W5:Y:S01]  /*1bc0*/  S2UR UR9, SR_CgaCtaId ;  /* 0x00000000000979c3 */ /* 0x000f620000008800 */
[----:B------:R-:W-:Y:S01]  /*1bd0*/  UMOV UR4, 0x400 ;  /* 0x0000040000047882 */ /* 0x000fe20000000000 */
[----:B------:R-:W-:Y:S01]  /*1be0*/  BSSY.RECONVERGENT B1, `(.L_x_28) ;  /* 0x00001a9000017945 */ /* 0x000fe20003800200 */
[----:B------:R-:W1:Y:S01]  /*1bf0*/  S2R R16, SR_TID.X ;  /* 0x0000000000107919 */ /* 0x000e620000002100 */
[----:B------:R-:W-:-:S04]  /*1c00*/  UIADD3 UR5, UPT, UPT, UR4, 0x900, URZ ;  /* 0x0000090004057890 */ /* 0x000fc8000fffe0ff */
[----:B-----5:R-:W-:Y:S01]  /*1c10*/  ULEA UR5, UR9, UR5, 0x18 ;  /* 0x0000000509057291 */ /* 0x020fe2000f8ec0ff */
[----:B--2---:R-:W-:Y:S02]  /*1c20*/  SHF.R.U32.HI R18, RZ, 0x2, R17 ;  /* 0x00000002ff127819 */ /* 0x004fe40000011611 */
[----:B------:R-:W-:-:S05]  /*1c30*/  LOP3.LUT R17, R17, 0x3, RZ, 0xc0, !PT ;  /* 0x0000000311117812 */ /* 0x000fca00078ec0ff */
[----:B------:R-:W-:Y:S01]  /*1c40*/  IMAD R18, R18, 0x8, R17 ;  /* 0x0000000812127824 */ /* 0x000fe200078e0211 */
[----:B-1----:R-:W-:-:S04]  /*1c50*/  LOP3.LUT R17, R16, 0x1f, RZ, 0xc0, !PT ;  /* 0x0000001f10117812 */ /* 0x002fc800078ec0ff */
[----:B------:R-:W-:Y:S01]  /*1c60*/  LEA R24, R18, UR5, 0x3 ;  /* 0x0000000512187c11 */ /* 0x000fe2000f8e18ff */
[----:B------:R-:W-:Y:S01]  /*1c70*/  ULEA UR5, UR9, UR4, 0x18 ;  /* 0x0000000409057291 */ /* 0x000fe2000f8ec0ff */
[----:B------:R-:W-:Y:S01]  /*1c80*/  SHF.R.U32.HI R25, RZ, 0x1, R17 ;  /* 0x00000001ff197819 */ /* 0x000fe20000011611 */
[----:B------:R-:W-:Y:S02]  /*1c90*/  UIADD3 UR4, UPT, UPT, UR4, 0x80, URZ ;  /* 0x0000008004047890 */ /* 0x000fe4000fffe0ff */
[----:B------:R1:W-:Y:S02]  /*1ca0*/  STS.64 [R24], R8 ;  /* 0x0000000818007388 */ /* 0x0003e40000000a00 */
[----:B------:R-:W-:Y:S01]  /*1cb0*/  LEA R18, R25, UR5, 0x3 ;  /* 0x0000000519127c11 */ /* 0x000fe2000f8e18ff */
[----:B------:R-:W-:Y:S01]  /*1cc0*/  ULEA UR4, UR9, UR4, 0x18 ;  /* 0x0000000409047291 */ /* 0x000fe2000f8ec0ff */
[----:B------:R-:W-:Y:S03]  /*1cd0*/  STS.64 [R24+0x200], R10 ;  /* 0x0002000a18007388 */ /* 0x000fe60000000a00 */
[----:B------:R-:W2:Y:S01]  /*1ce0*/  LDCU UR5, c[0x0][0x3b0] ;  /* 0x00007600ff0577ac */ /* 0x000ea20008000800 */
[----:B------:R-:W-:Y:S04]  /*1cf0*/  STS.64 [R24+0x20], R12 ;  /* 0x0000200c18007388 */ /* 0x000fe80000000a00 */
[----:B------:R-:W-:Y:S01]  /*1d00*/  STS.64 [R24+0x220], R14 ;  /* 0x0002200e18007388 */ /* 0x000fe20000000a00 */
[----:B------:R-:W-:-:S03]  /*1d10*/  NOP ;  /* 0x0000000000007918 */ /* 0x000fc60000000000 */
[----:B------:R-:W2:Y:S01]  /*1d20*/  LDS.64 R18, [R18] ;  /* 0x0000000012127984 */ /* 0x000ea20000000a00 */
[----:B-1----:R-:W-:Y:S01]  /*1d30*/  LEA R8, R25, UR4, 0x3 ;  /* 0x0000000419087c11 */ /* 0x002fe2000f8e18ff */
[----:B------:R-:W-:-:S05]  /*1d40*/  IMAD R25, R4, 0x10, R25 ;  /* 0x0000001004197824 */ /* 0x000fca00078e0219 */
[----:B------:R-:W1:Y:S01]  /*1d50*/  LDS.64 R8, [R8] ;  /* 0x0000000008087984 */ /* 0x000e620000000a00 */
[C---:B--2---:R-:W-:Y:S01]  /*1d60*/  ISETP.GE.U32.AND P0, PT, R18.reuse, UR5, PT ;  /* 0x0000000512007c0c */ /* 0x044fe2000bf06070 */
[----:B------:R-:W2:Y:S01]  /*1d70*/  LDCU UR5, c[0x0][0x3c0] ;  /* 0x00007800ff0577ac */ /* 0x000ea20008000800 */
[----:B------:R-:W-:Y:S02]  /*1d80*/  ISETP.GT.U32.AND P4, PT, R18, -0x1, PT ;  /* 0xffffffff1200780c */ /* 0x000fe40003f84070 */
[C---:B------:R-:W-:Y:S02]  /*1d90*/  ISETP.GE.AND.EX P0, PT, R19.reuse, UR6, PT, P0 ;  /* 0x0000000613007c0c */ /* 0x040fe4000bf06300 */
[----:B-1----:R-:W-:Y:S02]  /*1da0*/  ISETP.GT.U32.AND P5, PT, R8, -0x1, PT ;  /* 0xffffffff0800780c */ /* 0x002fe40003fa4070 */
[----:B------:R-:W-:Y:S01]  /*1db0*/  ISETP.GT.AND.EX P0, PT, R19, -0x1, !P0, P4 ;  /* 0xffffffff1300780c */ /* 0x000fe20004704340 */
[----:B--2---:R-:W-:-:S02]  /*1dc0*/  USHF.R.S32.HI UR4, URZ, 0x1f, UR5 ;  /* 0x0000001fff047899 */ /* 0x004fc40008011405 */
[----:B------:R-:W-:-:S04]  /*1dd0*/  ISETP.GE.U32.AND P4, PT, R8, UR5, PT ;  /* 0x0000000508007c0c */ /* 0x000fc8000bf86070 */
[----:B------:R-:W-:-:S04]  /*1de0*/  ISETP.GE.AND.EX P4, PT, R9, UR4, PT, P4 ;  /* 0x0000000409007c0c */ /* 0x000fc8000bf86340 */
[----:B------:R-:W-:Y:S01]  /*1df0*/  ISETP.GT.AND.EX P4, PT, R9, -0x1, !P4, P5 ;  /* 0xffffffff0900780c */ /* 0x000fe20006784350 */
[----:B------:R-:W1:Y:S02]  /*1e00*/  LDCU UR4, c[0x0][0x3bc] ;  /* 0x00007780ff0477ac */ /* 0x000e640008000800 */
[----:B-1----:R-:W-:-:S04]  /*1e10*/  ISETP.LT.AND P0, PT, R25, UR4, P0 ;  /* 0x0000000419007c0c */ /* 0x002fc80008701270 */
[----:B------:R-:W-:-:S13]  /*1e20*/  PLOP3.LUT P0, PT, P0, P4, PT, 0x80, 0x8 ;  /* 0x000000000008781c */ /* 0x000fda0000709070 */
[----:B------:R-:W-:Y:S05]  /*1e30*/  @!P0 BRA `(.L_x_29) ;  /* 0x00000018000c8947 */ /* 0x000fea0003800000 */
[----:B------:R-:W1:Y:S01]  /*1e40*/  S2R R11, SR_CgaCtaId ;  /* 0x00000000000b7919 */ /* 0x000e620000008800 */
[----:B------:R-:W-:Y:S01]  /*1e50*/  ISETP.NE.AND P6, PT, R28, RZ, PT ;  /* 0x000000ff1c00720c */ /* 0x000fe20003fc5270 */
[----:B------:R-:W-:Y:S01]  /*1e60*/  IMAD.SHL.U32 R17, R17, 0x20, RZ ;  /* 0x0000002011117824 */ /* 0x000fe200078e00ff */
[----:B------:R-:W-:Y:S01]  /*1e70*/  MOV R10, 0x400 ;  /* 0x00000400000a7802 */ /* 0x000fe20000000f00 */
[----:B------:R-:W-:-:S03]  /*1e80*/  IMAD.SHL.U32 R16, R16, 0x20, RZ ;  /* 0x0000002010107824 */ /* 0x000fc600078e00ff */
[----:B------:R-:W-:Y:S01]  /*1e90*/  LOP3.LUT R17, R17, 0x3c0, RZ, 0xc0, !PT ;  /* 0x000003c011117812 */ /* 0x000fe200078ec0ff */
[----:B------:R-:W-:-:S03]  /*1ea0*/  VIADD R10, R10, 0x900 ;  /* 0x000009000a0a7836 */ /* 0x000fc60000000000 */
[----:B------:R-:W-:Y:S02]  /*1eb0*/  LOP3.LUT R16, R17, 0x20, R16, 0xf8, !PT ;  /* 0x0000002011107812 */ /* 0x000fe400078ef810 */
[----:B-1----:R-:W-:-:S05]  /*1ec0*/  LEA R11, R11, R10, 0x18 ;  /* 0x0000000a0b0b7211 */ /* 0x002fca00078ec0ff */
[----:B------:R-:W-:Y:S01]  /*1ed0*/  IMAD.IADD R16, R16, 0x1, R11 ;  /* 0x0000000110107824 */ /* 0x000fe200078e020b */
[----:B------:R-:W-:Y:S06]  /*1ee0*/  @!P6 BRA `(.L_x_30) ;  /* 0x0000000800e4e947 */ /* 0x000fec0003800000 */
[----:B------:R-:W1:Y:S01]  /*1ef0*/  LDC R15, c[0x0][0x3b8] ;  /* 0x0000ee00ff0f7b82 */ /* 0x000e620000000800 */
[----:B------:R-:W-:Y:S01]  /*1f00*/  BSSY.RECONVERGENT B0, `(.L_x_31) ;  /* 0x00000b6000007945 */ /* 0x000fe20003800200 */
[----:B-1----:R-:W-:-:S13]  /*1f10*/  ISETP.GE.AND P0, PT, R20, R15, PT ;  /* 0x0000000f1400720c */ /* 0x002fda0003f06270 */
[----:B------:R-:W-:Y:S05]  /*1f20*/  @P0 BRA `(.L_x_32) ;  /* 0x0000000800cc0947 */ /* 0x000fea0003800000 */
[----:B------:R-:W1:Y:S01]  /*1f30*/  LDCU.64 UR4, c[0x0][0x390] ;  /* 0x00007200ff0477ac */ /* 0x000e620008000a00 */
[-C--:B------:R-:W-:Y:S01]  /*1f40*/  IMAD R13, R19, R15.reuse, RZ ;  /* 0x0000000f130d7224 */ /* 0x080fe200078e02ff */
[----:B------:R-:W2:Y:S01]  /*1f50*/  LDC R17, c[0x0][0x3c4] ;  /* 0x0000f100ff117b82 */ /* 0x000ea20000000800 */
[----:B------:R-:W-:Y:S02]  /*1f60*/  IMAD.MOV.U32 R10, RZ, RZ, R20 ;  /* 0x000000ffff0a7224 */ /* 0x000fe400078e0014 */
[----:B------:R-:W-:Y:S02]  /*1f70*/  IMAD.MOV.U32 R11, RZ, RZ, RZ ;  /* 0x000000ffff0b7224 */ /* 0x000fe400078e00ff */
[C---:B------:R-:W-:Y:S02]  /*1f80*/  IMAD R13, R18.reuse, UR19, R13 ;  /* 0x00000013120d7c24 */ /* 0x040fe4000f8e020d */
[----:B------:R-:W-:Y:S01]  /*1f90*/  IMAD.WIDE.U32 R18, R18, R15, R10 ;  /* 0x0000000f12127225 */ /* 0x000fe200078e000a */
[----:B------:R-:W3:Y:S03]  /*1fa0*/  @P1 LDC R24, c[0x0][0x3c8] ;  /* 0x0000f200ff181b82 */ /* 0x000ee60000000800 */
[----:B------:R-:W-:-:S02]  /*1fb0*/  IMAD.IADD R13, R19, 0x1, R13 ;  /* 0x00000001130d7824 */ /* 0x000fc400078e020d */
[-C--:B------:R-:W-:Y:S02]  /*1fc0*/  IMAD R9, R9, R15.reuse, RZ ;  /* 0x0000000f09097224 */ /* 0x080fe400078e02ff */
[----:B------:R-:W-:Y:S01]  /*1fd0*/  IMAD.WIDE.U32 R10, R8, R15, R10 ;  /* 0x0000000f080a7225 */ /* 0x000fe200078e000a */
[----:B-1----:R-:W-:-:S03]  /*1fe0*/  LEA R12, P0, R18, UR4, 0x1 ;  /* 0x00000004120c7c11 */ /* 0x002fc6000f8008ff */
[----:B------:R-:W-:Y:S01]  /*1ff0*/  IMAD R9, R8, UR19, R9 ;  /* 0x0000001308097c24 */ /* 0x000fe2000f8e0209 */
[----:B------:R-:W-:Y:S01]  /*2000*/  LEA.HI.X R13, R18, UR5, R13, 0x1, P0 ;  /* 0x00000005120d7c11 */ /* 0x000fe200080f0c0d */
[----:B------:R-:W1:Y:S01]  /*2010*/  LDCU.64 UR4, c[0x0][0x3a8] ;  /* 0x00007500ff0477ac */ /* 0x000e620008000a00 */
[----:B------:R-:W2:Y:S01]  /*2020*/  LDS R18, [R16] ;  /* 0x0000000010127984 */ /* 0x000ea20000000800 */
[----:B------:R-:W-:Y:S02]  /*2030*/  IMAD.IADD R11, R11, 0x1, R9 ;  /* 0x000000010b0b7824 */ /* 0x000fe400078e0209 */
[----:B------:R-:W-:Y:S01]  /*2040*/  IMAD.MOV.U32 R14, RZ, RZ, 0x3254 ;  /* 0x00003254ff0e7424 */ /* 0x000fe200078e00ff */
[----:B------:R-:W4:Y:S01]  /*2050*/  @P1 LDG.E.U16.CONSTANT R19, desc[UR16][R12.64] ;  /* 0x000000100c131981 */ /* 0x000f22000c1e9500 */
[----:B-1----:R-:W-:-:S04]  /*2060*/  LEA R15, P0, R10, UR4, 0x1 ;  /* 0x000000040a0f7c11 */ /* 0x002fc8000f8008ff */
[----:B------:R-:W-:Y:S02]  /*2070*/  LEA.HI.X R11, R10, UR5, R11, 0x1, P0 ;  /* 0x000000050a0b7c11 */ /* 0x000fe400080f0c0b */
[C---:B------:R-:W-:Y:S02]  /*2080*/  LOP3.LUT R10, R15.reuse, 0xfffffffd, RZ, 0xc0, !PT ;  /* 0xfffffffd0f0a7812 */ /* 0x040fe400078ec0ff */
[----:B------:R-:W-:-:S03]  /*2090*/  LOP3.LUT R8, R15, 0x2, RZ, 0xc0, !PT ;  /* 0x000000020f087812 */ /* 0x000fc600078ec0ff */
[----:B------:R1:W5:Y:S01]  /*20a0*/  LD.E R9, desc[UR16][R10.64] ;  /* 0x000000100a097980 */ /* 0x000362000c101900 */
[----:B------:R-:W-:Y:S01]  /*20b0*/  ISETP.EQ.U32.AND P0, PT, R8, RZ, PT ;  /* 0x000000ff0800720c */ /* 0x000fe20003f02070 */
[----:B------:R-:W-:Y:S03]  /*20c0*/  BSSY.RECONVERGENT B2, `(.L_x_33) ;  /* 0x000000c000027945 */ /* 0x000fe60003800200 */
[----:B------:R-:W-:Y:S01]  /*20d0*/  SEL R8, R14, 0x7610, P0 ;  /* 0x000076100e087807 */ /* 0x000fe20000000000 */
[----:B--2---:R-:W-:Y:S01]  /*20e0*/  FMUL R18, R18, R17 ;  /* 0x0000001112127220 */ /* 0x004fe20000400000 */
[----:B----4-:R-:W-:-:S04]  /*20f0*/  @P1 IMAD.U32 R19, R19, 0x10000, RZ ;  /* 0x0001000013131824 */ /* 0x010fc800078e00ff */
[----:B---3--:R-:W-:-:S05]  /*2100*/  @P1 FFMA R18, R19, R24, R18 ;  /* 0x0000001813121223 */ /* 0x008fca0000000012 */
[----:B-1----:R-:W-:-:S07]  /*2110*/  F2FP.BF16.F32.PACK_AB R19, RZ, R18 ;  /* 0x00000012ff13723e */ /* 0x002fce00000010ff */
.L_x_34:
[----:B-----5:R-:W-:-:S05]  /*2120*/  HADD2.BF16_V2 R18, R9, R19.H0_H0 ;  /* 0x2000001309127230 */ /* 0x020fca0000200000 */
[----:B------:R-:W-:-:S06]  /*2130*/  PRMT R18, R9, R8, R18 ;  /* 0x0000000809127216 */ /* 0x000fcc0000000012 */
[----:B------:R-:W2:Y:S02]  /*2140*/  ATOM.E.CAS.STRONG.GPU PT, R18, [R10], R9, R18 ;  /* 0x000000090a12738b */ /* 0x000ea400001ee112 */
[----:B--2---:R-:W-:Y:S01]  /*2150*/  ISETP.NE.U32.AND P0, PT, R18, R9, PT ;  /* 0x000000091200720c */ /* 0x004fe20003f05070 */
[----:B------:R-:W-:-:S12]  /*2160*/  IMAD.MOV.U32 R9, RZ, RZ, R18 ;  /* 0x000000ffff097224 */ /* 0x000fd800078e0012 */
[----:B------:R-:W-:Y:S05]  /*2170*/  @P0 BRA `(.L_x_34) ;  /* 0xfffffffc00e80947 */ /* 0x000fea000383ffff */
[----:B------:R-:W-:Y:S05]  /*2180*/  BSYNC.RECONVERGENT B2 ;  /* 0x0000000000027941 */ /* 0x000fea0003800200 */
.L_x_33:
[----:B------:R-:W-:-:S13]  /*2190*/  ISETP.NE.AND P4, PT, R27, RZ, PT ;  /* 0x000000ff1b00720c */ /* 0x000fda0003f85270 */
[----:B------:R-:W-:Y:S05]  /*21a0*/  @P4 BRA `(.L_x_32) ;  /* 0x00000008002c4947 */ /* 0x000fea0003800000 */
[----:B------:R-:W2:Y:S01]  /*21b0*/  @P1 LDG.E.U16.CONSTANT R34, desc[UR16][R12.64+0x2] ;  /* 0x000002100c221981 */ /* 0x000ea2000c1e9500 */
[----:B------:R-:W-:Y:S01]  /*21c0*/  IADD3 R19, P0, PT, R15, 0x2, RZ ;  /* 0x000000020f137810 */ /* 0x000fe20007f1e0ff */
[----:B------:R-:W1:Y:S02]  /*21d0*/  @P1 LDC R36, c[0x0][0x3c8] ;  /* 0x0000f200ff241b82 */ /* 0x000e640000000800 */
[----:B------:R-:W3:Y:S01]  /*21e0*/  LDS R24, [R16+0x4] ;  /* 0x0000040010187984 */ /* 0x000ee20000000800 */
[----:B------:R-:W-:Y:S01]  /*21f0*/  LOP3.LUT R8, R19, 0x2, RZ, 0xc0, !PT ;  /* 0x0000000213087812 */ /* 0x000fe200078ec0ff */
[----:B------:R-:W-:-:S03]  /*2200*/  IMAD.X R9, RZ, RZ, R11, P0 ;  /* 0x000000ffff097224 */ /* 0x000fc600000e060b */
[----:B------:R-:W-:Y:S02]  /*2210*/  ISETP.EQ.U32.AND P0, PT, R8, RZ, PT ;  /* 0x000000ff0800720c */ /* 0x000fe40003f02070 */
[----:B------:R-:W-:Y:S01]  /*2220*/  LOP3.LUT R8, R19, 0xfffffffd, RZ, 0xc0, !PT ;  /* 0xfffffffd13087812 */ /* 0x000fe200078ec0ff */
[----:B------:R-:W-:Y:S01]  /*2230*/  BSSY.RECONVERGENT B2, `(.L_x_35) ;  /* 0x000000d000027945 */ /* 0x000fe20003800200 */
[----:B------:R-:W-:-:S03]  /*2240*/  SEL R18, R14, 0x7610, P0 ;  /* 0x000076100e127807 */ /* 0x000fc60000000000 */
[----:B------:R4:W5:Y:S01]  /*2250*/  LD.E R25, desc[UR16][R8.64] ;  /* 0x0000001008197980 */ /* 0x000962000c101900 */
[----:B---3--:R-:W-:Y:S01]  /*2260*/  FMUL R24, R24, R17 ;  /* 0x0000001118187220 */ /* 0x008fe20000400000 */
[----:B--2---:R-:W-:-:S04]  /*2270*/  @P1 IMAD.U32 R35, R34, 0x10000, RZ ;  /* 0x0001000022231824 */ /* 0x004fc800078e00ff */
[----:B-1----:R-:W-:-:S05]  /*2280*/  @P1 FFMA R24, R35, R36, R24 ;  /* 0x0000002423181223 */ /* 0x002fca0000000018 */
[----:B----4-:R-:W-:-:S07]  /*2290*/  F2FP.BF16.F32.PACK_AB R34, RZ, R24 ;  /* 0x00000018ff22723e */ /* 0x010fce00000010ff */
.L_x_36:
[----:B-----5:R-:W-:-:S05]  /*22a0*/  HADD2.BF16_V2 R24, R25, R34.H0_H0 ;  /* 0x2000002219187230 */ /* 0x020fca0000200000 */
[----:B------:R-:W-:-:S06]  /*22b0*/  PRMT R24, R25, R18, R24 ;  /* 0x0000001219187216 */ /* 0x000fcc0000000018 */
[----:B------:R-:W2:Y:S02]  /*22c0*/  ATOM.E.CAS.STRONG.GPU PT, R24, [R8], R25, R24 ;  /* 0x000000190818738b */ /* 0x000ea400001ee118 */
[----:B--2---:R-:W-:Y:S01]  /*22d0*/  ISETP.NE.U32.AND P0, PT, R24, R25, PT ;  /* 0x000000191800720c */ /* 0x004fe20003f05070 */
[----:B------:R-:W-:-:S12]  /*22e0*/  IMAD.MOV.U32 R25, RZ, RZ, R24 ;  /* 0x000000ffff197224 */ /* 0x000fd800078e0018 */
[----:B------:R-:W-:Y:S05]  /*22f0*/  @P0 BRA `(.L_x_36) ;  /* 0xfffffffc00e80947 */ /* 0x000fea000383ffff */
[----:B------:R-:W-:Y:S05]  /*2300*/  BSYNC.RECONVERGENT B2 ;  /* 0x0000000000027941 */ /* 0x000fea0003800200 */
.L_x_35:
        /* <DEDUP_REMOVED lines=17> */
.L_x_38:
[----:B-----5:R-:W-:-:S05]  /*2420*/  HADD2.BF16_V2 R24, R25, R34.H0_H0 ;  /* 0x2000002219187230 */ /* 0x020fca0000200000 */
[----:B------:R-:W-:-:S06]  /*2430*/  PRMT R24, R25, R18, R24 ;  /* 0x0000001219187216 */ /* 0x000fcc0000000018 */
[----:B------:R-:W2:Y:S02]  /*2440*/  ATOM.E.CAS.STRONG.GPU PT, R24, [R8], R25, R24 ;  /* 0x000000190818738b */ /* 0x000ea400001ee118 */
[----:B--2---:R-:W-:Y:S01]  /*2450*/  ISETP.NE.U32.AND P0, PT, R24, R25, PT ;  /* 0x000000191800720c */ /* 0x004fe20003f05070 */
[----:B------:R-:W-:-:S12]  /*2460*/  IMAD.MOV.U32 R25, RZ, RZ, R24 ;  /* 0x000000ffff197224 */ /* 0x000fd800078e0018 */
[----:B------:R-:W-:Y:S05]  /*2470*/  @P0 BRA `(.L_x_38) ;  /* 0xfffffffc00e80947 */ /* 0x000fea000383ffff */
[----:B------:R-:W-:Y:S05]  /*2480*/  BSYNC.RECONVERGENT B2 ;  /* 0x0000000000027941 */ /* 0x000fea0003800200 */
.L_x_37:
        /* <DEDUP_REMOVED lines=17> */
.L_x_40:
[----:B-----5:R-:W-:-:S05]  /*25a0*/  HADD2.BF16_V2 R24, R25, R34.H0_H0 ;  /* 0x2000002219187230 */ /* 0x020fca0000200000 */
[----:B------:R-:W-:-:S06]  /*25b0*/  PRMT R24, R25, R18, R24 ;  /* 0x0000001219187216 */ /* 0x000fcc0000000018 */
[----:B------:R-:W2:Y:S02]  /*25c0*/  ATOM.E.CAS.STRONG.GPU PT, R24, [R8], R25, R24 ;  /* 0x000000190818738b */ /* 0x000ea400001ee118 */
[----:B--2---:R-:W-:Y:S01]  /*25d0*/  ISETP.NE.U32.AND P0, PT, R24, R25, PT ;  /* 0x000000191800720c */ /* 0x004fe20003f05070 */
[----:B------:R-:W-:-:S12]  /*25e0*/  IMAD.MOV.U32 R25, RZ, RZ, R24 ;  /* 0x000000ffff197224 */ /* 0x000fd800078e0018 */
[----:B------:R-:W-:Y:S05]  /*25f0*/  @P0 BRA `(.L_x_40) ;  /* 0xfffffffc00e80947 */ /* 0x000fea000383ffff */
[----:B------:R-:W-:Y:S05]  /*2600*/  BSYNC.RECONVERGENT B2 ;  /* 0x0000000000027941 */ /* 0x000fea0003800200 */
.L_x_39:
        /* <DEDUP_REMOVED lines=17> */
.L_x_42:
[----:B-----5:R-:W-:-:S05]  /*2720*/  HADD2.BF16_V2 R24, R25, R34.H0_H0 ;  /* 0x2000002219187230 */ /* 0x020fca0000200000 */
[----:B------:R-:W-:-:S06]  /*2730*/  PRMT R24, R25, R18, R24 ;  /* 0x0000001219187216 */ /* 0x000fcc0000000018 */
[----:B------:R-:W2:Y:S02]  /*2740*/  ATOM.E.CAS.STRONG.GPU PT, R24, [R8], R25, R24 ;  /* 0x000000190818738b */ /* 0x000ea400001ee118 */
[----:B--2---:R-:W-:Y:S01]  /*2750*/  ISETP.NE.U32.AND P0, PT, R24, R25, PT ;  /* 0x000000191800720c */ /* 0x004fe20003f05070 */
[----:B------:R-:W-:-:S12]  /*2760*/  IMAD.MOV.U32 R25, RZ, RZ, R24 ;  /* 0x000000ffff197224 */ /* 0x000fd800078e0018 */
[----:B------:R-:W-:Y:S05]  /*2770*/  @P0 BRA `(.L_x_42) ;  /* 0xfffffffc00e80947 */ /* 0x000fea000383ffff */
[----:B------:R-:W-:Y:S05]  /*2780*/  BSYNC.RECONVERGENT B2 ;  /* 0x0000000000027941 */ /* 0x000fea0003800200 */
.L_x_41:
        /* <DEDUP_REMOVED lines=17> */
.L_x_44:
[----:B-----5:R-:W-:-:S05]  /*28a0*/  HADD2.BF16_V2 R24, R25, R34.H0_H0 ;  /* 0x2000002219187230 */ /* 0x020fca0000200000 */
[----:B------:R-:W-:-:S06]  /*28b0*/  PRMT R24, R25, R18, R24 ;  /* 0x0000001219187216 */ /* 0x000fcc0000000018 */
[----:B------:R-:W2:Y:S02]  /*28c0*/  ATOM.E.CAS.STRONG.GPU PT, R24, [R8], R25, R24 ;  /* 0x000000190818738b */ /* 0x000ea400001ee118 */
[----:B--2---:R-:W-:Y:S01]  /*28d0*/  ISETP.NE.U32.AND P0, PT, R24, R25, PT ;  /* 0x000000191800720c */ /* 0x004fe20003f05070 */
[----:B------:R-:W-:-:S12]  /*28e0*/  IMAD.MOV.U32 R25, RZ, RZ, R24 ;  /* 0x000000ffff197224 */ /* 0x000fd800078e0018 */
[----:B------:R-:W-:Y:S05]  /*28f0*/  @P0 BRA `(.L_x_44) ;  /* 0xfffffffc00e80947 */ /* 0x000fea000383ffff */
[----:B------:R-:W-:Y:S05]  /*2900*/  BSYNC.RECONVERGENT B2 ;  /* 0x0000000000027941 */ /* 0x000fea0003800200 */
.L_x_43:
[----:B------:R-:W-:Y:S05]  /*2910*/  @P3 BRA `(.L_x_32) ;  /* 0x0000000000503947 */ /* 0x000fea0003800000 */
[----:B------:R-:W2:Y:S01]  /*2920*/  @P1 LDG.E.U16.CONSTANT R12, desc[UR16][R12.64+0xc] ;  /* 0x00000c100c0c1981 */ /* 0x000ea2000c1e9500 */
[----:B------:R-:W-:Y:S01]  /*2930*/  IADD3 R15, P0, PT, R15, 0xc, RZ ;  /* 0x0000000c0f0f7810 */ /* 0x000fe20007f1e0ff */
[----:B------:R-:W1:Y:S02]  /*2940*/  @P1 LDC R18, c[0x0][0x3c8] ;  /* 0x0000f200ff121b82 */ /* 0x000e640000000800 */
[----:B------:R-:W3:Y:S01]  /*2950*/  LDS R16, [R16+0x18] ;  /* 0x0000180010107984 */ /* 0x000ee20000000800 */
[C---:B------:R-:W-:Y:S01]  /*2960*/  LOP3.LUT R10, R15.reuse, 0xfffffffd, RZ, 0xc0, !PT ;  /* 0xfffffffd0f0a7812 */ /* 0x040fe200078ec0ff */
[----:B------:R-:W-:Y:S01]  /*2970*/  IMAD.X R11, RZ, RZ, R11, P0 ;  /* 0x000000ffff0b7224 */ /* 0x000fe200000e060b */
[----:B------:R-:W-:-:S04]  /*2980*/  LOP3.LUT R8, R15, 0x2, RZ, 0xc0, !PT ;  /* 0x000000020f087812 */ /* 0x000fc800078ec0ff */
[----:B------:R4:W5:Y:S01]  /*2990*/  LD.E R9, desc[UR16][R10.64] ;  /* 0x000000100a097980 */ /* 0x000962000c101900 */
[----:B------:R-:W-:-:S04]  /*29a0*/  ISETP.EQ.U32.AND P0, PT, R8, RZ, PT ;  /* 0x000000ff0800720c */ /* 0x000fc80003f02070 */
[----:B------:R-:W-:Y:S01]  /*29b0*/  SEL R14, R14, 0x7610, P0 ;  /* 0x000076100e0e7807 */ /* 0x000fe20000000000 */
[----:B---3--:R-:W-:Y:S01]  /*29c0*/  FMUL R17, R16, R17 ;  /* 0x0000001110117220 */ /* 0x008fe20000400000 */
[----:B--2---:R-:W-:-:S04]  /*29d0*/  @P1 IMAD.U32 R8, R12, 0x10000, RZ ;  /* 0x000100000c081824 */ /* 0x004fc800078e00ff */
[----:B-1----:R-:W-:-:S05]  /*29e0*/  @P1 FFMA R17, R8, R18, R17 ;  /* 0x0000001208111223 */ /* 0x002fca0000000011 */
[----:B----4-:R-:W-:-:S07]  /*29f0*/  F2FP.BF16.F32.PACK_AB R17, RZ, R17 ;  /* 0x00000011ff11723e */ /* 0x010fce00000010ff */
.L_x_45:
[----:B-----5:R-:W-:-:S05]  /*2a00*/  HADD2.BF16_V2 R8, R9, R17.H0_H0 ;  /* 0x2000001109087230 */ /* 0x020fca0000200000 */
[----:B------:R-:W-:-:S06]  /*2a10*/  PRMT R8, R9, R14, R8 ;  /* 0x0000000e09087216 */ /* 0x000fcc0000000008 */
[----:B------:R-:W2:Y:S02]  /*2a20*/  ATOM.E.CAS.STRONG.GPU PT, R8, [R10], R9, R8 ;  /* 0x000000090a08738b */ /* 0x000ea400001ee108 */
[----:B--2---:R-:W-:Y:S01]  /*2a30*/  ISETP.NE.U32.AND P0, PT, R8, R9, PT ;  /* 0x000000090800720c */ /* 0x004fe20003f05070 */
[----:B------:R-:W-:-:S12]  /*2a40*/  IMAD.MOV.U32 R9, RZ, RZ, R8 ;  /* 0x000000ffff097224 */ /* 0x000fd800078e0008 */
[----:B------:R-:W-:Y:S05]  /*2a50*/  @P0 BRA `(.L_x_45) ;  /* 0xfffffffc00e80947 */ /* 0x000fea000383ffff */
.L_x_32:
[----:B------:R-:W-:Y:S05]  /*2a60*/  BSYNC.RECONVERGENT B0 ;  /* 0x0000000000007941 */ /* 0x000fea0003800200 */
.L_x_31:
[----:B------:R-:W-:Y:S05]  /*2a70*/  BRA `(.L_x_29) ;  /* 0x0000000800fc7947 */ /* 0x000fea0003800000 */
.L_x_30:
[----:B------:R-:W1:Y:S01]  /*2a80*/  LDCU UR4, c[0x0][0x3b8] ;  /* 0x00007700ff0477ac */ /* 0x000e620008000800 */
[----:B------:R-:W-:Y:S01]  /*2a90*/  IMAD.MOV.U32 R14, RZ, RZ, R20 ;  /* 0x000000ffff0e7224 */ /* 0x000fe200078e0014 */
[----:B------:R-:W2:Y:S01]  /*2aa0*/  @P1 LDC R24, c[0x0][0x3c8] ;  /* 0x0000f200ff181b82 */ /* 0x000ea20000000800 */
[----:B------:R-:W-:Y:S01]  /*2ab0*/  IMAD.MOV.U32 R15, RZ, RZ, RZ ;  /* 0x000000ffff0f7224 */ /* 0x000fe200078e00ff */
[----:B------:R-:W3:Y:S01]  /*2ac0*/  LDCU.64 UR10, c[0x0][0x390] ;  /* 0x00007200ff0a77ac */ /* 0x000ee20008000a00 */
[----:B-1----:R-:W-:Y:S02]  /*2ad0*/  IMAD R13, R19, UR4, RZ ;  /* 0x00000004130d7c24 */ /* 0x002fe4000f8e02ff */
[C---:B------:R-:W-:Y:S01]  /*2ae0*/  IMAD.WIDE.U32 R10, R18.reuse, UR4, R14 ;  /* 0x00000004120a7c25 */ /* 0x040fe2000f8e000e */
[----:B------:R-:W1:Y:S03]  /*2af0*/  LDS R19, [R16] ;  /* 0x0000000010137984 */ /* 0x000e660000000800 */
[----:B------:R-:W-:Y:S01]  /*2b00*/  IMAD R13, R18, UR19, R13 ;  /* 0x00000013120d7c24 */ /* 0x000fe2000f8e020d */
[----:B---3--:R-:W-:Y:S01]  /*2b10*/  LEA R12, P0, R10, UR10, 0x1 ;  /* 0x0000000a0a0c7c11 */ /* 0x008fe2000f8008ff */
[----:B------:R-:W-:-:S02]  /*2b20*/  IMAD R9, R9, UR4, RZ ;  /* 0x0000000409097c24 */ /* 0x000fc4000f8e02ff */
[----:B------:R-:W-:Y:S02]  /*2b30*/  IMAD.IADD R13, R11, 0x1, R13 ;  /* 0x000000010b0d7824 */ /* 0x000fe400078e020d */
[----:B------:R-:W-:-:S03]  /*2b40*/  IMAD R9, R8, UR19, R9 ;  /* 0x0000001308097c24 */ /* 0x000fc6000f8e0209 */
[----:B------:R-:W-:Y:S01]  /*2b50*/  LEA.HI.X R13, R10, UR11, R13, 0x1, P0 ;  /* 0x0000000b0a0d7c11 */ /* 0x000fe200080f0c0d */
[----:B------:R-:W3:Y:S01]  /*2b60*/  LDCU.64 UR10, c[0x0][0x3a8] ;  /* 0x00007500ff0a77ac */ /* 0x000ee20008000a00 */
[----:B------:R-:W-:Y:S02]  /*2b70*/  IMAD.WIDE.U32 R10, R8, UR4, R14 ;  /* 0x00000004080a7c25 */ /* 0x000fe4000f8e000e */
[----:B------:R-:W1:Y:S01]  /*2b80*/  LDC R14, c[0x0][0x3c4] ;  /* 0x0000f100ff0e7b82 */ /* 0x000e620000000800 */
[----:B------:R-:W4:Y:S01]  /*2b90*/  @P1 LDG.E.U16.CONSTANT R18, desc[UR16][R12.64] ;  /* 0x000000100c121981 */ /* 0x000f22000c1e9500 */
[----:B------:R-:W-:Y:S02]  /*2ba0*/  IMAD.IADD R9, R11, 0x1, R9 ;  /* 0x000000010b097824 */ /* 0x000fe400078e0209 */
[----:B------:R-:W-:Y:S01]  /*2bb0*/  IMAD.MOV.U32 R15, RZ, RZ, 0x3254 ;  /* 0x00003254ff0f7424 */ /* 0x000fe200078e00ff */
[----:B---3--:R-:W-:-:S04]  /*2bc0*/  LEA R17, P0, R10, UR10, 0x1 ;  /* 0x0000000a0a117c11 */ /* 0x008fc8000f8008ff */
[----:B------:R-:W-:Y:S02]  /*2bd0*/  LEA.HI.X R11, R10, UR11, R9, 0x1, P0 ;  /* 0x0000000b0a0b7c11 */ /* 0x000fe400080f0c09 */
[C---:B------:R-:W-:Y:S02]  /*2be0*/  LOP3.LUT R10, R17.reuse, 0xfffffffd, RZ, 0xc0, !PT ;  /* 0xfffffffd110a7812 */ /* 0x040fe400078ec0ff */
[----:B------:R-:W-:-:S03]  /*2bf0*/  LOP3.LUT R8, R17, 0x2, RZ, 0xc0, !PT ;  /* 0x0000000211087812 */ /* 0x000fc600078ec0ff */
[----:B------:R3:W5:Y:S01]  /*2c00*/  LD.E R9, desc[UR16][R10.64] ;  /* 0x000000100a097980 */ /* 0x000762000c101900 */
[----:B-1----:R-:W-:Y:S01]  /*2c10*/  FMUL R19, R19, R14 ;  /* 0x0000000e13137220 */ /* 0x002fe20000400000 */
[----:B------:R-:W-:Y:S01]  /*2c20*/  ISETP.EQ.U32.AND P0, PT, R8, RZ, PT ;  /* 0x000000ff0800720c */ /* 0x000fe20003f02070 */
[----:B------:R-:W-:Y:S03]  /*2c30*/  BSSY.RECONVERGENT B0, `(.L_x_46) ;  /* 0x000000b000007945 */ /* 0x000fe60003800200 */
[----:B------:R-:W-:Y:S01]  /*2c40*/  SEL R8, R15, 0x7610, P0 ;  /* 0x000076100f087807 */ /* 0x000fe20000000000 */
[----:B----4-:R-:W-:-:S04]  /*2c50*/  @P1 IMAD.U32 R18, R18, 0x10000, RZ ;  /* 0x0001000012121824 */ /* 0x010fc800078e00ff */
[----:B--2---:R-:W-:-:S05]  /*2c60*/  @P1 FFMA R19, R18, R24, R19 ;  /* 0x0000001812131223 */ /* 0x004fca0000000013 */
[----:B---3--:R-:W-:-:S07]  /*2c70*/  F2FP.BF16.F32.PACK_AB R19, RZ, R19 ;  /* 0x00000013ff13723e */ /* 0x008fce00000010ff */
.L_x_47:
[----:B-----5:R-:W-:-:S05]  /*2c80*/  HADD2.BF16_V2 R18, R9, R19.H0_H0 ;  /* 0x2000001309127230 */ /* 0x020fca0000200000 */
[----:B------:R-:W-:-:S06]  /*2c90*/  PRMT R18, R9, R8, R18 ;  /* 0x0000000809127216 */ /* 0x000fcc0000000012 */
[----:B------:R-:W2:Y:S02]  /*2ca0*/  ATOM.E.CAS.STRONG.GPU PT, R18, [R10], R9, R18 ;  /* 0x000000090a12738b */ /* 0x000ea400001ee112 */
[----:B--2---:R-:W-:Y:S01]  /*2cb0*/  ISETP.NE.U32.AND P0, PT, R18, R9, PT ;  /* 0x000000091200720c */ /* 0x004fe20003f05070 */
[----:B------:R-:W-:-:S12]  /*2cc0*/  IMAD.MOV.U32 R9, RZ, RZ, R18 ;  /* 0x000000ffff097224 */ /* 0x000fd800078e0012 */
[----:B------:R-:W-:Y:S05]  /*2cd0*/  @P0 BRA `(.L_x_47) ;  /* 0xfffffffc00e80947 */ /* 0x000fea000383ffff */
[----:B------:R-:W-:Y:S05]  /*2ce0*/  BSYNC.RECONVERGENT B0 ;  /* 0x0000000000007941 */ /* 0x000fea0003800200 */
.L_x_46:
        /* <DEDUP_REMOVED lines=15> */
.L_x_49:
[----:B-----5:R-:W-:-:S05]  /*2de0*/  HADD2.BF16_V2 R24, R19, R35.H0_H0 ;  /* 0x2000002313187230 */ /* 0x020fca0000200000 */
[----:B------:R-:W-:-:S06]  /*2df0*/  PRMT R24, R19, R18, R24 ;  /* 0x0000001213187216 */ /* 0x000fcc0000000018 */
[----:B------:R-:W2:Y:S02]  /*2e00*/  ATOM.E.CAS.STRONG.GPU PT, R24, [R8], R19, R24 ;  /* 0x000000130818738b */ /* 0x000ea400001ee118 */
[----:B--2---:R-:W-:Y:S01]  /*2e10*/  ISETP.NE.U32.AND P0, PT, R24, R19, PT ;  /* 0x000000131800720c */ /* 0x004fe20003f05070 */
[----:B------:R-:W-:-:S12]  /*2e20*/  IMAD.MOV.U32 R19, RZ, RZ, R24 ;  /* 0x000000ffff137224 */ /* 0x000fd800078e0018 */
[----:B------:R-:W-:Y:S05]  /*2e30*/  @P0 BRA `(.L_x_49) ;  /* 0xfffffffc00e80947 */ /* 0x000fea000383ffff */
[----:B------:R-:W-:Y:S05]  /*2e40*/  BSYNC.RECONVERGENT B0 ;  /* 0x0000000000007941 */ /* 0x000fea0003800200 */
.L_x_48:
        /* <DEDUP_REMOVED lines=15> */
.L_x_51:
[----:B-----5:R-:W-:-:S05]  /*2f40*/  HADD2.BF16_V2 R24, R19, R35.H0_H0 ;  /* 0x2000002313187230 */ /* 0x020fca0000200000 */
[----:B------:R-:W-:-:S06]  /*2f50*/  PRMT R24, R19, R18, R24 ;  /* 0x0000001213187216 */ /* 0x000fcc0000000018 */
[----:B------:R-:W2:Y:S02]  /*2f60*/  ATOM.E.CAS.STRONG.GPU PT, R24, [R8], R19, R24 ;  /* 0x000000130818738b */ /* 0x000ea400001ee118 */
[----:B--2---:R-:W-:Y:S01]  /*2f70*/  ISETP.NE.U32.AND P0, PT, R24, R19, PT ;  /* 0x000000131800720c */ /* 0x004fe20003f05070 */
[----:B------:R-:W-:-:S12]  /*2f80*/  IMAD.MOV.U32 R19, RZ, RZ, R24 ;  /* 0x000000ffff137224 */ /* 0x000fd800078e0018 */
[----:B------:R-:W-:Y:S05]  /*2f90*/  @P0 BRA `(.L_x_51) ;  /* 0xfffffffc00e80947 */ /* 0x000fea000383ffff */
[----:B------:R-:W-:Y:S05]  /*2fa0*/  BSYNC.RECONVERGENT B0 ;  /* 0x0000000000007941 */ /* 0x000fea0003800200 */
.L_x_50:
        /* <DEDUP_REMOVED lines=15> */
.L_x_53:
[----:B-----5:R-:W-:-:S05]  /*30a0*/  HADD2.BF16_V2 R24, R19, R35.H0_H0 ;  /* 0x2000002313187230 */ /* 0x020fca0000200000 */
[----:B------:R-:W-:-:S06]  /*30b0*/  PRMT R24, R19, R18, R24 ;  /* 0x0000001213187216 */ /* 0x000fcc0000000018 */
[----:B------:R-:W2:Y:S02]  /*30c0*/  ATOM.E.CAS.STRONG.GPU PT, R24, [R8], R19, R24 ;  /* 0x000000130818738b */ /* 0x000ea400001ee118 */
[----:B--2---:R-:W-:Y:S01]  /*30d0*/  ISETP.NE.U32.AND P0, PT, R24, R19, PT ;  /* 0x000000131800720c */ /* 0x004fe20003f05070 */
[----:B------:R-:W-:-:S12]  /*30e0*/  IMAD.MOV.U32 R19, RZ, RZ, R24 ;  /* 0x000000ffff137224 */ /* 0x000fd800078e0018 */
[----:B------:R-:W-:Y:S05]  /*30f0*/  @P0 BRA `(.L_x_53) ;  /* 0xfffffffc00e80947 */ /* 0x000fea000383ffff */
[----:B------:R-:W-:Y:S05]  /*3100*/  BSYNC.RECONVERGENT B0 ;  /* 0x0000000000007941 */ /* 0x000fea0003800200 */
.L_x_52:
        /* <DEDUP_REMOVED lines=15> */
.L_x_55:
[----:B-----5:R-:W-:-:S05]  /*3200*/  HADD2.BF16_V2 R24, R19, R35.H0_H0 ;  /* 0x2000002313187230 */ /* 0x020fca0000200000 */
[----:B------:R-:W-:-:S06]  /*3210*/  PRMT R24, R19, R18, R24 ;  /* 0x0000001213187216 */ /* 0x000fcc0000000018 */
[----:B------:R-:W2:Y:S02]  /*3220*/  ATOM.E.CAS.STRONG.GPU PT, R24, [R8], R19, R24 ;  /* 0x000000130818738b */ /* 0x000ea400001ee118 */
[----:B--2---:R-:W-:Y:S01]  /*3230*/  ISETP.NE.U32.AND P0, PT, R24, R19, PT ;  /* 0x000000131800720c */ /* 0x004fe20003f05070 */
[----:B------:R-:W-:-:S12]  /*3240*/  IMAD.MOV.U32 R19, RZ, RZ, R24 ;  /* 0x000000ffff137224 */ /* 0x000fd800078e0018 */
[----:B------:R-:W-:Y:S05]  /*3250*/  @P0 BRA `(.L_x_55) ;  /* 0xfffffffc00e80947 */ /* 0x000fea000383ffff */
[----:B------:R-:W-:Y:S05]  /*3260*/  BSYNC.RECONVERGENT B0 ;  /* 0x0000000000007941 */ /* 0x000fea0003800200 */
.L_x_54:
        /* <DEDUP_REMOVED lines=15> */
.L_x_57:
[----:B-----5:R-:W-:-:S05]  /*3360*/  HADD2.BF16_V2 R24, R19, R35.H0_H0 ;  /* 0x2000002313187230 */ /* 0x020fca0000200000 */
[----:B------:R-:W-:-:S06]  /*3370*/  PRMT R24, R19, R18, R24 ;  /* 0x0000001213187216 */ /* 0x000fcc0000000018 */
[----:B------:R-:W2:Y:S02]  /*3380*/  ATOM.E.CAS.STRONG.GPU PT, R24, [R8], R19, R24 ;  /* 0x000000130818738b */ /* 0x000ea400001ee118 */
[----:B--2---:R-:W-:Y:S01]  /*3390*/  ISETP.NE.U32.AND P0, PT, R24, R19, PT ;  /* 0x000000131800720c */ /* 0x004fe20003f05070 */
[----:B------:R-:W-:-:S12]  /*33a0*/  IMAD.MOV.U32 R19, RZ, RZ, R24 ;  /* 0x000000ffff137224 */ /* 0x000fd800078e0018 */
[----:B------:R-:W-:Y:S05]  /*33b0*/  @P0 BRA `(.L_x_57) ;  /* 0xfffffffc00e80947 */ /* 0x000fea000383ffff */
[----:B------:R-:W-:Y:S05]  /*33c0*/  BSYNC.RECONVERGENT B0 ;  /* 0x0000000000007941 */ /* 0x000fea0003800200 */
.L_x_56:
        /* <DEDUP_REMOVED lines=15> */
.L_x_59:
[----:B-----5:R-:W-:-:S05]  /*34c0*/  HADD2.BF16_V2 R24, R19, R35.H0_H0 ;  /* 0x2000002313187230 */ /* 0x020fca0000200000 */
[----:B------:R-:W-:-:S06]  /*34d0*/  PRMT R24, R19, R18, R24 ;  /* 0x0000001213187216 */ /* 0x000fcc0000000018 */
[----:B------:R-:W2:Y:S02]  /*34e0*/  ATOM.E.CAS.STRONG.GPU PT, R24, [R8], R19, R24 ;  /* 0x000000130818738b */ /* 0x000ea400001ee118 */
[----:B--2---:R-:W-:Y:S01]  /*34f0*/  ISETP.NE.U32.AND P0, PT, R24, R19, PT ;  /* 0x000000131800720c */ /* 0x004fe20003f05070 */
[----:B------:R-:W-:-:S12]  /*3500*/  IMAD.MOV.U32 R19, RZ, RZ, R24 ;  /* 0x000000ffff137224 */ /* 0x000fd800078e0018 */
[----:B------:R-:W-:Y:S05]  /*3510*/  @P0 BRA `(.L_x_59) ;  /* 0xfffffffc00e80947 */ /* 0x000fea000383ffff */
[----:B------:R-:W-:Y:S05]  /*3520*/  BSYNC.RECONVERGENT B0 ;  /* 0x0000000000007941 */ /* 0x000fea0003800200 */
.L_x_58:
        /* <DEDUP_REMOVED lines=14> */
.L_x_60:
[----:B-----5:R-:W-:-:S05]  /*3610*/  HADD2.BF16_V2 R8, R18, R13.H0_H0 ;  /* 0x2000000d12087230 */ /* 0x020fca0000200000 */
[----:B------:R-:W-:-:S06]  /*3620*/  PRMT R9, R18, R15, R8 ;  /* 0x0000000f12097216 */ /* 0x000fcc0000000008 */
[----:B------:R-:W2:Y:S02]  /*3630*/  ATOM.E.CAS.STRONG.GPU PT, R9, [R10], R18, R9 ;  /* 0x000000120a09738b */ /* 0x000ea400001ee109 */
[----:B--2---:R-:W-:Y:S01]  /*3640*/  ISETP.NE.U32.AND P0, PT, R9, R18, PT ;  /* 0x000000120900720c */ /* 0x004fe20003f05070 */
[----:B------:R-:W-:-:S12]  /*3650*/  IMAD.MOV.U32 R18, RZ, RZ, R9 ;  /* 0x000000ffff127224 */ /* 0x000fd800078e0009 */
[----:B------:R-:W-:Y:S05]  /*3660*/  @P0 BRA `(.L_x_60) ;  /* 0xfffffffc00e80947 */ /* 0x000fea000383ffff */
.L_x_29:
[----:B------:R-:W-:Y:S05]  /*3670*/  BSYNC.RECONVERGENT B1 ;  /* 0x0000000000017941 */ /* 0x000fea0003800200 */
.L_x_28:
[----:B------:R-:W1:Y:S01]  /*3680*/  LDCU UR4, c[0x0][0x3bc] ;  /* 0x00007780ff0477ac */ /* 0x000e620008000800 */
[----:B------:R-:W2:Y:S01]  /*3690*/  LDC R9, c[0x0][0x374] ;  /* 0x0000dd00ff097b82 */ /* 0x000ea20000000800 */
[----:B-1----:R-:W-:-:S04]  /*36a0*/  UIADD3 UR4, UPT, UPT, UR4, 0xf, URZ ;  /* 0x0000000f04047890 */ /* 0x002fc8000fffe0ff */
[----:B------:R-:W-:Y:S01]  /*36b0*/  USHF.R.S32.HI UR5, URZ, 0x1f, UR4 ;  /* 0x0000001fff057899 */ /* 0x000fe20008011404 */
[----:B--2---:R-:W-:-:S03]  /*36c0*/  IMAD.IADD R4, R9, 0x1, R4 ;  /* 0x0000000109047824 */ /* 0x004fc600078e0204 */
[----:B------:R-:W-:-:S04]  /*36d0*/  ULEA.HI UR5, UR5, UR4, URZ, 0x4 ;  /* 0x0000000405057291 */ /* 0x000fc8000f8f20ff */
[----:B------:R-:W-:-:S06]  /*36e0*/  USHF.R.S32.HI UR5, URZ, 0x4, UR5 ;  /* 0x00000004ff057899 */ /* 0x000fcc0008011405 */
[----:B------:R-:W-:-:S13]  /*36f0*/  ISETP.GE.AND P0, PT, R4, UR5, PT ;  /* 0x0000000504007c0c */ /* 0x000fda000bf06270 */
[----:B------:R-:W-:Y:S05]  /*3700*/  @!P0 BRA `(.L_x_61) ;  /* 0xffffffcc00848947 */ /* 0x000fea000383ffff */
[----:B------:R-:W-:Y:S05]  /*3710*/  EXIT ;  /* 0x000000000000794d */ /* 0x000fea0003800000 */
.L_x_62:
[----:B------:R-:W-:-:S00]  /*3720*/  BRA `(.L_x_62) ;  /* 0xfffffffc00fc7947 */ /* 0x000fc0000383ffff */
[----:B------:R-:W-:-:S00]  /*3730*/  NOP ;  /* 0x0000000000007918 */ /* 0x000fc00000000000 */
        /* <DEDUP_REMOVED lines=12> */
.L_x_226:


//--------------------- .text._Z18implicit_gemm_wmmaI13__nv_bfloat16fLb1EEvPKT_S3_S3_PKlS5_PT0_iiiiiff --------------------------
	.section	.text._Z18implicit_gemm_wmmaI13__nv_bfloat16fLb1EEvPKT_S3_S3_PKlS5_PT0_iiiiiff,"ax",@progbits
	.align	128
        .global         _Z18implicit_gemm_wmmaI13__nv_bfloat16fLb1EEvPKT_S3_S3_PKlS5_PT0_iiiiiff
        .type           _Z18implicit_gemm_wmmaI13__nv_bfloat16fLb1EEvPKT_S3_S3_PKlS5_PT0_iiiiiff,@function
        .size           _Z18implicit_gemm_wmmaI13__nv_bfloat16fLb1EEvPKT_S3_S3_PKlS5_PT0_iiiiiff,(.L_x_227 - _Z18implicit_gemm_wmmaI13__nv_bfloat16fLb1EEvPKT_S3_S3_PKlS5_PT0_iiiiiff)
        .other          _Z18implicit_gemm_wmmaI13__nv_bfloat16fLb1EEvPKT_S3_S3_PKlS5_PT0_iiiiiff,@"STO_CUDA_ENTRY STV_DEFAULT"
_Z18implicit_gemm_wmmaI13__nv_bfloat16fLb1EEvPKT_S3_S3_PKlS5_PT0_iiiiiff:
.text._Z18implicit_gemm_wmmaI13__nv_bfloat16fLb1EEvPKT_S3_S3_PKlS5_PT0_iiiiiff:
        /* <DEDUP_REMOVED lines=13> */
[----:B------:R-:W2:Y:S01]  /*00d0*/  LDCU UR10, c[0x0][0x3b8] ;  /* 0x00007700ff0a77ac */ /* 0x000ea20008000800 */
[----:B------:R-:W3:Y:S01]  /*00e0*/  LDC.64 R10, c[0x0][0x390] ;  /* 0x0000e400ff0a7b82 */ /* 0x000ee20000000a00 */
[----:B------:R-:W-:Y:S01]  /*00f0*/  IMAD.MOV.U32 R29, RZ, RZ, RZ ;  /* 0x000000ffff1d7224 */ /* 0x000fe200078e00ff */
[----:B------:R-:W4:Y:S01]  /*0100*/  S2R R5, SR_CTAID.X ;  /* 0x0000000000057919 */ /* 0x000f220000002500 */
[----:B------:R-:W5:Y:S01]  /*0110*/  LDCU.64 UR6, c[0x0][0x388] ;  /* 0x00007100ff0677ac */ /* 0x000f620008000a00 */
[----:B------:R-:W-:Y:S01]  /*0120*/  IMAD.U32 R21, RZ, RZ, UR11 ;  /* 0x0000000bff157e24 */ /* 0x000fe2000f8e00ff */
[----:B------:R-:W5:Y:S03]  /*0130*/  LDCU.64 UR8, c[0x0][0x3b0] ;  /* 0x00007600ff0877ac */ /* 0x000f660008000a00 */
[----:B------:R-:W2:Y:S01]  /*0140*/  S2UR UR5, SR_CgaCtaId ;  /* 0x00000000000579c3 */ /* 0x000ea20000008800 */
[----:B------:R-:W5:Y:S01]  /*0150*/  LDCU UR12, c[0x0][0x3c8] ;  /* 0x00007900ff0c77ac */ /* 0x000f620008000800 */
[----:B------:R-:W-:Y:S01]  /*0160*/  UMOV UR4, 0x400 ;  /* 0x0000040000047882 */ /* 0x000fe20000000000 */
[----:B------:R-:W1:Y:S01]  /*0170*/  LDCU.64 UR18, c[0x0][0x358] ;  /* 0x00006b00ff1277ac */ /* 0x000e620008000a00 */
[----:B---3--:R-:W-:-:S02]  /*0180*/  ISETP.NE.U32.AND P0, PT, R10, RZ, PT ;  /* 0x000000ff0a00720c */ /* 0x008fc40003f05070 */
[----:B-----5:R-:W-:Y:S01]  /*0190*/  FSETP.NEU.AND P2, PT, RZ, UR12, PT ;  /* 0x0000000cff007c0b */ /* 0x020fe2000bf4d000 */
[C---:B-1----:R-:W-:Y:S01]  /*01a0*/  IMAD.SHL.U32 R6, R9.reuse, 0x4, RZ ;  /* 0x0000000409067824 */ /* 0x042fe200078e00ff */
[----:B------:R-:W-:Y:S01]  /*01b0*/  SHF.R.U32.HI R20, RZ, 0x1, R9 ;  /* 0x00000001ff147819 */ /* 0x000fe20000011609 */
[----:B--2---:R-:W-:Y:S01]  /*01c0*/  ULEA UR20, UR5, UR4, 0x18 ;  /* 0x0000000405147291 */ /* 0x004fe2000f8ec0ff */
[----:B------:R-:W-:Y:S01]  /*01d0*/  LOP3.LUT R7, R9, 0xf, RZ, 0xc0, !PT ;  /* 0x0000000f09077812 */ /* 0x000fe200078ec0ff */
[----:B----4-:R-:W-:Y:S01]  /*01e0*/  IMAD.SHL.U32 R5, R5, 0x10, RZ ;  /* 0x0000001005057824 */ /* 0x010fe200078e00ff */
[----:B------:R-:W-:Y:S02]  /*01f0*/  LOP3.LUT R20, R20, 0x8, RZ, 0xc0, !PT ;  /* 0x0000000814147812 */ /* 0x000fe400078ec0ff */
[----:B------:R-:W-:Y:S02]  /*0200*/  ISETP.NE.AND.EX P2, PT, R11, RZ, P2, P0 ;  /* 0x000000ff0b00720c */ /* 0x000fe40001745300 */
[----:B------:R-:W-:-:S02]  /*0210*/  LOP3.LUT R28, R20, R5, RZ, 0xfc, !PT ;  /* 0x00000005141c7212 */ /* 0x000fc400078efcff */
[----:B------:R-:W-:Y:S02]  /*0220*/  LOP3.LUT R0, R20, 0x7, RZ, 0xfc, !PT ;  /* 0x0000000714007812 */ /* 0x000fe400078efcff */
[----:B------:R-:W-:Y:S01]  /*0230*/  LOP3.LUT R6, R5, 0xc, R6, 0xf8, !PT ;  /* 0x0000000c05067812 */ /* 0x000fe200078ef806 */
[----:B------:R-:W-:Y:S01]  /*0240*/  IMAD.WIDE.U32 R2, R7, UR10, R28 ;  /* 0x0000000a07027c25 */ /* 0x000fe2000f8e001c */
[----:B------:R-:W-:Y:S02]  /*0250*/  ISETP.GE.AND P3, PT, R0, UR9, PT ;  /* 0x0000000900007c0c */ /* 0x000fe4000bf66270 */
[----:B------:R-:W-:Y:S01]  /*0260*/  ISETP.GE.AND P4, PT, R28, UR10, PT ;  /* 0x0000000a1c007c0c */ /* 0x000fe2000bf86270 */
[C---:B------:R-:W-:Y:S01]  /*0270*/  IMAD.SHL.U32 R0, R9.reuse, 0x20, RZ ;  /* 0x0000002009007824 */ /* 0x040fe200078e00ff */
[----:B------:R-:W-:Y:S01]  /*0280*/  LEA R24, P1, R2, UR6, 0x1 ;  /* 0x0000000602187c11 */ /* 0x000fe2000f8208ff */
[----:B------:R-:W-:Y:S01]  /*0290*/  USHF.R.S32.HI UR6, URZ, 0x1f, UR8 ;  /* 0x0000001fff067899 */ /* 0x000fe20008011408 */
[----:B------:R-:W-:Y:S01]  /*02a0*/  VIADD R5, R28, 0x7 ;  /* 0x000000071c057836 */ /* 0x000fe20000000000 */
[----:B------:R-:W-:Y:S01]  /*02b0*/  UIADD3 UR8, UPT, UPT, UR4, 0x500, URZ ;  /* 0x0000050004087890 */ /* 0x000fe2000fffe0ff */
[----:B------:R-:W-:Y:S01]  /*02c0*/  LEA.HI.X R8, R2, UR7, R3, 0x1, P1 ;  /* 0x0000000702087c11 */ /* 0x000fe200088f0c03 */
[----:B------:R-:W-:Y:S01]  /*02d0*/  UIADD3 UR7, UPT, UPT, UR4, 0x100, URZ ;  /* 0x0000010004077890 */ /* 0x000fe2000fffe0ff */
[----:B------:R-:W-:Y:S01]  /*02e0*/  LOP3.LUT R0, R0, 0x1e0, RZ, 0xc0, !PT ;  /* 0x000001e000007812 */ /* 0x000fe200078ec0ff */
[----:B------:R-:W-:Y:S01]  /*02f0*/  ULEA UR8, UR5, UR8, 0x18 ;  /* 0x0000000805087291 */ /* 0x000fe2000f8ec0ff */
[----:B------:R-:W-:Y:S01]  /*0300*/  IMAD.SHL.U32 R3, R9, 0x8, RZ ;  /* 0x0000000809037824 */ /* 0x000fe200078e00ff */
[----:B------:R-:W-:Y:S01]  /*0310*/  ULEA UR7, UR5, UR7, 0x18 ;  /* 0x0000000705077291 */ /* 0x000fe2000f8ec0ff */
[----:B------:R-:W-:-:S02]  /*0320*/  LOP3.LUT R4, R0, 0x10, R9, 0xf8, !PT ;  /* 0x0000001000047812 */ /* 0x000fc400078ef809 */
[----:B------:R-:W-:Y:S02]  /*0330*/  ISETP.GE.AND P0, PT, R7, UR9, PT ;  /* 0x0000000907007c0c */ /* 0x000fe4000bf06270 */
[----:B------:R-:W-:Y:S01]  /*0340*/  SEL R24, R24, RZ, !P4 ;  /* 0x000000ff18187207 */ /* 0x000fe20006000000 */
[----:B------:R-:W-:Y:S01]  /*0350*/  VIADD R2, R4, UR7 ;  /* 0x0000000704027c36 */ /* 0x000fe20008000000 */
[----:B------:R-:W-:Y:S01]  /*0360*/  SEL R8, R8, RZ, !P4 ;  /* 0x000000ff08087207 */ /* 0x000fe20006000000 */
[----:B------:R-:W-:Y:S01]  /*0370*/  VIADD R0, R4, UR8 ;  /* 0x0000000804007c36 */ /* 0x000fe20008000000 */
[----:B------:R-:W-:Y:S02]  /*0380*/  ISETP.GE.AND P1, PT, R5, UR10, PT ;  /* 0x0000000a05007c0c */ /* 0x000fe4000bf26270 */
[----:B------:R-:W-:Y:S02]  /*0390*/  LOP3.LUT R3, R3, 0x78, RZ, 0xc0, !PT ;  /* 0x0000007803037812 */ /* 0x000fe400078ec0ff */
[----:B------:R-:W-:-:S02]  /*03a0*/  SEL R24, R24, RZ, !P0 ;  /* 0x000000ff18187207 */ /* 0x000fc40004000000 */
[----:B------:R-:W-:Y:S02]  /*03b0*/  SEL R25, R8, RZ, !P0 ;  /* 0x000000ff08197207 */ /* 0x000fe40004000000 */
[----:B------:R-:W-:Y:S01]  /*03c0*/  ISETP.GE.OR P1, PT, R7, UR9, P1 ;  /* 0x0000000907007c0c */ /* 0x000fe20008f26670 */
[----:B------:R-:W-:-:S12]  /*03d0*/  USHF.R.S32.HI UR9, URZ, 0x1f, UR10 ;  /* 0x0000001fff097899 */ /* 0x000fd8000801140a */
.L_x_111:
[----:B------:R-:W1:Y:S01]  /*03e0*/  S2R R8, SR_TID.X ;  /* 0x0000000000087919 */ /* 0x000e620000002100 */
[----:B------:R-:W-:Y:S01]  /*03f0*/  BSSY.RECONVERGENT B0, `(.L_x_63) ;  /* 0x000001a000007945 */ /* 0x000fe20003800200 */
[----:B-1----:R-:W-:-:S04]  /*0400*/  LOP3.LUT R16, R8, 0x1f, RZ, 0xc0, !PT ;  /* 0x0000001f08107812 */ /* 0x002fc800078ec0ff */
[----:B------:R-:W-:-:S13]  /*0410*/  ISETP.GT.U32.AND P0, PT, R16, 0xf, PT ;  /* 0x0000000f1000780c */ /* 0x000fda0003f04070 */
[----:B--234-:R-:W-:Y:S05]  /*0420*/  @P0 BRA `(.L_x_64) ;  /* 0x0000000000580947 */ /* 0x01cfea0003800000 */
        /* <DEDUP_REMOVED lines=22> */
.L_x_64:
[----:B------:R-:W-:Y:S05]  /*0590*/  BSYNC.RECONVERGENT B0 ;  /* 0x0000000000007941 */ /* 0x000fea0003800200 */
.L_x_63:
[----:B------:R-:W-:Y:S01]  /*05a0*/  BAR.SYNC.DEFER_BLOCKING 0x0 ;  /* 0x0000000000007b1d */ /* 0x000fe20000010000 */
[----:B-1----:R-:W-:-:S05]  /*05b0*/  CS2R R12, SRZ ;  /* 0x00000000000c7805 */ /* 0x002fca000001ff00 */
[----:B------:R-:W1:Y:S01]  /*05c0*/  LDCU UR4, c[0x0][0x3b0] ;  /* 0x00007600ff0477ac */ /* 0x000e620008000800 */
[----:B------:R-:W-:Y:S01]  /*05d0*/  BSSY.RECONVERGENT B0, `(.L_x_65) ;  /* 0x0000013000007945 */ /* 0x000fe20003800200 */
[----:B------:R-:W1:Y:S02]  /*05e0*/  LDS.64 R8, [R3+UR20] ;  /* 0x0000001403087984 */ /* 0x000e640008000a00 */
[----:B-1----:R-:W-:-:S04]  /*05f0*/  ISETP.GE.U32.AND P0, PT, R8, UR4, PT ;  /* 0x0000000408007c0c */ /* 0x002fc8000bf06070 */
[----:B------:R-:W-:-:S04]  /*0600*/  ISETP.GE.AND.EX P0, PT, R9, UR6, PT, P0 ;  /* 0x0000000609007c0c */ /* 0x000fc8000bf06300 */
[----:B------:R-:W-:Y:S02]  /*0610*/  ISETP.LT.OR P4, PT, R9, RZ, P0 ;  /* 0x000000ff0900720c */ /* 0x000fe40000781670 */
[----:B------:R-:W-:-:S11]  /*0620*/  PLOP3.LUT P0, PT, PT, PT, PT, 0x80, 0x8 ;  /* 0x000000000008781c */ /* 0x000fd60003f0f070 */
[----:B------:R-:W-:Y:S05]  /*0630*/  @P4 BRA `(.L_x_66) ;  /* 0x0000000000304947 */ /* 0x000fea0003800000 */
[----:B------:R-:W1:Y:S01]  /*0640*/  LDCU UR5, c[0x0][0x3b4] ;  /* 0x00007680ff0577ac */ /* 0x000e620008000800 */
[----:B------:R-:W-:Y:S01]  /*0650*/  IMAD.MOV.U32 R10, RZ, RZ, R20 ;  /* 0x000000ffff0a7224 */ /* 0x000fe200078e0014 */
[----:B------:R-:W-:Y:S01]  /*0660*/  PLOP3.LUT P0, PT, P3, PT, PT, 0x80, 0x8 ;  /* 0x000000000008781c */ /* 0x000fe20001f0f070 */
        /* <DEDUP_REMOVED lines=8> */
[----:B------:R-:W-:-:S07]  /*06f0*/  LEA.HI.X R13, R10, UR11, R9, 0x1, P4 ;  /* 0x0000000b0a0d7c11 */ /* 0x000fce000a0f0c09 */
.L_x_66:
[----:B------:R-:W-:Y:S05]  /*0700*/  BSYNC.RECONVERGENT B0 ;  /* 0x0000000000007941 */ /* 0x000fea0003800200 */
.L_x_65:
[----:B------:R-:W-:Y:S01]  /*0710*/  IMAD.MOV.U32 R8, RZ, RZ, R12 ;  /* 0x000000ffff087224 */ /* 0x000fe200078e000c */
[----:B------:R-:W1:Y:S01]  /*0720*/  LDCU UR15, c[0x0][0x3b4] ;  /* 0x00007680ff0f77ac */ /* 0x000e620008000800 */
[----:B------:R-:W-:Y:S01]  /*0730*/  IMAD.MOV.U32 R9, RZ, RZ, R13 ;  /* 0x000000ffff097224 */ /* 0x000fe200078e000d */
        /* <DEDUP_REMOVED lines=13> */
[----:B-1----:R-:W-:Y:S01]  /*0810*/  UISETP.GE.AND UP0, UPT, UR15, 0x1, UPT ;  /* 0x000000010f00788c */ /* 0x002fe2000bf06270 */
[----:B--2---:R-:W-:-:S02]  /*0820*/  CS2R R8, SRZ ;  /* 0x0000000000087805 */ /* 0x004fc4000001ff00 */
[----:B------:R-:W0:Y:S01]  /*0830*/  LDGDEPBAR ;  /* 0x00000000000079af */ /* 0x000e220000000000 */
[----:B------:R-:W-:-:S04]  /*0840*/  DEPBAR.LE SB0, 0x0 ;  /* 0x000080000000791a */ /* 0x000fc80000000000 */
[----:B------:R-:W-:Y:S01]  /*0850*/  NOP ;  /* 0x0000000000007918 */ /* 0x000fe20000000000 */
        /* <DEDUP_REMOVED lines=18> */
.L_x_83:
[----:B------:R-:W-:Y:S02]  /*0980*/  UIADD3 UR10, UPT, UPT, UR4, 0x10, URZ ;  /* 0x00000010040a7890 */ /* 0x000fe4000fffe0ff */
[----:B------:R-:W-:Y:S02]  /*0990*/  UMOV UR14, UR4 ;  /* 0x00000004000e7c82 */ /* 0x000fe40008000000 */
[----:B-1----:R-:W-:-:S09]  /*09a0*/  UISETP.GE.AND UP0, UPT, UR10, UR15, UPT ;  /* 0x0000000f0a00728c */ /* 0x002fd2000bf06270 */
[----:B------:R-:W-:Y:S05]  /*09b0*/  BRA.U UP0, `(.L_x_69) ;  /* 0x0000000100d47547 */ /* 0x000fea000b800000 */
[----:B------:R-:W3:Y:S01]  /*09c0*/  LDS.64 R18, [R3+UR20] ;  /* 0x0000001403127984 */ /* 0x000ee20008000a00 */
[----:B------:R-:W-:Y:S01]  /*09d0*/  VIADD R27, R7, UR10 ;  /* 0x0000000a071b7c36 */ /* 0x000fe20008000000 */
[----:B------:R-:W-:Y:S01]  /*09e0*/  BSSY.RECONVERGENT B0, `(.L_x_70) ;  /* 0x0000017000007945 */ /* 0x000fe20003800200 */
[----:B------:R-:W-:Y:S02]  /*09f0*/  IMAD.MOV.U32 R26, RZ, RZ, RZ ;  /* 0x000000ffff1a7224 */ /* 0x000fe400078e00ff */
[----:B------:R-:W-:Y:S01]  /*0a00*/  IMAD.MOV.U32 R23, RZ, RZ, RZ ;  /* 0x000000ffff177224 */ /* 0x000fe200078e00ff */
[----:B------:R-:W-:-:S04]  /*0a10*/  ISETP.GE.AND P4, PT, R27, UR15, PT ;  /* 0x0000000f1b007c0c */ /* 0x000fc8000bf86270 */
[----:B--2---:R-:W-:-:S13]  /*0a20*/  ISETP.GE.OR P5, PT, R28, UR24, P4 ;  /* 0x000000181c007c0c */ /* 0x004fda000a7a6670 */
[----:B------:R-:W1:Y:S01]  /*0a30*/  @!P5 LDC.64 R16, c[0x0][0x388] ;  /* 0x0000e200ff10db82 */ /* 0x000e620000000a00 */
[----:B---3--:R-:W-:-:S04]  /*0a40*/  ISETP.GE.U32.AND P0, PT, R18, UR21, PT ;  /* 0x0000001512007c0c */ /* 0x008fc8000bf06070 */
[----:B------:R-:W-:-:S04]  /*0a50*/  ISETP.GE.AND.EX P0, PT, R19, UR6, PT, P0 ;  /* 0x0000000613007c0c */ /* 0x000fc8000bf06300 */
[----:B------:R-:W-:Y:S02]  /*0a60*/  ISETP.LT.OR P6, PT, R19, RZ, P0 ;  /* 0x000000ff1300720c */ /* 0x000fe400007c1670 */
[----:B------:R-:W-:-:S11]  /*0a70*/  PLOP3.LUT P0, PT, PT, PT, PT, 0x80, 0x8 ;  /* 0x000000000008781c */ /* 0x000fd60003f0f070 */
[----:B------:R-:W-:Y:S05]  /*0a80*/  @P6 BRA `(.L_x_71) ;  /* 0x0000000000306947 */ /* 0x000fea0003800000 */
[C---:B------:R-:W-:Y:S01]  /*0a90*/  IADD3 R22, P0, PT, R20.reuse, UR4, RZ ;  /* 0x0000000414167c10 */ /* 0x040fe2000ff1e0ff */
[----:B------:R-:W-:Y:S01]  /*0aa0*/  IMAD R19, R19, UR15, RZ ;  /* 0x0000000f13137c24 */ /* 0x000fe2000f8e02ff */
[----:B------:R-:W-:-:S03]  /*0ab0*/  LOP3.LUT R26, R20, 0x7, RZ, 0xfc, !PT ;  /* 0x00000007141a7812 */ /* 0x000fc600078efcff */
[----:B------:R-:W-:Y:S02]  /*0ac0*/  IMAD.X R23, RZ, RZ, RZ, P0 ;  /* 0x000000ffff177224 */ /* 0x000fe400000e06ff */
[----:B------:R-:W-:-:S04]  /*0ad0*/  IMAD.WIDE.U32 R22, R18, UR15, R22 ;  /* 0x0000000f12167c25 */ /* 0x000fc8000f8e0016 */
[----:B------:R-:W-:Y:S01]  /*0ae0*/  IMAD.IADD R23, R23, 0x1, R19 ;  /* 0x0000000117177824 */ /* 0x000fe200078e0213 */
[----:B----4-:R-:W-:Y:S01]  /*0af0*/  LEA R19, P6, R22, UR22, 0x1 ;  /* 0x0000001616137c11 */ /* 0x010fe2000f8c08ff */
[----:B------:R-:W-:-:S03]  /*0b00*/  VIADD R18, R26, UR10 ;  /* 0x0000000a1a127c36 */ /* 0x000fc60008000000 */
[----:B------:R-:W-:Y:S02]  /*0b10*/  LEA.HI.X R22, R22, UR23, R23, 0x1, P6 ;  /* 0x0000001716167c11 */ /* 0x000fe4000b0f0c17 */
[----:B------:R-:W-:Y:S02]  /*0b20*/  IADD3 R26, P6, PT, R19, 0x20, RZ ;  /* 0x00000020131a7810 */ /* 0x000fe40007fde0ff */
[----:B------:R-:W-:-:S03]  /*0b30*/  ISETP.GE.AND P0, PT, R18, UR15, PT ;  /* 0x0000000f12007c0c */ /* 0x000fc6000bf06270 */
[----:B------:R-:W-:-:S10]  /*0b40*/  IMAD.X R23, RZ, RZ, R22, P6 ;  /* 0x000000ffff177224 */ /* 0x000fd400030e0616 */
.L_x_71:
[----:B----4-:R-:W-:Y:S05]  /*0b50*/  BSYNC.RECONVERGENT B0 ;  /* 0x0000000000007941 */ /* 0x010fea0003800200 */
.L_x_70:
[----:B------:R-:W-:Y:S01]  /*0b60*/  @!P5 IMAD.MOV.U32 R18, RZ, RZ, R28 ;  /* 0x000000ffff12d224 */ /* 0x000fe200078e001c */
[----:B------:R-:W-:Y:S01]  /*0b70*/  ISETP.GE.OR P4, PT, R5, UR24, P4 ;  /* 0x0000001805007c0c */ /* 0x000fe2000a786670 */
[----:B------:R-:W-:Y:S01]  /*0b80*/  @!P5 IMAD.MOV.U32 R19, RZ, RZ, RZ ;  /* 0x000000ffff13d224 */ /* 0x000fe200078e00ff */
[----:B------:R-:W-:Y:S01]  /*0b90*/  BSSY.RECONVERGENT B0, `(.L_x_72) ;  /* 0x0000016000007945 */ /* 0x000fe20003800200 */
[----:B------:R-:W-:Y:S02]  /*0ba0*/  IMAD.MOV.U32 R22, RZ, RZ, R26 ;  /* 0x000000ffff167224 */ /* 0x000fe400078e001a */
[----:B------:R-:W-:-:S03]  /*0bb0*/  @!P5 IMAD.WIDE.U32 R18, R27, UR24, R18 ;  /* 0x000000181b12dc25 */ /* 0x000fc6000f8e0012 */
[----:B------:R-:W-:Y:S01]  /*0bc0*/  @!PT LDS RZ, [RZ] ;  /* 0x00000000fffff984 */ /* 0x000fe20000000800 */
[----:B------:R-:W-:Y:S01]  /*0bd0*/  @!PT LDS RZ, [RZ] ;  /* 0x00000000fffff984 */ /* 0x000fe20000000800 */
[----:B------:R-:W-:Y:S01]  /*0be0*/  @!PT LDS RZ, [RZ] ;  /* 0x00000000fffff984 */ /* 0x000fe20000000800 */
[----:B------:R2:W-:Y:S01]  /*0bf0*/  @!P0 LDGSTS.E.BYPASS.128 [R2+0x200], desc[UR18][R22.64] ;  /* 0x0020000016028fae */ /* 0x0005e2000b981812 */
[----:B------:R-:W-:Y:S02]  /*0c00*/  IMAD.MOV.U32 R26, RZ, RZ, RZ ;  /* 0x000000ffff1a7224 */ /* 0x000fe400078e00ff */
[----:B------:R-:W-:Y:S01]  /*0c10*/  @!P5 IMAD R27, R27, UR9, R19 ;  /* 0x000000091b1bdc24 */ /* 0x000fe2000f8e0213 */
[----:B------:R2:W-:Y:S01]  /*0c20*/  @P0 STS.128 [R4+UR7+0x200], RZ ;  /* 0x000200ff04000988 */ /* 0x0005e20008000c07 */
[----:B-1----:R-:W-:Y:S01]  /*0c30*/  @!P5 LEA R26, P0, R18, R16, 0x1 ;  /* 0x00000010121ad211 */ /* 0x002fe200078008ff */
[----:B------:R-:W-:-:S03]  /*0c40*/  IMAD.MOV.U32 R19, RZ, RZ, RZ ;  /* 0x000000ffff137224 */ /* 0x000fc600078e00ff */
[----:B------:R-:W-:Y:S01]  /*0c50*/  @!P5 LEA.HI.X R19, R18, R17, R27, 0x1, P0 ;  /* 0x000000111213d211 */ /* 0x000fe200000f0c1b */
[----:B------:R-:W-:-:S04]  /*0c60*/  IMAD.MOV.U32 R16, RZ, RZ, R26 ;  /* 0x000000ffff107224 */ /* 0x000fc800078e001a */
[----:B------:R-:W-:Y:S01]  /*0c70*/  IMAD.MOV.U32 R17, RZ, RZ, R19 ;  /* 0x000000ffff117224 */ /* 0x000fe200078e0013 */
[----:B--2---:R-:W-:Y:S06]  /*0c80*/  @P4 BRA `(.L_x_73) ;  /* 0x0000000000144947 */ /* 0x004fec0003800000 */
[----:B------:R-:W-:Y:S01]  /*0c90*/  @!PT LDS RZ, [RZ] ;  /* 0x00000000fffff984 */ /* 0x000fe20000000800 */
[----:B------:R-:W-:Y:S01]  /*0ca0*/  @!PT LDS RZ, [RZ] ;  /* 0x00000000fffff984 */ /* 0x000fe20000000800 */
[----:B------:R-:W-:Y:S01]  /*0cb0*/  @!PT LDS RZ, [RZ] ;  /* 0x00000000fffff984 */ /* 0x000fe20000000800 */
[----:B------:R2:W-:Y:S01]  /*0cc0*/  LDGSTS.E.BYPASS.128 [R0+0x200], desc[UR18][R16.64] ;  /* 0x0020000010007fae */ /* 0x0005e2000b981812 */
[----:B------:R-:W-:Y:S05]  /*0cd0*/  BRA `(.L_x_74) ;  /* 0x0000000000047947 */ /* 0x000fea0003800000 */
.L_x_73:
[----:B------:R1:W-:Y:S02]  /*0ce0*/  STS.128 [R4+UR8+0x200], RZ ;  /* 0x000200ff04007988 */ /* 0x0003e40008000c08 */
.L_x_74:
[----:B------:R-:W-:Y:S05]  /*0cf0*/  BSYNC.RECONVERGENT B0 ;  /* 0x0000000000007941 */ /* 0x000fea0003800200 */
.L_x_72:
[----:B------:R-:W0:Y:S02]  /*0d00*/  LDGDEPBAR ;  /* 0x00000000000079af */ /* 0x000e240000000000 */
.L_x_69:
[----:B------:R-:W5:Y:S01]  /*0d10*/  S2R R19, SR_LANEID ;  /* 0x0000000000137919 */ /* 0x000f620000000000 */
[----:B------:R-:W3:Y:S01]  /*0d20*/  S2UR UR17, SR_CgaCtaId ;  /* 0x00000000001179c3 */ /* 0x000ee20000008800 */
[----:B------:R-:W-:Y:S01]  /*0d30*/  UMOV UR16, 0x400 ;  /* 0x0000040000107882 */ /* 0x000fe20000000000 */
[----:B--2---:R-:W-:Y:S01]  /*0d40*/  IMAD.MOV.U32 R17, RZ, RZ, RZ ;  /* 0x000000ffff117224 */ /* 0x004fe200078e00ff */
[----:B------:R-:W-:Y:S02]  /*0d50*/  UIADD3 UR10, UPT, UPT, UR16, 0x500, URZ ;  /* 0x00000500100a7890 */ /* 0x000fe4000fffe0ff */
[----:B------:R-:W-:-:S03]  /*0d60*/  UIADD3 UR16, UPT, UPT, UR16, 0x100, URZ ;  /* 0x0000010010107890 */ /* 0x000fc6000fffe0ff */
[----:B------:R-:W2:Y:S01]  /*0d70*/  S2UR UR13, SR_SWINHI ;  /* 0x00000000000d79c3 */ /* 0x000ea20000002f00 */
[----:B---3--:R-:W-:Y:S01]  /*0d80*/  ULEA UR10, UR17, UR10, 0x18 ;  /* 0x0000000a110a7291 */ /* 0x008fe2000f8ec0ff */
[----:B-----5:R-:W-:-:S06]  /*0d90*/  LOP3.LUT R16, R19, 0x3, RZ, 0xc0, !PT ;  /* 0x0000000313107812 */ /* 0x020fcc00078ec0ff */
[----:B------:R-:W-:Y:S01]  /*0da0*/  UMOV UR10, UR10 ;  /* 0x0000000a000a7c82 */ /* 0x000fe20008000000 */
[----:B--2---:R-:W-:Y:S01]  /*0db0*/  UMOV UR11, UR13 ;  /* 0x0000000d000b7c82 */ /* 0x004fe20008000000 */
[----:B------:R-:W-:-:S05]  /*0dc0*/  SHF.R.U32.HI R19, RZ, 0x2, R19 ;  /* 0x00000002ff137819 */ /* 0x000fca0000011613 */
[----:B------:R-:W-:-:S03]  /*0dd0*/  IMAD.WIDE.U32 R16, R19, 0x8, R16 ;  /* 0x0000000813107825 */ /* 0x000fc600078e0010 */
[----:B------:R-:W-:-:S04]  /*0de0*/  LEA R32, P0, R16, UR10, 0x2 ;  /* 0x0000000a10207c11 */ /* 0x000fc8000f8010ff */
[----:B------:R-:W-:-:S05]  /*0df0*/  LEA.HI.X R33, R16, UR11, R17, 0x2, P0 ;  /* 0x0000000b10217c11 */ /* 0x000fca00080f1411 */
[----:B------:R-:W2:Y:S04]  /*0e00*/  LD.E R26, desc[UR18][R32.64] ;  /* 0x00000012201a7980 */ /* 0x000ea8000c101900 */
[----:B------:R-:W3:Y:S01]  /*0e10*/  LD.E R27, desc[UR18][R32.64+0x100] ;  /* 0x00010012201b7980 */ /* 0x000ee2000c101900 */
[----:B------:R-:W-:-:S03]  /*0e20*/  ULEA UR10, UR17, UR16, 0x18 ;  /* 0x00000010110a7291 */ /* 0x000fc6000f8ec0ff */
[----:B------:R-:W5:Y:S04]  /*0e30*/  LD.E R22, desc[UR18][R32.64+0x10] ;  /* 0x0000101220167980 */ /* 0x000f68000c101900 */
[----:B------:R-:W4:Y:S01]  /*0e40*/  LD.E R23, desc[UR18][R32.64+0x110] ;  /* 0x0001101220177980 */ /* 0x000f22000c101900 */
[----:B------:R-:W-:Y:S01]  /*0e50*/  UMOV UR10, UR10 ;  /* 0x0000000a000a7c82 */ /* 0x000fe20008000000 */
[----:B------:R-:W-:Y:S01]  /*0e60*/  UMOV UR11, UR13 ;  /* 0x0000000d000b7c82 */ /* 0x000fe20008000000 */
[----:B------:R-:W-:-:S04]  /*0e70*/  LEA R30, P0, R16, UR10, 0x2 ;  /* 0x0000000a101e7c11 */ /* 0x000fc8000f8010ff */
[----:B------:R-:W-:-:S05]  /*0e80*/  LEA.HI.X R31, R16, UR11, R17, 0x2, P0 ;  /* 0x0000000b101f7c11 */ /* 0x000fca00080f1411 */
[----:B------:R-:W4:Y:S04]  /*0e90*/  LD.E R16, desc[UR18][R30.64] ;  /* 0x000000121e107980 */ /* 0x000f28000c101900 */
[----:B------:R-:W4:Y:S04]  /*0ea0*/  LD.E R17, desc[UR18][R30.64+0x100] ;  /* 0x000100121e117980 */ /* 0x000f28000c101900 */
[----:B------:R-:W4:Y:S04]  /*0eb0*/  LD.E R18, desc[UR18][R30.64+0x10] ;  /* 0x000010121e127980 */ /* 0x000f28000c101900 */
[----:B------:R-:W4:Y:S01]  /*0ec0*/  LD.E R19, desc[UR18][R30.64+0x110] ;  /* 0x000110121e137980 */ /* 0x000f22000c101900 */
[----:B------:R-:W-:-:S04]  /*0ed0*/  UIADD3 UR4, UPT, UPT, UR4, 0x20, URZ ;  /* 0x0000002004047890 */ /* 0x000fc8000fffe0ff */
[----:B------:R-:W-:Y:S01]  /*0ee0*/  UISETP.GE.AND UP1, UPT, UR4, UR15, UPT ;  /* 0x0000000f0400728c */ /* 0x000fe2000bf26270 */
[----:B--2---:R-:W-:Y:S04]  /*0ef0*/  MOVM.16.MT88 R26, R26 ;  /* 0x000000001a1a723a */ /* 0x004fe80000000000 */
[----:B---3--:R-:W2:Y:S04]  /*0f00*/  MOVM.16.MT88 R27, R27 ;  /* 0x000000001b1b723a */ /* 0x008ea80000000000 */
[----:B-----5:R-:W-:Y:S04]  /*0f10*/  MOVM.16.MT88 R22, R22 ;  /* 0x000000001616723a */ /* 0x020fe80000000000 */
[----:B----4-:R-:W3:Y:S01]  /*0f20*/  MOVM.16.MT88 R23, R23 ;  /* 0x000000001717723a */ /* 0x010ee20000000000 */
[C---:B--2---:R-:W-:Y:S08]  /*0f30*/  HMMA.16816.F32.BF16 R8, R16.reuse, R26, R8 ;  /* 0x0000001a1008723c */ /* 0x044ff00000041808 */
[----:B---3--:R-:W-:Y:S01]  /*0f40*/  HMMA.16816.F32.BF16 R12, R16, R22, R12 ;  /* 0x00000016100c723c */ /* 0x008fe2000004180c */
[----:B------:R-:W-:-:S04]  /*0f50*/  NOP ;  /* 0x0000000000007918 */ /* 0x000fc80000000000 */
[----:B------:R-:W-:-:S15]  /*0f60*/  BRA.U UP0, `(.L_x_75) ;  /* 0x0000000100047547 */ /* 0x000fde000b800000 */
[----:B------:R-:W-:-:S04]  /*0f70*/  DEPBAR.LE SB0, 0x0 ;  /* 0x000080000000791a */ /* 0x000fc80000000000 */
.L_x_75:
[----:B------:R-:W-:Y:S01]  /*0f80*/  NOP ;  /* 0x0000000000007918 */ /* 0x000fe20000000000 */
[----:B------:R-:W-:Y:S05]  /*0f90*/  BRA.U UP1, `(.L_x_76) ;  /* 0x0000000101d47547 */ /* 0x000fea000b800000 */
[----:B------:R-:W2:Y:S01]  /*0fa0*/  LDS.64 R22, [R3+UR20] ;  /* 0x0000001403167984 */ /* 0x000ea20008000a00 */
[----:B------:R-:W-:Y:S01]  /*0fb0*/  VIADD R27, R7, UR4 ;  /* 0x00000004071b7c36 */ /* 0x000fe20008000000 */
[----:B------:R-:W-:Y:S01]  /*0fc0*/  BSSY.RECONVERGENT B0, `(.L_x_77) ;  /* 0x0000016000007945 */ /* 0x000fe20003800200 */
[----:B------:R-:W-:-:S03]  /*0fd0*/  CS2R R18, SRZ ;  /* 0x0000000000127805 */ /* 0x000fc6000001ff00 */
[----:B------:R-:W-:-:S04]  /*0fe0*/  ISETP.GE.AND P4, PT, R27, UR15, PT ;  /* 0x0000000f1b007c0c */ /* 0x000fc8000bf86270 */
[----:B------:R-:W-:-:S13]  /*0ff0*/  ISETP.GE.OR P5, PT, R28, UR24, P4 ;  /* 0x000000181c007c0c */ /* 0x000fda000a7a6670 */
[----:B------:R-:W3:Y:S01]  /*1000*/  @!P5 LDC.64 R16, c[0x0][0x388] ;  /* 0x0000e200ff10db82 */ /* 0x000ee20000000a00 */
        /* <DEDUP_REMOVED lines=8> */
[----:B------:R-:W-:Y:S01]  /*1090*/  IMAD.WIDE.U32 R18, R22, UR15, R18 ;  /* 0x0000000f16127c25 */ /* 0x000fe2000f8e0012 */
[----:B------:R-:W-:-:S03]  /*10a0*/  LOP3.LUT R22, R20, 0x7, RZ, 0xfc, !PT ;  /* 0x0000000714167812 */ /* 0x000fc600078efcff */
[----:B------:R-:W-:Y:S01]  /*10b0*/  IMAD.IADD R23, R19, 0x1, R23 ;  /* 0x0000000113177824 */ /* 0x000fe200078e0217 */
[----:B------:R-:W-:Y:S01]  /*10c0*/  LEA R19, P6, R18, UR22, 0x1 ;  /* 0x0000001612137c11 */ /* 0x000fe2000f8c08ff */
[----:B------:R-:W-:-:S03]  /*10d0*/  VIADD R22, R22, UR4 ;  /* 0x0000000416167c36 */ /* 0x000fc60008000000 */
[----:B------:R-:W-:Y:S02]  /*10e0*/  LEA.HI.X R18, R18, UR23, R23, 0x1, P6 ;  /* 0x0000001712127c11 */ /* 0x000fe4000b0f0c17 */
[----:B------:R-:W-:Y:S02]  /*10f0*/  IADD3 R19, P6, PT, R19, 0x40, RZ ;  /* 0x0000004013137810 */ /* 0x000fe40007fde0ff */
[----:B------:R-:W-:-:S03]  /*1100*/  ISETP.GE.AND P0, PT, R22, UR15, PT ;  /* 0x0000000f16007c0c */ /* 0x000fc6000bf06270 */
[----:B------:R-:W-:-:S10]  /*1110*/  IMAD.X R18, RZ, RZ, R18, P6 ;  /* 0x000000ffff127224 */ /* 0x000fd400030e0612 */
.L_x_78:
[----:B------:R-:W-:Y:S05]  /*1120*/  BSYNC.RECONVERGENT B0 ;  /* 0x0000000000007941 */ /* 0x000fea0003800200 */
.L_x_77:
[----:B------:R-:W-:Y:S01]  /*1130*/  IMAD.MOV.U32 R22, RZ, RZ, R19 ;  /* 0x000000ffff167224 */ /* 0x000fe200078e0013 */
[----:B------:R-:W-:Y:S01]  /*1140*/  ISETP.GE.OR P4, PT, R5, UR24, P4 ;  /* 0x0000001805007c0c */ /* 0x000fe2000a786670 */
[----:B------:R-:W-:Y:S01]  /*1150*/  IMAD.MOV.U32 R23, RZ, RZ, R18 ;  /* 0x000000ffff177224 */ /* 0x000fe200078e0012 */
[----:B------:R-:W-:Y:S01]  /*1160*/  BSSY.RECONVERGENT B0, `(.L_x_79) ;  /* 0x0000017000007945 */ /* 0x000fe20003800200 */
[----:B------:R-:W-:Y:S02]  /*1170*/  @!P5 IMAD.MOV.U32 R18, RZ, RZ, R28 ;  /* 0x000000ffff12d224 */ /* 0x000fe400078e001c */
[----:B------:R-:W-:Y:S01]  /*1180*/  @!P5 IMAD.MOV.U32 R19, RZ, RZ, RZ ;  /* 0x000000ffff13d224 */ /* 0x000fe200078e00ff */
[----:B------:R-:W-:Y:S01]  /*1190*/  @!PT LDS RZ, [RZ] ;  /* 0x00000000fffff984 */ /* 0x000fe20000000800 */
[----:B------:R-:W-:Y:S01]  /*11a0*/  @!PT LDS RZ, [RZ] ;  /* 0x00000000fffff984 */ /* 0x000fe20000000800 */
[----:B------:R-:W-:Y:S01]  /*11b0*/  @!PT LDS RZ, [RZ] ;  /* 0x00000000fffff984 */ /* 0x000fe20000000800 */
[----:B------:R2:W-:Y:S01]  /*11c0*/  @!P0 LDGSTS.E.BYPASS.128 [R2], desc[UR18][R22.64] ;  /* 0x0000000016028fae */ /* 0x0005e2000b981812 */
[----:B------:R-:W-:Y:S02]  /*11d0*/  IMAD.MOV.U32 R26, RZ, RZ, RZ ;  /* 0x000000ffff1a7224 */ /* 0x000fe400078e00ff */
[C---:B------:R-:W-:Y:S01]  /*11e0*/  @!P5 IMAD.WIDE.U32 R18, R27.reuse, UR24, R18 ;  /* 0x000000181b12dc25 */ /* 0x040fe2000f8e0012 */
[----:B------:R2:W-:Y:S03]  /*11f0*/  @P0 STS.128 [R4+UR7], RZ ;  /* 0x000000ff04000988 */ /* 0x0005e60008000c07 */
[----:B------:R-:W-:Y:S01]  /*1200*/  @!P5 IMAD R27, R27, UR9, R19 ;  /* 0x000000091b1bdc24 */ /* 0x000fe2000f8e0213 */
[----:B---3--:R-:W-:Y:S01]  /*1210*/  @!P5 LEA R26, P0, R18, R16, 0x1 ;  /* 0x00000010121ad211 */ /* 0x008fe200078008ff */
        /* <DEDUP_REMOVED lines=8> */
[----:B------:R2:W-:Y:S01]  /*12a0*/  LDGSTS.E.BYPASS.128 [R0], desc[UR18][R16.64] ;  /* 0x0000000010007fae */ /* 0x0005e2000b981812 */
[----:B------:R-:W-:Y:S05]  /*12b0*/  BRA `(.L_x_81) ;  /* 0x0000000000047947 */ /* 0x000fea0003800000 */
.L_x_80:
[----:B------:R3:W-:Y:S02]  /*12c0*/  STS.128 [R4+UR8], RZ ;  /* 0x000000ff04007988 */ /* 0x0007e40008000c08 */
.L_x_81:
[----:B------:R-:W-:Y:S05]  /*12d0*/  BSYNC.RECONVERGENT B0 ;  /* 0x0000000000007941 */ /* 0x000fea0003800200 */
.L_x_79:
[----:B------:R-:W0:Y:S02]  /*12e0*/  LDGDEPBAR ;  /* 0x00000000000079af */ /* 0x000e240000000000 */
.L_x_76:
[----:B------:R-:W4:Y:S04]  /*12f0*/  LD.E R26, desc[UR18][R32.64+0x200] ;  /* 0x00020012201a7980 */ /* 0x000f28000c101900 */
[----:B------:R-:W5:Y:S04]  /*1300*/  LD.E R27, desc[UR18][R32.64+0x300] ;  /* 0x00030012201b7980 */ /* 0x000f68000c101900 */
[----:B------:R-:W3:Y:S04]  /*1310*/  LD.E R22, desc[UR18][R32.64+0x210] ;  /* 0x0002101220167980 */ /* 0x000ee8000c101900 */
[----:B------:R-:W3:Y:S04]  /*1320*/  LD.E R23, desc[UR18][R32.64+0x310] ;  /* 0x0003101220177980 */ /* 0x000ee8000c101900 */
[----:B--2---:R-:W2:Y:S04]  /*1330*/  LD.E R16, desc[UR18][R30.64+0x200] ;  /* 0x000200121e107980 */ /* 0x004ea8000c101900 */
[----:B------:R-:W2:Y:S04]  /*1340*/  LD.E R17, desc[UR18][R30.64+0x300] ;  /* 0x000300121e117980 */ /* 0x000ea8000c101900 */
[----:B------:R-:W2:Y:S04]  /*1350*/  LD.E R18, desc[UR18][R30.64+0x210] ;  /* 0x000210121e127980 */ /* 0x000ea8000c101900 */
[----:B------:R-:W2:Y:S01]  /*1360*/  LD.E R19, desc[UR18][R30.64+0x310] ;  /* 0x000310121e137980 */ /* 0x000ea2000c101900 */
[----:B------:R-:W-:-:S03]  /*1370*/  UISETP.GE.AND UP0, UPT, UR4, UR15, UPT ;  /* 0x0000000f0400728c */ /* 0x000fc6000bf06270 */
[----:B----4-:R-:W-:Y:S04]  /*1380*/  MOVM.16.MT88 R26, R26 ;  /* 0x000000001a1a723a */ /* 0x010fe80000000000 */
[----:B-----5:R-:W2:Y:S04]  /*1390*/  MOVM.16.MT88 R27, R27 ;  /* 0x000000001b1b723a */ /* 0x020ea80000000000 */
[----:B---3--:R-:W-:Y:S04]  /*13a0*/  MOVM.16.MT88 R22, R22 ;  /* 0x000000001616723a */ /* 0x008fe80000000000 */
[----:B------:R-:W3:Y:S01]  /*13b0*/  MOVM.16.MT88 R23, R23 ;  /* 0x000000001717723a */ /* 0x000ee20000000000 */
[C---:B--2---:R-:W-:Y:S08]  /*13c0*/  HMMA.16816.F32.BF16 R8, R16.reuse, R26, R8 ;  /* 0x0000001a1008723c */ /* 0x044ff00000041808 */
[----:B---3--:R-:W-:Y:S01]  /*13d0*/  HMMA.16816.F32.BF16 R12, R16, R22, R12 ;  /* 0x00000016100c723c */ /* 0x008fe2000004180c */
[----:B------:R-:W-:-:S04]  /*13e0*/  NOP ;  /* 0x0000000000007918 */ /* 0x000fc80000000000 */
[----:B------:R-:W-:-:S15]  /*13f0*/  BRA.U UP0, `(.L_x_82) ;  /* 0x0000000100047547 */ /* 0x000fde000b800000 */
[----:B------:R-:W-:-:S04]  /*1400*/  DEPBAR.LE SB0, 0x0 ;  /* 0x000080000000791a */ /* 0x000fc80000000000 */
.L_x_82:
[----:B------:R-:W-:Y:S01]  /*1410*/  UIADD3 UR5, UPT, UPT, UR5, 0x2, URZ ;  /* 0x0000000205057890 */ /* 0x000fe2000fffe0ff */
[----:B------:R-:W-:-:S03]  /*1420*/  NOP ;  /* 0x0000000000007918 */ /* 0x000fc60000000000 */
[----:B------:R-:W-:-:S09]  /*1430*/  UISETP.NE.AND UP0, UPT, UR5, UR12, UPT ;  /* 0x0000000c0500728c */ /* 0x000fd2000bf05270 */
[----:B------:R-:W-:Y:S05]  /*1440*/  BRA.U UP0, `(.L_x_83) ;  /* 0xfffffff5004c7547 */ /* 0x000fea000b83ffff */
[----:B------:R-:W-:-:S12]  /*1450*/  UIADD3 UR4, UPT, UPT, UR14, 0x30, URZ ;  /* 0x000000300e047890 */ /* 0x000fd8000fffe0ff */
.L_x_68:
        /* <DEDUP_REMOVED lines=17> */
[----:B------:R-:W-:Y:S02]  /*1570*/  VIADD R22, R18, 0x7 ;  /* 0x0000000712167836 */ /* 0x000fe40000000000 */
[----:B------:R-:W-:-:S03]  /*1580*/  IMAD.WIDE.U32 R18, R16, UR15, R18 ;  /* 0x0000000f10127c25 */ /* 0x000fc6000f8e0012 */
[----:B------:R-:W-:Y:S01]  /*1590*/  ISETP.GE.AND P0, PT, R22, UR15, PT ;  /* 0x0000000f16007c0c */ /* 0x000fe2000bf06270 */
[----:B------:R-:W-:-:S04]  /*15a0*/  IMAD R17, R17, UR15, RZ ;  /* 0x0000000f11117c24 */ /* 0x000fc8000f8e02ff */
[----:B------:R-:W-:Y:S01]  /*15b0*/  IMAD.IADD R17, R19, 0x1, R17 ;  /* 0x0000000113117824 */ /* 0x000fe200078e0211 */
[----:B--2---:R-:W-:-:S04]  /*15c0*/  LEA R22, P4, R18, UR10, 0x1 ;  /* 0x0000000a12167c11 */ /* 0x004fc8000f8808ff */
[----:B------:R-:W-:-:S09]  /*15d0*/  LEA.HI.X R23, R18, UR11, R17, 0x1, P4 ;  /* 0x0000000b12177c11 */ /* 0x000fd2000a0f0c11 */
.L_x_86:
[----:B------:R-:W-:Y:S05]  /*15e0*/  BSYNC.RECONVERGENT B0 ;  /* 0x0000000000007941 */ /* 0x000fea0003800200 */
.L_x_85:
        /* <DEDUP_REMOVED lines=10> */
[----:B--2---:R-:W-:-:S02]  /*1690*/  ISETP.GE.OR P5, PT, R28, UR5, P4 ;  /* 0x000000051c007c0c */ /* 0x004fc4000a7a6670 */
[----:B------:R-:W-:-:S11]  /*16a0*/  ISETP.GE.OR P0, PT, R5, UR5, P4 ;  /* 0x0000000505007c0c */ /* 0x000fd6000a706670 */
[----:B------:R-:W2:Y:S01]  /*16b0*/  @!P5 LDC.64 R16, c[0x0][0x388] ;  /* 0x0000e200ff10db82 */ /* 0x000ea20000000a00 */
[----:B------:R-:W-:Y:S02]  /*16c0*/  @!P5 IMAD.MOV.U32 R18, RZ, RZ, R28 ;  /* 0x000000ffff12d224 */ /* 0x000fe400078e001c */
[----:B------:R-:W-:Y:S02]  /*16d0*/  @!P5 IMAD.MOV.U32 R19, RZ, RZ, RZ ;  /* 0x000000ffff13d224 */ /* 0x000fe400078e00ff */
[----:B------:R-:W-:-:S03]  /*16e0*/  @!P5 IMAD.WIDE.U32 R18, R27, UR5, R18 ;  /* 0x000000051b12dc25 */ /* 0x000fc6000f8e0012 */
[----:B--2---:R-:W-:Y:S01]  /*16f0*/  @!P5 LEA R26, P6, R18, R16, 0x1 ;  /* 0x00000010121ad211 */ /* 0x004fe200078c08ff */
[----:B------:R-:W-:Y:S02]  /*1700*/  @!P5 IMAD R16, R27, UR9, R19 ;  /* 0x000000091b10dc24 */ /* 0x000fe4000f8e0213 */
[----:B------:R-:W-:-:S03]  /*1710*/  IMAD.MOV.U32 R27, RZ, RZ, RZ ;  /* 0x000000ffff1b7224 */ /* 0x000fc600078e00ff */
[----:B------:R-:W-:Y:S01]  /*1720*/  @!P5 LEA.HI.X R27, R18, R17, R16, 0x1, P6 ;  /* 0x00000011121bd211 */ /* 0x000fe200030f0c10 */
[----:B------:R-:W-:-:S04]  /*1730*/  IMAD.MOV.U32 R16, RZ, RZ, R26 ;  /* 0x000000ffff107224 */ /* 0x000fc800078e001a */
[----:B------:R-:W-:Y:S01]  /*1740*/  IMAD.MOV.U32 R17, RZ, RZ, R27 ;  /* 0x000000ffff117224 */ /* 0x000fe200078e001b */
[----:B---3--:R-:W-:Y:S06]  /*1750*/  @P0 BRA `(.L_x_88) ;  /* 0x0000000000140947 */ /* 0x008fec0003800000 */
[----:B------:R-:W-:Y:S01]  /*1760*/  @!PT LDS RZ, [RZ] ;  /* 0x00000000fffff984 */ /* 0x000fe20000000800 */
[----:B------:R-:W-:Y:S01]  /*1770*/  @!PT LDS RZ, [RZ] ;  /* 0x00000000fffff984 */ /* 0x000fe20000000800 */
[----:B------:R-:W-:Y:S01]  /*1780*/  @!PT LDS RZ, [RZ] ;  /* 0x00000000fffff984 */ /* 0x000fe20000000800 */
[----:B------:R2:W-:Y:S01]  /*1790*/  LDGSTS.E.BYPASS.128 [R0+0x200], desc[UR18][R16.64] ;  /* 0x0020000010007fae */ /* 0x0005e2000b981812 */
[----:B------:R-:W-:Y:S05]  /*17a0*/  BRA `(.L_x_89) ;  /* 0x0000000000047947 */ /* 0x000fea0003800000 */
.L_x_88:
[----:B------:R3:W-:Y:S02]  /*17b0*/  STS.128 [R4+UR8+0x200], RZ ;  /* 0x000200ff04007988 */ /* 0x0007e40008000c08 */
.L_x_89:
[----:B------:R-:W-:Y:S05]  /*17c0*/  BSYNC.RECONVERGENT B0 ;  /* 0x0000000000007941 */ /* 0x000fea0003800200 */
.L_x_87:
[----:B------:R-:W0:Y:S02]  /*17d0*/  LDGDEPBAR ;  /* 0x00000000000079af */ /* 0x000e240000000000 */
.L_x_84:
[----:B--2---:R-:W2:Y:S01]  /*17e0*/  S2R R17, SR_LANEID ;  /* 0x0000000000117919 */ /* 0x004ea20000000000 */
[----:B------:R-:W4:Y:S01]  /*17f0*/  S2UR UR11, SR_CgaCtaId ;  /* 0x00000000000b79c3 */ /* 0x000f220000008800 */
[----:B------:R-:W-:Y:S02]  /*1800*/  UMOV UR10, 0x400 ;  /* 0x00000400000a7882 */ /* 0x000fe40000000000 */
[----:B------:R-:W-:Y:S02]  /*1810*/  UIADD3 UR4, UPT, UPT, UR10, 0x500, URZ ;  /* 0x000005000a047890 */ /* 0x000fe4000fffe0ff */
[----:B------:R-:W-:-:S03]  /*1820*/  UIADD3 UR10, UPT, UPT, UR10, 0x100, URZ ;  /* 0x000001000a0a7890 */ /* 0x000fc6000fffe0ff */
[----:B------:R-:W5:Y:S01]  /*1830*/  S2UR UR12, SR_SWINHI ;  /* 0x00000000000c79c3 */ /* 0x000f620000002f00 */
[----:B----4-:R-:W-:Y:S01]  /*1840*/  ULEA UR4, UR11, UR4, 0x18 ;  /* 0x000000040b047291 */ /* 0x010fe2000f8ec0ff */
[----:B--2---:R-:W-:-:S06]  /*1850*/  LOP3.LUT R16, R17, 0x3, RZ, 0xc0, !PT ;  /* 0x0000000311107812 */ /* 0x004fcc00078ec0ff */
[----:B------:R-:W-:Y:S01]  /*1860*/  UMOV UR4, UR4 ;  /* 0x0000000400047c82 */ /* 0x000fe20008000000 */
[----:B-----5:R-:W-:Y:S01]  /*1870*/  UMOV UR5, UR12 ;  /* 0x0000000c00057c82 */ /* 0x020fe20008000000 */
[----:B------:R-:W-:Y:S01]  /*1880*/  SHF.R.U32.HI R19, RZ, 0x2, R17 ;  /* 0x00000002ff137819 */ /* 0x000fe20000011611 */
[----:B------:R-:W-:-:S04]  /*1890*/  IMAD.MOV.U32 R17, RZ, RZ, RZ ;  /* 0x000000ffff117224 */ /* 0x000fc800078e00ff */
[----:B------:R-:W-:-:S03]  /*18a0*/  IMAD.WIDE.U32 R16, R19, 0x8, R16 ;  /* 0x0000000813107825 */ /* 0x000fc600078e0010 */
[----:B------:R-:W-:-:S04]  /*18b0*/  LEA R26, P0, R16, UR4, 0x2 ;  /* 0x00000004101a7c11 */ /* 0x000fc8000f8010ff */
[----:B------:R-:W-:-:S05]  /*18c0*/  LEA.HI.X R27, R16, UR5, R17, 0x2, P0 ;  /* 0x00000005101b7c11 */ /* 0x000fca00080f1411 */
[----:B------:R-:W2:Y:S04]  /*18d0*/  LD.E R22, desc[UR18][R26.64] ;  /* 0x000000121a167980 */ /* 0x000ea8000c101900 */
[----:B------:R-:W4:Y:S04]  /*18e0*/  LD.E R23, desc[UR18][R26.64+0x100] ;  /* 0x000100121a177980 */ /* 0x000f28000c101900 */
[----:B------:R-:W5:Y:S04]  /*18f0*/  LD.E R32, desc[UR18][R26.64+0x10] ;  /* 0x000010121a207980 */ /* 0x000f68000c101900 */
[----:B------:R5:W3:Y:S01]  /*1900*/  LD.E R33, desc[UR18][R26.64+0x110] ;  /* 0x000110121a217980 */ /* 0x000ae2000c101900 */
[----:B------:R-:W-:-:S07]  /*1910*/  ULEA UR4, UR11, UR10, 0x18 ;  /* 0x0000000a0b047291 */ /* 0x000fce000f8ec0ff */
[----:B------:R-:W-:Y:S01]  /*1920*/  UMOV UR4, UR4 ;  /* 0x0000000400047c82 */ /* 0x000fe20008000000 */
[----:B------:R-:W-:Y:S01]  /*1930*/  UMOV UR5, UR12 ;  /* 0x0000000c00057c82 */ /* 0x000fe20008000000 */
[----:B------:R-:W-:-:S04]  /*1940*/  LEA R30, P0, R16, UR4, 0x2 ;  /* 0x00000004101e7c11 */ /* 0x000fc8000f8010ff */
[----:B------:R-:W-:-:S05]  /*1950*/  LEA.HI.X R31, R16, UR5, R17, 0x2, P0 ;  /* 0x00000005101f7c11 */ /* 0x000fca00080f1411 */
[----:B------:R-:W3:Y:S04]  /*1960*/  LD.E R16, desc[UR18][R30.64] ;  /* 0x000000121e107980 */ /* 0x000ee8000c101900 */
[----:B------:R-:W3:Y:S04]  /*1970*/  LD.E R17, desc[UR18][R30.64+0x100] ;  /* 0x000100121e117980 */ /* 0x000ee8000c101900 */
[----:B------:R-:W3:Y:S04]  /*1980*/  LD.E R18, desc[UR18][R30.64+0x10] ;  /* 0x000010121e127980 */ /* 0x000ee8000c101900 */
[----:B------:R-:W3:Y:S04]  /*1990*/  LD.E R19, desc[UR18][R30.64+0x110] ;  /* 0x000110121e137980 */ /* 0x000ee8000c101900 */
[----:B--2---:R-:W-:Y:S04]  /*19a0*/  MOVM.16.MT88 R22, R22 ;  /* 0x000000001616723a */ /* 0x004fe80000000000 */
[----:B----4-:R-:W2:Y:S04]  /*19b0*/  MOVM.16.MT88 R23, R23 ;  /* 0x000000001717723a */ /* 0x010ea80000000000 */
[----:B-----5:R-:W-:Y:S04]  /*19c0*/  MOVM.16.MT88 R26, R32 ;  /* 0x00000000201a723a */ /* 0x020fe80000000000 */
[----:B---3--:R-:W3:Y:S01]  /*19d0*/  MOVM.16.MT88 R27, R33 ;  /* 0x00000000211b723a */ /* 0x008ee20000000000 */
[C---:B--2---:R-:W-:Y:S08]  /*19e0*/  HMMA.16816.F32.BF16 R8, R16.reuse, R22, R8 ;  /* 0x000000161008723c */ /* 0x044ff00000041808 */
[----:B---3--:R-:W-:Y:S01]  /*19f0*/  HMMA.16816.F32.BF16 R12, R16, R26, R12 ;  /* 0x0000001a100c723c */ /* 0x008fe2000004180c */
[----:B------:R-:W-:-:S04]  /*1a00*/  NOP ;  /* 0x0000000000007918 */ /* 0x000fc80000000000 */
[----:B------:R-:W-:-:S15]  /*1a10*/  BRA.U UP0, `(.L_x_90) ;  /* 0x0000000100047547 */ /* 0x000fde000b800000 */
[----:B------:R-:W-:-:S04]  /*1a20*/  DEPBAR.LE SB0, 0x0 ;  /* 0x000080000000791a */ /* 0x000fc80000000000 */
.L_x_90:
[----:B------:R-:W-:Y:S01]  /*1a30*/  NOP ;  /* 0x0000000000007918 */ /* 0x000fe20000000000 */
.L_x_67:
[----:B------:R-:W2:Y:S01]  /*1a40*/  S2R R16, SR_LANEID ;  /* 0x0000000000107919 */ /* 0x000ea20000000000 */
[----:B------:R-:W3:Y:S01]  /*1a50*/  S2UR UR10, SR_CgaCtaId ;  /* 0x00000000000a79c3 */ /* 0x000ee20000008800 */
[----:B------:R-:W-:Y:S01]  /*1a60*/  UMOV UR5, 0x400 ;  /* 0x0000040000057882 */ /* 0x000fe20000000000 */
[----:B------:R-:W4:Y:S01]  /*1a70*/  LDCU UR14, c[0x0][0x3b0] ;  /* 0x00007600ff0e77ac */ /* 0x000f220008000800 */
[----:B------:R-:W5:Y:S01]  /*1a80*/  S2R R18, SR_TID.X ;  /* 0x0000000000127919 */ /* 0x000f620000002100 */
[----:B------:R-:W-:Y:S01]  /*1a90*/  BSSY.RECONVERGENT B0, `(.L_x_91) ;  /* 0x000008d000007945 */ /* 0x000fe20003800200 */
[----:B------:R-:W-:Y:S02]  /*1aa0*/  UIADD3 UR4, UPT, UPT, UR5, 0x900, URZ ;  /* 0x0000090005047890 */ /* 0x000fe4000fffe0ff */
[----:B------:R-:W-:Y:S01]  /*1ab0*/  UIADD3 UR11, UPT, UPT, UR5, 0x80, URZ ;  /* 0x00000080050b7890 */ /* 0x000fe2000fffe0ff */
[----:B------:R-:W1:Y:S01]  /*1ac0*/  LDCU UR16, c[0x0][0x3c0] ;  /* 0x00007800ff1077ac */ /* 0x000e620008000800 */
[----:B------:R-:W1:Y:S01]  /*1ad0*/  LDCU UR15, c[0x0][0x3bc] ;  /* 0x00007780ff0f77ac */ /* 0x000e620008000800 */
[----:B---3--:R-:W-:-:S02]  /*1ae0*/  ULEA UR4, UR10, UR4, 0x18 ;  /* 0x000000040a047291 */ /* 0x008fc4000f8ec0ff */
[----:B------:R-:W-:Y:S02]  /*1af0*/  ULEA UR5, UR10, UR5, 0x18 ;  /* 0x000000050a057291 */ /* 0x000fe4000f8ec0ff */
[----:B------:R-:W-:Y:S01]  /*1b00*/  ULEA UR11, UR10, UR11, 0x18 ;  /* 0x0000000b0a0b7291 */ /* 0x000fe2000f8ec0ff */
[----:B------:R-:W3:Y:S01]  /*1b10*/  LDCU UR10, c[0x0][0x3c0] ;  /* 0x00007800ff0a77ac */ /* 0x000ee20008000800 */
[----:B--2---:R-:W-:Y:S02]  /*1b20*/  SHF.R.U32.HI R17, RZ, 0x2, R16 ;  /* 0x00000002ff117819 */ /* 0x004fe40000011610 */
[----:B------:R-:W-:-:S05]  /*1b30*/  LOP3.LUT R16, R16, 0x3, RZ, 0xc0, !PT ;  /* 0x0000000310107812 */ /* 0x000fca00078ec0ff */
[----:B------:R-:W-:Y:S01]  /*1b40*/  IMAD R17, R17, 0x8, R16 ;  /* 0x0000000811117824 */ /* 0x000fe200078e0210 */
[----:B-----5:R-:W-:-:S04]  /*1b50*/  LOP3.LUT R16, R18, 0x1f, RZ, 0xc0, !PT ;  /* 0x0000001f12107812 */ /* 0x020fc800078ec0ff */
[----:B------:R-:W-:Y:S02]  /*1b60*/  SHF.R.U32.HI R26, RZ, 0x2, R16 ;  /* 0x00000002ff1a7819 */ /* 0x000fe40000011610 */
[----:B------:R-:W-:Y:S02]  /*1b70*/  LEA R17, R17, UR4, 0x3 ;  /* 0x0000000411117c11 */ /* 0x000fe4000f8e18ff */
[C---:B------:R-:W-:Y:S01]  /*1b80*/  LEA R22, R26.reuse, UR5, 0x3 ;  /* 0x000000051a167c11 */ /* 0x040fe2000f8e18ff */
[----:B---3--:R-:W-:Y:S01]  /*1b90*/  USHF.R.S32.HI UR10, URZ, 0x1f, UR10 ;  /* 0x0000001fff0a7899 */ /* 0x008fe2000801140a */
[----:B------:R-:W-:Y:S01]  /*1ba0*/  LEA R18, R26, UR11, 0x3 ;  /* 0x0000000b1a127c11 */ /* 0x000fe2000f8e18ff */
[----:B------:R-:W-:Y:S01]  /*1bb0*/  STS.64 [R17], R8 ;  /* 0x0000000811007388 */ /* 0x000fe20000000a00 */
[----:B------:R-:W-:-:S03]  /*1bc0*/  IMAD R26, R21, 0x10, R26 ;  /* 0x00000010151a7824 */ /* 0x000fc600078e021a */
[----:B------:R-:W-:Y:S04]  /*1bd0*/  STS.64 [R17+0x200], R10 ;  /* 0x0002000a11007388 */ /* 0x000fe80000000a00 */
[----:B------:R2:W-:Y:S04]  /*1be0*/  STS.64 [R17+0x20], R12 ;  /* 0x0000200c11007388 */ /* 0x0005e80000000a00 */
[----:B------:R3:W-:Y:S01]  /*1bf0*/  STS.64 [R17+0x220], R14 ;  /* 0x0002200e11007388 */ /* 0x0007e20000000a00 */
[----:B------:R-:W-:-:S03]  /*1c00*/  NOP ;  /* 0x0000000000007918 */ /* 0x000fc60000000000 */
[----:B------:R-:W4:Y:S01]  /*1c10*/  LDS.64 R22, [R22] ;  /* 0x0000000016167984 */ /* 0x000f220000000a00 */
[C---:B--2---:R-:W-:Y:S02]  /*1c20*/  LOP3.LUT R12, R6.reuse, 0x2, RZ, 0xfc, !PT ;  /* 0x00000002060c7812 */ /* 0x044fe400078efcff */
[C---:B------:R-:W-:Y:S01]  /*1c30*/  LOP3.LUT R13, R6.reuse, 0x1, RZ, 0xfc, !PT ;  /* 0x00000001060d7812 */ /* 0x040fe200078efcff */
[----:B------:R-:W1:Y:S01]  /*1c40*/  LDS.64 R18, [R18] ;  /* 0x0000000012127984 */ /* 0x000e620000000a00 */
[----:B---3--:R-:W-:Y:S02]  /*1c50*/  LOP3.LUT R17, R6, 0x3, RZ, 0xfc, !PT ;  /* 0x0000000306117812 */ /* 0x008fe400078efcff */
[----:B----4-:R-:W-:Y:S02]  /*1c60*/  ISETP.GE.U32.AND P0, PT, R22, UR14, PT ;  /* 0x0000000e16007c0c */ /* 0x010fe4000bf06070 */
[----:B-1----:R-:W-:Y:S02]  /*1c70*/  ISETP.GE.U32.AND P4, PT, R18, UR16, PT ;  /* 0x0000001012007c0c */ /* 0x002fe4000bf86070 */
[----:B------:R-:W-:-:S02]  /*1c80*/  ISETP.GE.AND.EX P0, PT, R23, UR6, PT, P0 ;  /* 0x0000000617007c0c */ /* 0x000fc4000bf06300 */
[----:B------:R-:W-:Y:S02]  /*1c90*/  ISETP.GE.AND.EX P4, PT, R19, UR10, PT, P4 ;  /* 0x0000000a13007c0c */ /* 0x000fe4000bf86340 */
[----:B------:R-:W-:Y:S02]  /*1ca0*/  ISETP.LT.OR P0, PT, R23, RZ, P0 ;  /* 0x000000ff1700720c */ /* 0x000fe40000701670 */
[----:B------:R-:W-:Y:S02]  /*1cb0*/  ISETP.LT.OR P4, PT, R19, RZ, P4 ;  /* 0x000000ff1300720c */ /* 0x000fe40002781670 */
[----:B------:R-:W-:-:S04]  /*1cc0*/  ISETP.GE.OR P0, PT, R26, UR15, P0 ;  /* 0x0000000f1a007c0c */ /* 0x000fc80008706670 */
[----:B------:R-:W-:-:S13]  /*1cd0*/  PLOP3.LUT P0, PT, P0, P4, PT, 0xf8, 0x8f ;  /* 0x00000000008f781c */ /* 0x000fda0000709f70 */
[----:B------:R-:W-:Y:S05]  /*1ce0*/  @P0 BRA `(.L_x_92) ;  /* 0x00000004009c0947 */ /* 0x000fea0003800000 */
[----:B------:R-:W1:Y:S01]  /*1cf0*/  S2R R8, SR_TID.X ;  /* 0x0000000000087919 */ /* 0x000e620000002100 */
[----:B------:R-:W-:Y:S01]  /*1d00*/  IMAD.SHL.U32 R9, R16, 0x10, RZ ;  /* 0x0000001010097824 */ /* 0x000fe200078e00ff */
[----:B------:R-:W-:Y:S02]  /*1d10*/  CS2R R26, SRZ ;  /* 0x00000000001a7805 */ /* 0x000fe4000001ff00 */
[----:B------:R-:W-:Y:S02]  /*1d20*/  CS2R R30, SRZ ;  /* 0x00000000001e7805 */ /* 0x000fe4000001ff00 */
[----:B------:R-:W-:Y:S01]  /*1d30*/  LOP3.LUT R9, R9, 0x1c0, RZ, 0xc0, !PT ;  /* 0x000001c009097812 */ /* 0x000fe200078ec0ff */
[----:B-1----:R-:W-:-:S05]  /*1d40*/  IMAD.SHL.U32 R8, R8, 0x10, RZ ;  /* 0x0000001008087824 */ /* 0x002fca00078e00ff */
[----:B------:R-:W-:-:S06]  /*1d50*/  LOP3.LUT R8, R9, 0x30, R8, 0xf8, !PT ;  /* 0x0000003009087812 */ /* 0x000fcc00078ef808 */
[----:B------:R-:W1:Y:S01]  /*1d60*/  LDS.128 R8, [R8+UR4] ;  /* 0x0000000408087984 */ /* 0x000e620008000c00 */
[----:B------:R-:W-:Y:S05]  /*1d70*/  @!P2 BRA `(.L_x_93) ;  /* 0x0000000000d4a947 */ /* 0x000fea0003800000 */
[----:B------:R-:W2:Y:S01]  /*1d80*/  LDC R31, c[0x0][0x3b8] ;  /* 0x0000ee00ff1f7b82 */ /* 0x000ea20000000800 */
[----:B------:R-:W-:Y:S01]  /*1d90*/  BSSY.RECONVERGENT B1, `(.L_x_93) ;  /* 0x0000033000017945 */ /* 0x000fe20003800200 */
[----:B--2---:R-:W-:-:S13]  /*1da0*/  ISETP.GE.AND P0, PT, R17, R31, PT ;  /* 0x0000001f1100720c */ /* 0x004fda0003f06270 */
[----:B------:R-:W-:Y:S05]  /*1db0*/  @P0 BRA `(.L_x_94) ;  /* 0x00000000005c0947 */ /* 0x000fea0003800000 */
[----:B------:R-:W2:Y:S01]  /*1dc0*/  LDCU.64 UR12, c[0x0][0x390] ;  /* 0x00007200ff0c77ac */ /* 0x000ea20008000a00 */
[-C--:B------:R-:W-:Y:S02]  /*1dd0*/  IMAD R23, R23, R31.reuse, RZ ;  /* 0x0000001f17177224 */ /* 0x080fe400078e02ff */
[----:B------:R-:W-:Y:S02]  /*1de0*/  IMAD.MOV.U32 R14, RZ, RZ, R6 ;  /* 0x000000ffff0e7224 */ /* 0x000fe400078e0006 */
[----:B------:R-:W-:Y:S02]  /*1df0*/  IMAD.MOV.U32 R15, RZ, RZ, RZ ;  /* 0x000000ffff0f7224 */ /* 0x000fe400078e00ff */
[C---:B------:R-:W-:Y:S02]  /*1e00*/  IMAD R23, R22.reuse, UR9, R23 ;  /* 0x0000000916177c24 */ /* 0x040fe4000f8e0217 */
[----:B------:R-:W-:-:S04]  /*1e10*/  IMAD.WIDE.U32 R14, R22, R31, R14 ;  /* 0x0000001f160e7225 */ /* 0x000fc800078e000e */
[----:B------:R-:W-:Y:S01]  /*1e20*/  IMAD.IADD R15, R15, 0x1, R23 ;  /* 0x000000010f0f7824 */ /* 0x000fe200078e0217 */
[C---:B--2---:R-:W-:Y:S01]  /*1e30*/  LEA R22, P0, R14.reuse, UR12, 0x1 ;  /* 0x0000000c0e167c11 */ /* 0x044fe2000f8008ff */
[----:B------:R-:W2:Y:S03]  /*1e40*/  LDCU UR12, c[0x0][0x3c8] ;  /* 0x00007900ff0c77ac */ /* 0x000ea60008000800 */
[----:B------:R-:W-:-:S05]  /*1e50*/  LEA.HI.X R23, R14, UR13, R15, 0x1, P0 ;  /* 0x0000000d0e177c11 */ /* 0x000fca00080f0c0f */
[----:B------:R-:W3:Y:S04]  /*1e60*/  LDG.E.U16.CONSTANT R26, desc[UR18][R22.64+0x4] ;  /* 0x00000412161a7981 */ /* 0x000ee8000c1e9500 */
[----:B------:R-:W4:Y:S04]  /*1e70*/  LDG.E.U16.CONSTANT R14, desc[UR18][R22.64] ;  /* 0x00000012160e7981 */ /* 0x000f28000c1e9500 */
[----:B------:R-:W5:Y:S04]  /*1e80*/  LDG.E.U16.CONSTANT R15, desc[UR18][R22.64+0x2] ;  /* 0x00000212160f7981 */ /* 0x000f68000c1e9500 */
[----:B------:R-:W2:Y:S01]  /*1e90*/  LDG.E.U16.CONSTANT R27, desc[UR18][R22.64+0x6] ;  /* 0x00000612161b7981 */ /* 0x000ea2000c1e9500 */
[----:B---3--:R-:W-:-:S02]  /*1ea0*/  IMAD.U32 R26, R26, 0x10000, RZ ;  /* 0x000100001a1a7824 */ /* 0x008fc400078e00ff */
[----:B----4-:R-:W-:Y:S02]  /*1eb0*/  IMAD.U32 R14, R14, 0x10000, RZ ;  /* 0x000100000e0e7824 */ /* 0x010fe400078e00ff */
[----:B-----5:R-:W-:Y:S02]  /*1ec0*/  IMAD.U32 R15, R15, 0x10000, RZ ;  /* 0x000100000f0f7824 */ /* 0x020fe400078e00ff */
[----:B--2---:R-:W-:Y:S02]  /*1ed0*/  IMAD.U32 R32, R27, 0x10000, RZ ;  /* 0x000100001b207824 */ /* 0x004fe400078e00ff */
[----:B------:R-:W-:Y:S01]  /*1ee0*/  FMUL R27, R26, UR12 ;  /* 0x0000000c1a1b7c20 */ /* 0x000fe20008400000 */
[----:B------:R-:W-:Y:S01]  /*1ef0*/  FMUL R31, R14, UR12 ;  /* 0x0000000c0e1f7c20 */ /* 0x000fe20008400000 */
[----:B------:R-:W-:Y:S01]  /*1f00*/  FMUL R30, R15, UR12 ;  /* 0x0000000c0f1e7c20 */ /* 0x000fe20008400000 */
[----:B------:R-:W-:Y:S01]  /*1f10*/  FMUL R26, R32, UR12 ;  /* 0x0000000c201a7c20 */ /* 0x000fe20008400000 */
[----:B------:R-:W-:Y:S06]  /*1f20*/  BRA `(.L_x_95) ;  /* 0x0000000000647947 */ /* 0x000fec0003800000 */
.L_x_94:
[----:B------:R-:W2:Y:S01]  /*1f30*/  LDCU.64 UR12, c[0x0][0x390] ;  /* 0x00007200ff0c77ac */ /* 0x000ea20008000a00 */
[-C--:B------:R-:W-:Y:S01]  /*1f40*/  IMAD R23, R23, R31.reuse, RZ ;  /* 0x0000001f17177224 */ /* 0x080fe200078e02ff */
[-C--:B------:R-:W-:Y:S01]  /*1f50*/  ISETP.GE.AND P0, PT, R6, R31.reuse, PT ;  /* 0x0000001f0600720c */ /* 0x080fe20003f06270 */
[----:B------:R-:W-:Y:S01]  /*1f60*/  IMAD.MOV.U32 R14, RZ, RZ, R6 ;  /* 0x000000ffff0e7224 */ /* 0x000fe200078e0006 */
[-C--:B------:R-:W-:Y:S01]  /*1f70*/  ISETP.GE.AND P4, PT, R13, R31.reuse, PT ;  /* 0x0000001f0d00720c */ /* 0x080fe20003f86270 */
[----:B------:R-:W-:Y:S01]  /*1f80*/  IMAD.MOV.U32 R15, RZ, RZ, RZ ;  /* 0x000000ffff0f7224 */ /* 0x000fe200078e00ff */
[-C--:B------:R-:W-:Y:S01]  /*1f90*/  ISETP.GE.AND P5, PT, R12, R31.reuse, PT ;  /* 0x0000001f0c00720c */ /* 0x080fe20003fa6270 */
[C---:B------:R-:W-:Y:S02]  /*1fa0*/  IMAD R23, R22.reuse, UR9, R23 ;  /* 0x0000000916177c24 */ /* 0x040fe4000f8e0217 */
[----:B------:R-:W-:-:S04]  /*1fb0*/  IMAD.WIDE.U32 R14, R22, R31, R14 ;  /* 0x0000001f160e7225 */ /* 0x000fc800078e000e */
[----:B------:R-:W-:Y:S02]  /*1fc0*/  IMAD.IADD R23, R15, 0x1, R23 ;  /* 0x000000010f177824 */ /* 0x000fe400078e0217 */
[----:B------:R-:W3:Y:S01]  /*1fd0*/  @!P0 LDC R15, c[0x0][0x3c8] ;  /* 0x0000f200ff0f8b82 */ /* 0x000ee20000000800 */
[----:B--2---:R-:W-:-:S04]  /*1fe0*/  LEA R22, P6, R14, UR12, 0x1 ;  /* 0x0000000c0e167c11 */ /* 0x004fc8000f8c08ff */
[----:B------:R-:W-:-:S03]  /*1ff0*/  LEA.HI.X R23, R14, UR13, R23, 0x1, P6 ;  /* 0x0000000d0e177c11 */ /* 0x000fc6000b0f0c17 */
[----:B------:R-:W2:Y:S02]  /*2000*/  @!P4 LDC R33, c[0x0][0x3c8] ;  /* 0x0000f200ff21cb82 */ /* 0x000ea40000000800 */
[----:B------:R-:W4:Y:S04]  /*2010*/  @!P0 LDG.E.U16.CONSTANT R14, desc[UR18][R22.64] ;  /* 0x00000012160e8981 */ /* 0x000f28000c1e9500 */
[----:B------:R-:W5:Y:S02]  /*2020*/  @!P4 LDG.E.U16.CONSTANT R30, desc[UR18][R22.64+0x2] ;  /* 0x00000212161ec981 */ /* 0x000f64000c1e9500 */
[----:B------:R-:W1:Y:S02]  /*2030*/  @!P5 LDC R35, c[0x0][0x3c8] ;  /* 0x0000f200ff23db82 */ /* 0x000e640000000800 */
[----:B------:R-:W2:Y:S01]  /*2040*/  @!P5 LDG.E.U16.CONSTANT R34, desc[UR18][R22.64+0x4] ;  /* 0x000004121622d981 */ /* 0x000ea2000c1e9500 */
[----:B----4-:R-:W-:-:S02]  /*2050*/  @!P0 IMAD.U32 R14, R14, 0x10000, RZ ;  /* 0x000100000e0e8824 */ /* 0x010fc400078e00ff */
[----:B-----5:R-:W-:Y:S01]  /*2060*/  @!P4 IMAD.U32 R32, R30, 0x10000, RZ ;  /* 0x000100001e20c824 */ /* 0x020fe200078e00ff */
[----:B------:R-:W-:Y:S02]  /*2070*/  CS2R R30, SRZ ;  /* 0x00000000001e7805 */ /* 0x000fe4000001ff00 */
[----:B---3--:R-:W-:Y:S01]  /*2080*/  @!P0 FMUL R31, R14, R15 ;  /* 0x0000000f0e1f8220 */ /* 0x008fe20000400000 */
[----:B--2---:R-:W-:Y:S02]  /*2090*/  @!P5 IMAD.U32 R34, R34, 0x10000, RZ ;  /* 0x000100002222d824 */ /* 0x004fe400078e00ff */
[----:B------:R-:W-:Y:S02]  /*20a0*/  @!P4 FMUL R30, R32, R33 ;  /* 0x00000021201ec220 */ /* 0x000fe40000400000 */
[----:B-1----:R-:W-:-:S07]  /*20b0*/  @!P5 FMUL R27, R34, R35 ;  /* 0x00000023221bd220 */ /* 0x002fce0000400000 */
.L_x_95:
[----:B------:R-:W-:Y:S05]  /*20c0*/  BSYNC.RECONVERGENT B1 ;  /* 0x0000000000017941 */ /* 0x000fea0003800200 */
.L_x_93:
[----:B------:R-:W2:Y:S01]  /*20d0*/  LDC R23, c[0x0][0x3b8] ;  /* 0x0000ee00ff177b82 */ /* 0x000ea20000000800 */
[----:B------:R-:W3:Y:S01]  /*20e0*/  LDCU.64 UR12, c[0x0][0x3a8] ;  /* 0x00007500ff0c77ac */ /* 0x000ee20008000a00 */
[----:B------:R-:W-:Y:S02]  /*20f0*/  IMAD.MOV.U32 R14, RZ, RZ, R6 ;  /* 0x000000ffff0e7224 */ /* 0x000fe400078e0006 */
[----:B------:R-:W-:Y:S02]  /*2100*/  IMAD.MOV.U32 R15, RZ, RZ, RZ ;  /* 0x000000ffff0f7224 */ /* 0x000fe400078e00ff */
[-C--:B--2---:R-:W-:Y:S01]  /*2110*/  IMAD R19, R19, R23.reuse, RZ ;  /* 0x0000001713137224 */ /* 0x084fe200078e02ff */
[-C--:B------:R-:W-:Y:S01]  /*2120*/  ISETP.GE.AND P4, PT, R17, R23.reuse, PT ;  /* 0x000000171100720c */ /* 0x080fe20003f86270 */
[----:B------:R-:W-:-:S04]  /*2130*/  IMAD.WIDE.U32 R14, R18, R23, R14 ;  /* 0x00000017120e7225 */ /* 0x000fc800078e000e */
[----:B------:R-:W-:Y:S01]  /*2140*/  IMAD R19, R18, UR9, R19 ;  /* 0x0000000912137c24 */ /* 0x000fe2000f8e0213 */
[----:B---3--:R-:W-:-:S03]  /*2150*/  LEA R18, P0, R14, UR12, 0x2 ;  /* 0x0000000c0e127c11 */ /* 0x008fc6000f8010ff */
[----:B------:R-:W-:-:S05]  /*2160*/  IMAD.IADD R15, R15, 0x1, R19 ;  /* 0x000000010f0f7824 */ /* 0x000fca00078e0213 */
[----:B------:R-:W-:Y:S01]  /*2170*/  LEA.HI.X R19, R14, UR13, R15, 0x2, P0 ;  /* 0x0000000d0e137c11 */ /* 0x000fe200080f140f */
[----:B------:R-:W-:Y:S06]  /*2180*/  @P4 BRA `(.L_x_96) ;  /* 0x0000000000284947 */ /* 0x000fec0003800000 */
[----:B------:R-:W1:Y:S02]  /*2190*/  LDCU UR12, c[0x0][0x3c4] ;  /* 0x00007880ff0c77ac */ /* 0x000e640008000800 */
[----:B-1----:R-:W-:Y:S01]  /*21a0*/  FFMA R31, R8, UR12, R31 ;  /* 0x0000000c081f7c23 */ /* 0x002fe2000800001f */
[----:B------:R-:W-:Y:S01]  /*21b0*/  FFMA R9, R9, UR12, R30 ;  /* 0x0000000c09097c23 */ /* 0x000fe2000800001e */
[----:B------:R-:W-:Y:S01]  /*21c0*/  FFMA R27, R10, UR12, R27 ;  /* 0x0000000c0a1b7c23 */ /* 0x000fe2000800001b */
[----:B------:R-:W-:Y:S02]  /*21d0*/  FFMA R11, R11, UR12, R26 ;  /* 0x0000000c0b0b7c23 */ /* 0x000fe4000800001a */
[----:B------:R1:W-:Y:S04]  /*21e0*/  REDG.E.ADD.F32.FTZ.RN.STRONG.GPU desc[UR18][R18.64], R31 ;  /* 0x0000001f120079a6 */ /* 0x0003e8000c12f312 */
[----:B------:R1:W-:Y:S04]  /*21f0*/  REDG.E.ADD.F32.FTZ.RN.STRONG.GPU desc[UR18][R18.64+0x4], R9 ;  /* 0x00000409120079a6 */ /* 0x0003e8000c12f312 */
[----:B------:R1:W-:Y:S04]  /*2200*/  REDG.E.ADD.F32.FTZ.RN.STRONG.GPU desc[UR18][R18.64+0x8], R27 ;  /* 0x0000081b120079a6 */ /* 0x0003e8000c12f312 */
[----:B------:R1:W-:Y:S01]  /*2210*/  REDG.E.ADD.F32.FTZ.RN.STRONG.GPU desc[UR18][R18.64+0xc], R11 ;  /* 0x00000c0b120079a6 */ /* 0x0003e2000c12f312 */
[----:B------:R-:W-:Y:S05]  /*2220*/  BRA `(.L_x_92) ;  /* 0x00000000004c7947 */ /* 0x000fea0003800000 */
.L_x_96:
[-C--:B------:R-:W-:Y:S01]  /*2230*/  ISETP.GE.AND P0, PT, R6, R23.reuse, PT ;  /* 0x000000170600720c */ /* 0x080fe20003f06270 */
[----:B------:R-:W-:Y:S01]  /*2240*/  BSSY.RECONVERGENT B1, `(.L_x_97) ;  /* 0x0000007000017945 */ /* 0x000fe20003800200 */
[-C--:B------:R-:W-:Y:S02]  /*2250*/  ISETP.GE.AND P4, PT, R13, R23.reuse, PT ;  /* 0x000000170d00720c */ /* 0x080fe40003f86270 */
[----:B------:R-:W-:-:S09]  /*2260*/  ISETP.GE.AND P5, PT, R12, R23, PT ;  /* 0x000000170c00720c */ /* 0x000fd20003fa6270 */
[----:B------:R-:W-:Y:S05]  /*2270*/  @P0 BRA `(.L_x_98) ;  /* 0x00000000000c0947 */ /* 0x000fea0003800000 */
[----:B------:R-:W1:Y:S02]  /*2280*/  LDCU UR12, c[0x0][0x3c4] ;  /* 0x00007880ff0c77ac */ /* 0x000e640008000800 */
[----:B-1----:R-:W-:-:S05]  /*2290*/  FFMA R31, R8, UR12, R31 ;  /* 0x0000000c081f7c23 */ /* 0x002fca000800001f */
[----:B------:R2:W-:Y:S02]  /*22a0*/  REDG.E.ADD.F32.FTZ.RN.STRONG.GPU desc[UR18][R18.64], R31 ;  /* 0x0000001f120079a6 */ /* 0x0005e4000c12f312 */
.L_x_98:
[----:B------:R-:W-:Y:S05]  /*22b0*/  BSYNC.RECONVERGENT B1 ;  /* 0x0000000000017941 */ /* 0x000fea0003800200 */
.L_x_97:
[----:B------:R-:W-:Y:S04]  /*22c0*/  BSSY.RECONVERGENT B1, `(.L_x_99) ;  /* 0x0000005000017945 */ /* 0x000fe80003800200 */
[----:B------:R-:W-:Y:S05]  /*22d0*/  @P4 BRA `(.L_x_100) ;  /* 0x00000000000c4947 */ /* 0x000fea0003800000 */
[----:B------:R-:W1:Y:S02]  /*22e0*/  LDCU UR12, c[0x0][0x3c4] ;  /* 0x00007880ff0c77ac */ /* 0x000e640008000800 */
[----:B-1----:R-:W-:-:S05]  /*22f0*/  FFMA R9, R9, UR12, R30 ;  /* 0x0000000c09097c23 */ /* 0x002fca000800001e */
[----:B------:R3:W-:Y:S02]  /*2300*/  REDG.E.ADD.F32.FTZ.RN.STRONG.GPU desc[UR18][R18.64+0x4], R9 ;  /* 0x00000409120079a6 */ /* 0x0007e4000c12f312 */
.L_x_100:
[----:B------:R-:W-:Y:S05]  /*2310*/  BSYNC.RECONVERGENT B1 ;  /* 0x0000000000017941 */ /* 0x000fea0003800200 */
.L_x_99:
[----:B------:R-:W-:Y:S05]  /*2320*/  @P5 BRA `(.L_x_92) ;  /* 0x00000000000c5947 */ /* 0x000fea0003800000 */
[----:B------:R-:W1:Y:S02]  /*2330*/  LDCU UR12, c[0x0][0x3c4] ;  /* 0x00007880ff0c77ac */ /* 0x000e640008000800 */
[----:B-1----:R-:W-:-:S05]  /*2340*/  FFMA R27, R10, UR12, R27 ;  /* 0x0000000c0a1b7c23 */ /* 0x002fca000800001b */
[----:B------:R4:W-:Y:S02]  /*2350*/  REDG.E.ADD.F32.FTZ.RN.STRONG.GPU desc[UR18][R18.64+0x8], R27 ;  /* 0x0000081b120079a6 */ /* 0x0009e4000c12f312 */
.L_x_92:
[----:B------:R-:W-:Y:S05]  /*2360*/  BSYNC.RECONVERGENT B0 ;  /* 0x0000000000007941 */ /* 0x000fea0003800200 */
.L_x_91:
[----:B-1----:R-:W-:Y:S01]  /*2370*/  LOP3.LUT R8, R16, 0x20, RZ, 0xfc, !PT ;  /* 0x0000002010087812 */ /* 0x002fe200078efcff */
[----:B------:R-:W-:Y:S03]  /*2380*/  BSSY.RECONVERGENT B0, `(.L_x_101) ;  /* 0x0000079000007945 */ /* 0x000fe60003800200 */
[----:B------:R-:W-:-:S04]  /*2390*/  SHF.R.U32.HI R8, RZ, 0x2, R8 ;  /* 0x00000002ff087819 */ /* 0x000fc80000011608 */
[C---:B--234-:R-:W-:Y:S02]  /*23a0*/  LEA R18, R8.reuse, UR5, 0x3 ;  /* 0x0000000508127c11 */ /* 0x05cfe4000f8e18ff */
[----:B------:R-:W-:Y:S01]  /*23b0*/  LEA R14, R8, UR11, 0x3 ;  /* 0x0000000b080e7c11 */ /* 0x000fe2000f8e18ff */
[----:B------:R-:W-:-:S03]  /*23c0*/  IMAD R8, R21, 0x10, R8 ;  /* 0x0000001015087824 */ /* 0x000fc600078e0208 */
[----:B------:R-:W1:Y:S04]  /*23d0*/  LDS.64 R18, [R18] ;  /* 0x0000000012127984 */ /* 0x000e680000000a00 */
[----:B------:R-:W2:Y:S01]  /*23e0*/  LDS.64 R14, [R14] ;  /* 0x000000000e0e7984 */ /* 0x000ea20000000a00 */
[----:B-1----:R-:W-:Y:S02]  /*23f0*/  ISETP.GE.U32.AND P0, PT, R18, UR14, PT ;  /* 0x0000000e12007c0c */ /* 0x002fe4000bf06070 */
[----:B--2---:R-:W-:Y:S02]  /*2400*/  ISETP.GE.U32.AND P4, PT, R14, UR16, PT ;  /* 0x000000100e007c0c */ /* 0x004fe4000bf86070 */
[----:B------:R-:W-:Y:S02]  /*2410*/  ISETP.GE.AND.EX P0, PT, R19, UR6, PT, P0 ;  /* 0x0000000613007c0c */ /* 0x000fe4000bf06300 */
[----:B------:R-:W-:-:S02]  /*2420*/  ISETP.GE.AND.EX P4, PT, R15, UR10, PT, P4 ;  /* 0x0000000a0f007c0c */ /* 0x000fc4000bf86340 */
[----:B------:R-:W-:Y:S02]  /*2430*/  ISETP.LT.OR P0, PT, R19, RZ, P0 ;  /* 0x000000ff1300720c */ /* 0x000fe40000701670 */
[----:B------:R-:W-:Y:S02]  /*2440*/  ISETP.LT.OR P4, PT, R15, RZ, P4 ;  /* 0x000000ff0f00720c */ /* 0x000fe40002781670 */
[----:B------:R-:W-:-:S04]  /*2450*/  ISETP.GE.OR P0, PT, R8, UR15, P0 ;  /* 0x0000000f08007c0c */ /* 0x000fc80008706670 */
[----:B------:R-:W-:-:S13]  /*2460*/  PLOP3.LUT P0, PT, P0, P4, PT, 0xf8, 0x8f ;  /* 0x00000000008f781c */ /* 0x000fda0000709f70 */
[----:B------:R-:W-:Y:S05]  /*2470*/  @P0 BRA `(.L_x_102) ;  /* 0x0000000400a40947 */ /* 0x000fea0003800000 */
[----:B------:R-:W1:Y:S01]  /*2480*/  S2R R8, SR_TID.X ;  /* 0x0000000000087919 */ /* 0x000e620000002100 */
[----:B------:R-:W-:Y:S01]  /*2490*/  LEA R16, R16, 0x200, 0x4 ;  /* 0x0000020010107811 */ /* 0x000fe200078e20ff */
[----:B------:R-:W-:Y:S01]  /*24a0*/  IMAD.MOV.U32 R27, RZ, RZ, RZ ;  /* 0x000000ffff1b7224 */ /* 0x000fe200078e00ff */
[----:B------:R-:W-:Y:S02]  /*24b0*/  CS2R R22, SRZ ;  /* 0x0000000000167805 */ /* 0x000fe4000001ff00 */
[----:B------:R-:W-:Y:S01]  /*24c0*/  LOP3.LUT R16, R16, 0x3c0, RZ, 0xc0, !PT ;  /* 0x000003c010107812 */ /* 0x000fe200078ec0ff */
[----:B-1----:R-:W-:-:S05]  /*24d0*/  IMAD.SHL.U32 R9, R8, 0x10, RZ ;  /* 0x0000001008097824 */ /* 0x002fca00078e00ff */
[----:B------:R-:W-:Y:S01]  /*24e0*/  LOP3.LUT R8, R16, 0x30, R9, 0xf8, !PT ;  /* 0x0000003010087812 */ /* 0x000fe200078ef809 */
[----:B------:R-:W-:-:S05]  /*24f0*/  IMAD.MOV.U32 R16, RZ, RZ, RZ ;  /* 0x000000ffff107224 */ /* 0x000fca00078e00ff */
[----:B------:R-:W1:Y:S01]  /*2500*/  LDS.128 R8, [R8+UR4] ;  /* 0x0000000408087984 */ /* 0x000e620008000c00 */
[----:B------:R-:W-:Y:S05]  /*2510*/  @!P2 BRA `(.L_x_103) ;  /* 0x0000000000d8a947 */ /* 0x000fea0003800000 */
[----:B------:R-:W2:Y:S01]  /*2520*/  LDC R31, c[0x0][0x3b8] ;  /* 0x0000ee00ff1f7b82 */ /* 0x000ea20000000800 */
[----:B------:R-:W-:Y:S01]  /*2530*/  BSSY.RECONVERGENT B1, `(.L_x_103) ;  /* 0x0000034000017945 */ /* 0x000fe20003800200 */
[----:B--2---:R-:W-:-:S13]  /*2540*/  ISETP.GE.AND P0, PT, R17, R31, PT ;  /* 0x0000001f1100720c */ /* 0x004fda0003f06270 */
[----:B------:R-:W-:Y:S05]  /*2550*/  @!P0 BRA `(.L_x_104) ;  /* 0x00000000006c8947 */ /* 0x000fea0003800000 */
[----:B------:R-:W2:Y:S01]  /*2560*/  LDCU.64 UR10, c[0x0][0x390] ;  /* 0x00007200ff0a77ac */ /* 0x000ea20008000a00 */
[-C--:B------:R-:W-:Y:S01]  /*2570*/  IMAD R19, R19, R31.reuse, RZ ;  /* 0x0000001f13137224 */ /* 0x080fe200078e02ff */
[-C--:B------:R-:W-:Y:S01]  /*2580*/  ISETP.GE.AND P4, PT, R6, R31.reuse, PT ;  /* 0x0000001f0600720c */ /* 0x080fe20003f86270 */
[----:B------:R-:W-:Y:S01]  /*2590*/  IMAD.MOV.U32 R22, RZ, RZ, R6 ;  /* 0x000000ffff167224 */ /* 0x000fe200078e0006 */
[-C--:B------:R-:W-:Y:S01]  /*25a0*/  ISETP.GE.AND P5, PT, R13, R31.reuse, PT ;  /* 0x0000001f0d00720c */ /* 0x080fe20003fa6270 */
[----:B------:R-:W-:Y:S02]  /*25b0*/  IMAD.MOV.U32 R23, RZ, RZ, RZ ;  /* 0x000000ffff177224 */ /* 0x000fe400078e00ff */
        /* <DEDUP_REMOVED lines=8> */
[----:B------:R-:W5:Y:S01]  /*2640*/  @!P5 LDG.E.U16.CONSTANT R30, desc[UR18][R18.64+0x2] ;  /* 0x00000212121ed981 */ /* 0x000f62000c1e9500 */
[----:B------:R-:W-:Y:S02]  /*2650*/  ISETP.GE.AND P0, PT, R12, R31, PT ;  /* 0x0000001f0c00720c */ /* 0x000fe40003f06270 */
[----:B------:R-:W-:Y:S01]  /*2660*/  CS2R R22, SRZ ;  /* 0x0000000000167805 */ /* 0x000fe2000001ff00 */
[----:B----4-:R-:W-:-:S02]  /*2670*/  @!P4 IMAD.U32 R26, R26, 0x10000, RZ ;  /* 0x000100001a1ac824 */ /* 0x010fc400078e00ff */
[----:B-----5:R-:W-:Y:S02]  /*2680*/  @!P5 IMAD.U32 R30, R30, 0x10000, RZ ;  /* 0x000100001e1ed824 */ /* 0x020fe400078e00ff */
[----:B---3--:R-:W-:Y:S02]  /*2690*/  @!P4 FMUL R23, R26, R33 ;  /* 0x000000211a17c220 */ /* 0x008fe40000400000 */
[----:B--2---:R-:W-:-:S04]  /*26a0*/  @!P5 FMUL R22, R30, R35 ;  /* 0x000000231e16d220 */ /* 0x004fc80000400000 */
[----:B------:R-:W-:Y:S05]  /*26b0*/  @P0 BRA `(.L_x_105) ;  /* 0x00000000006c0947 */ /* 0x000fea0003800000 */
[----:B------:R-:W2:Y:S01]  /*26c0*/  LDG.E.U16.CONSTANT R18, desc[UR18][R18.64+0x4] ;  /* 0x0000041212127981 */ /* 0x000ea2000c1e9500 */
[----:B------:R-:W3:Y:S01]  /*26d0*/  LDCU UR5, c[0x0][0x3c8] ;  /* 0x00007900ff0577ac */ /* 0x000ee20008000800 */
[----:B--2---:R-:W-:-:S04]  /*26e0*/  IMAD.U32 R27, R18, 0x10000, RZ ;  /* 0x00010000121b7824 */ /* 0x004fc800078e00ff */
[----:B---3--:R-:W-:Y:S01]  /*26f0*/  FMUL R27, R27, UR5 ;  /* 0x000000051b1b7c20 */ /* 0x008fe20008400000 */
[----:B------:R-:W-:Y:S06]  /*2700*/  BRA `(.L_x_105) ;  /* 0x0000000000587947 */ /* 0x000fec0003800000 */
.L_x_104:
[----:B------:R-:W2:Y:S01]  /*2710*/  LDCU.64 UR10, c[0x0][0x390] ;  /* 0x00007200ff0a77ac */ /* 0x000ea20008000a00 */
[-C--:B------:R-:W-:Y:S02]  /*2720*/  IMAD R19, R19, R31.reuse, RZ ;  /* 0x0000001f13137224 */ /* 0x080fe400078e02ff */
[----:B------:R-:W-:Y:S01]  /*2730*/  IMAD.MOV.U32 R22, RZ, RZ, R6 ;  /* 0x000000ffff167224 */ /* 0x000fe200078e0006 */
[----:B------:R-:W3:Y:S01]  /*2740*/  LDCU UR5, c[0x0][0x3c8] ;  /* 0x00007900ff0577ac */ /* 0x000ee20008000800 */
[----:B------:R-:W-:Y:S02]  /*2750*/  IMAD.MOV.U32 R23, RZ, RZ, RZ ;  /* 0x000000ffff177224 */ /* 0x000fe400078e00ff */
[C---:B------:R-:W-:Y:S02]  /*2760*/  IMAD R19, R18.reuse, UR9, R19 ;  /* 0x0000000912137c24 */ /* 0x040fe4000f8e0213 */
[----:B------:R-:W-:-:S04]  /*2770*/  IMAD.WIDE.U32 R22, R18, R31, R22 ;  /* 0x0000001f12167225 */ /* 0x000fc800078e0016 */
[----:B------:R-:W-:Y:S01]  /*2780*/  IMAD.IADD R19, R23, 0x1, R19 ;  /* 0x0000000117137824 */ /* 0x000fe200078e0213 */
[----:B--2---:R-:W-:-:S04]  /*2790*/  LEA R18, P0, R22, UR10, 0x1 ;  /* 0x0000000a16127c11 */ /* 0x004fc8000f8008ff */
[----:B------:R-:W-:-:S05]  /*27a0*/  LEA.HI.X R19, R22, UR11, R19, 0x1, P0 ;  /* 0x0000000b16137c11 */ /* 0x000fca00080f0c13 */
[----:B------:R-:W2:Y:S04]  /*27b0*/  LDG.E.U16.CONSTANT R22, desc[UR18][R18.64] ;  /* 0x0000001212167981 */ /* 0x000ea8000c1e9500 */
[----:B------:R-:W4:Y:S04]  /*27c0*/  LDG.E.U16.CONSTANT R23, desc[UR18][R18.64+0x2] ;  /* 0x0000021212177981 */ /* 0x000f28000c1e9500 */
[----:B------:R-:W5:Y:S04]  /*27d0*/  LDG.E.U16.CONSTANT R27, desc[UR18][R18.64+0x4] ;  /* 0x00000412121b7981 */ /* 0x000f68000c1e9500 */
[----:B------:R-:W5:Y:S01]  /*27e0*/  LDG.E.U16.CONSTANT R16, desc[UR18][R18.64+0x6] ;  /* 0x0000061212107981 */ /* 0x000f62000c1e9500 */
[----:B--2---:R-:W-:-:S02]  /*27f0*/  IMAD.U32 R22, R22, 0x10000, RZ ;  /* 0x0001000016167824 */ /* 0x004fc400078e00ff */
[----:B----4-:R-:W-:Y:S02]  /*2800*/  IMAD.U32 R26, R23, 0x10000, RZ ;  /* 0x00010000171a7824 */ /* 0x010fe400078e00ff */
[----:B---3--:R-:W-:Y:S01]  /*2810*/  FMUL R23, R22, UR5 ;  /* 0x0000000516177c20 */ /* 0x008fe20008400000 */
[----:B-----5:R-:W-:Y:S02]  /*2820*/  IMAD.U32 R27, R27, 0x10000, RZ ;  /* 0x000100001b1b7824 */ /* 0x020fe400078e00ff */
[----:B------:R-:W-:Y:S01]  /*2830*/  FMUL R22, R26, UR5 ;  /* 0x000000051a167c20 */ /* 0x000fe20008400000 */
[----:B------:R-:W-:Y:S02]  /*2840*/  IMAD.U32 R16, R16, 0x10000, RZ ;  /* 0x0001000010107824 */ /* 0x000fe400078e00ff */
[----:B------:R-:W-:Y:S02]  /*2850*/  FMUL R27, R27, UR5 ;  /* 0x000000051b1b7c20 */ /* 0x000fe40008400000 */
[----:B------:R-:W-:-:S07]  /*2860*/  FMUL R16, R16, UR5 ;  /* 0x0000000510107c20 */ /* 0x000fce0008400000 */
.L_x_105:
[----:B------:R-:W-:Y:S05]  /*2870*/  BSYNC.RECONVERGENT B1 ;  /* 0x0000000000017941 */ /* 0x000fea0003800200 */
.L_x_103:
        /* <DEDUP_REMOVED lines=11> */
[----:B------:R-:W-:Y:S06]  /*2930*/  @!P4 BRA `(.L_x_106) ;  /* 0x000000000050c947 */ /* 0x000fec0003800000 */
        /* <DEDUP_REMOVED lines=8> */
.L_x_108:
[----:B------:R-:W-:Y:S05]  /*29c0*/  BSYNC.RECONVERGENT B1 ;  /* 0x0000000000017941 */ /* 0x000fea0003800200 */
.L_x_107:
[----:B------:R-:W-:Y:S04]  /*29d0*/  BSSY.RECONVERGENT B1, `(.L_x_109) ;  /* 0x0000005000017945 */ /* 0x000fe80003800200 */
[----:B------:R-:W-:Y:S05]  /*29e0*/  @P4 BRA `(.L_x_110) ;  /* 0x00000000000c4947 */ /* 0x000fea0003800000 */
[----:B------:R-:W1:Y:S02]  /*29f0*/  LDCU UR5, c[0x0][0x3c4] ;  /* 0x00007880ff0577ac */ /* 0x000e640008000800 */
[----:B-1----:R-:W-:-:S05]  /*2a00*/  FFMA R9, R9, UR5, R22 ;  /* 0x0000000509097c23 */ /* 0x002fca0008000016 */
[----:B------:R3:W-:Y:S02]  /*2a10*/  REDG.E.ADD.F32.FTZ.RN.STRONG.GPU desc[UR18][R14.64+0x4], R9 ;  /* 0x000004090e0079a6 */ /* 0x0007e4000c12f312 */
.L_x_110:
[----:B------:R-:W-:Y:S05]  /*2a20*/  BSYNC.RECONVERGENT B1 ;  /* 0x0000000000017941 */ /* 0x000fea0003800200 */
.L_x_109:
[----:B------:R-:W-:Y:S05]  /*2a30*/  @P5 BRA `(.L_x_102) ;  /* 0x0000000000345947 */ /* 0x000fea0003800000 */
[----:B------:R-:W1:Y:S02]  /*2a40*/  LDCU UR5, c[0x0][0x3c4] ;  /* 0x00007880ff0577ac */ /* 0x000e640008000800 */
[----:B-1----:R-:W-:-:S05]  /*2a50*/  FFMA R27, R10, UR5, R27 ;  /* 0x000000050a1b7c23 */ /* 0x002fca000800001b */
[----:B------:R4:W-:Y:S01]  /*2a60*/  REDG.E.ADD.F32.FTZ.RN.STRONG.GPU desc[UR18][R14.64+0x8], R27 ;  /* 0x0000081b0e0079a6 */ /* 0x0009e2000c12f312 */
[----:B------:R-:W-:Y:S05]  /*2a70*/  BRA `(.L_x_102) ;  /* 0x0000000000247947 */ /* 0x000fea0003800000 */
.L_x_106:
        /* <DEDUP_REMOVED lines=8> */
[----:B------:R1:W-:Y:S02]  /*2b00*/  REDG.E.ADD.F32.FTZ.RN.STRONG.GPU desc[UR18][R14.64+0xc], R11 ;  /* 0x00000c0b0e0079a6 */ /* 0x0003e4000c12f312 */
.L_x_102:
[----:B------:R-:W-:Y:S05]  /*2b10*/  BSYNC.RECONVERGENT B0 ;  /* 0x0000000000007941 */ /* 0x000fea0003800200 */
.L_x_101:
[----:B------:R-:W5:Y:S01]  /*2b20*/  LDCU UR4, c[0x0][0x3bc] ;  /* 0x00007780ff0477ac */ /* 0x000f620008000800 */
[----:B-1----:R-:W1:Y:S01]  /*2b30*/  LDC R8, c[0x0][0x374] ;  /* 0x0000dd00ff087b82 */ /* 0x002e620000000800 */
[----:B-----5:R-:W-:-:S04]  /*2b40*/  UIADD3 UR4, UPT, UPT, UR4, 0xf, URZ ;  /* 0x0000000f04047890 */ /* 0x020fc8000fffe0ff */
[----:B------:R-:W-:Y:S01]  /*2b50*/  USHF.R.S32.HI UR5, URZ, 0x1f, UR4 ;  /* 0x0000001fff057899 */ /* 0x000fe20008011404 */
[----:B-1----:R-:W-:-:S03]  /*2b60*/  IMAD.IADD R21, R8, 0x1, R21 ;  /* 0x0000000108157824 */ /* 0x002fc600078e0215 */
[----:B------:R-:W-:-:S04]  /*2b70*/  ULEA.HI UR5, UR5, UR4, URZ, 0x4 ;  /* 0x0000000405057291 */ /* 0x000fc8000f8f20ff */
[----:B------:R-:W-:-:S06]  /*2b80*/  USHF.R.S32.HI UR5, URZ, 0x4, UR5 ;  /* 0x00000004ff057899 */ /* 0x000fcc0008011405 */
[----:B------:R-:W-:-:S13]  /*2b90*/  ISETP.GE.AND P0, PT, R21, UR5, PT ;  /* 0x0000000515007c0c */ /* 0x000fda000bf06270 */
[----:B------:R-:W-:Y:S05]  /*2ba0*/  @!P0 BRA `(.L_x_111) ;  /* 0xffffffd8000c8947 */ /* 0x000fea000383ffff */
[----:B------:R-:W-:Y:S05]  /*2bb0*/  EXIT ;  /* 0x000000000000794d */ /* 0x000fea0003800000 */
.L_x_112:
        /* <DEDUP_REMOVED lines=12> */
.L_x_227:


//--------------------- .text._Z18implicit_gemm_wmmaI6__halfS0_Lb1EEvPKT_S3_S3_PKlS5_PT0_iiiiiff --------------------------
	.section	.text._Z18implicit_gemm_wmmaI6__halfS0_Lb1EEvPKT_S3_S3_PKlS5_PT0_iiiiiff,"ax",@progbits
	.align	128
        .global         _Z18implicit_gemm_wmmaI6__halfS0_Lb1EEvPKT_S3_S3_PKlS5_PT0_iiiiiff
        .type           _Z18implicit_gemm_wmmaI6__halfS0_Lb1EEvPKT_S3_S3_PKlS5_PT0_iiiiiff,@function
        .size           _Z18implicit_gemm_wmmaI6__halfS0_Lb1EEvPKT_S3_S3_PKlS5_PT0_iiiiiff,(.L_x_228 - _Z18implicit_gemm_wmmaI6__halfS0_Lb1EEvPKT_S3_S3_PKlS5_PT0_iiiiiff)
        .other          _Z18implicit_gemm_wmmaI6__halfS0_Lb1EEvPKT_S3_S3_PKlS5_PT0_iiiiiff,@"STO_CUDA_ENTRY STV_DEFAULT"
_Z18implicit_gemm_wmmaI6__halfS0_Lb1EEvPKT_S3_S3_PKlS5_PT0_iiiiiff:
.text._Z18implicit_gemm_wmmaI6__halfS0_Lb1EEvPKT_S3_S3_PKlS5_PT0_iiiiiff:
        /* <DEDUP_REMOVED lines=12> */
[----:B------:R-:W1:Y:S01]  /*00c0*/  S2R R43, SR_CTAID.X ;  /* 0x00000000002b7919 */ /* 0x000e620000002500 */
[----:B------:R-:W2:Y:S01]  /*00d0*/  LDCU UR14, c[0x0][0x3b8] ;  /* 0x00007700ff0e77ac */ /* 0x000ea20008000800 */
[----:B------:R-:W3:Y:S01]  /*00e0*/  LDC.64 R6, c[0x0][0x390] ;  /* 0x0000e400ff067b82 */ /* 0x000ee20000000a00 */
[----:B------:R-:W-:Y:S01]  /*00f0*/  IMAD.U32 R29, RZ, RZ, UR5 ;  /* 0x00000005ff1d7e24 */ /* 0x000fe2000f8e00ff */
[----:B------:R-:W4:Y:S01]  /*0100*/  S2R R30, SR_TID.X ;  /* 0x00000000001e7919 */ /* 0x000f220000002100 */
[----:B------:R-:W5:Y:S01]  /*0110*/  LDCU.64 UR8, c[0x0][0x388] ;  /* 0x00007100ff0877ac */ /* 0x000f620008000a00 */
[----:B------:R-:W3:Y:S04]  /*0120*/  LDCU UR10, c[0x0][0x3c8] ;  /* 0x00007900ff0a77ac */ /* 0x000ee80008000800 */
[----:B------:R-:W5:Y:S01]  /*0130*/  S2UR UR11, SR_CgaCtaId ;  /* 0x00000000000b79c3 */ /* 0x000f620000008800 */
[----:B------:R-:W1:Y:S01]  /*0140*/  LDCU.64 UR12, c[0x0][0x3b0] ;  /* 0x00007600ff0c77ac */ /* 0x000e620008000a00 */
[----:B------:R-:W4:Y:S01]  /*0150*/  LDCU UR7, c[0x0][0x3c0] ;  /* 0x00007800ff0777ac */ /* 0x000f220008000800 */
[----:B------:R-:W-:Y:S01]  /*0160*/  UMOV UR4, 0x400 ;  /* 0x0000040000047882 */ /* 0x000fe20000000000 */
[----:B------:R-:W3:Y:S01]  /*0170*/  LDCU.64 UR18, c[0x0][0x358] ;  /* 0x00006b00ff1277ac */ /* 0x000ee20008000a00 */
[----:B--2---:R-:W-:-:S02]  /*0180*/  USHF.R.S32.HI UR20, URZ, 0x1f, UR14 ;  /* 0x0000001fff147899 */ /* 0x004fc4000801140e */
[----:B-1----:R-:W-:Y:S01]  /*0190*/  UIADD3 UR21, UPT, UPT, UR13, -0x1, URZ ;  /* 0xffffffff0d157890 */ /* 0x002fe2000fffe0ff */
[----:B------:R-:W-:Y:S01]  /*01a0*/  IMAD.SHL.U32 R43, R43, 0x10, RZ ;  /* 0x000000102b2b7824 */ /* 0x000fe200078e00ff */
[----:B------:R-:W-:Y:S02]  /*01b0*/  USHF.R.S32.HI UR6, URZ, 0x1f, UR12 ;  /* 0x0000001fff067899 */ /* 0x000fe4000801140c */
[----:B-----5:R-:W-:Y:S01]  /*01c0*/  ULEA UR17, UR11, UR4, 0x18 ;  /* 0x000000040b117291 */ /* 0x020fe2000f8ec0ff */
[C---:B----4-:R-:W-:Y:S01]  /*01d0*/  IMAD.SHL.U32 R4, R30.reuse, 0x8, RZ ;  /* 0x000000081e047824 */ /* 0x050fe200078e00ff */
[----:B------:R-:W-:Y:S01]  /*01e0*/  SHF.R.U32.HI R26, RZ, 0x1, R30 ;  /* 0x00000001ff1a7819 */ /* 0x000fe2000001161e */
[----:B------:R-:W-:Y:S01]  /*01f0*/  USHF.R.S32.HI UR7, URZ, 0x1f, UR7 ;  /* 0x0000001fff077899 */ /* 0x000fe20008011407 */
[----:B------:R-:W-:Y:S02]  /*0200*/  LOP3.LUT R27, R30, 0xf, RZ, 0xc0, !PT ;  /* 0x0000000f1e1b7812 */ /* 0x000fe400078ec0ff */
[----:B------:R-:W-:-:S02]  /*0210*/  LOP3.LUT R0, R43, 0x8, R4, 0xf8, !PT ;  /* 0x000000082b007812 */ /* 0x000fc400078ef804 */
[----:B------:R-:W-:Y:S02]  /*0220*/  LOP3.LUT R26, R26, 0x8, RZ, 0xc0, !PT ;  /* 0x000000081a1a7812 */ /* 0x000fe400078ec0ff */
[C---:B------:R-:W-:Y:S02]  /*0230*/  LOP3.LUT R2, R0.reuse, 0x7, RZ, 0xfc, !PT ;  /* 0x0000000700027812 */ /* 0x040fe400078efcff */
[----:B------:R-:W-:Y:S02]  /*0240*/  LOP3.LUT R3, R0, 0x2, RZ, 0xfc, !PT ;  /* 0x0000000200037812 */ /* 0x000fe400078efcff */
[----:B------:R-:W-:Y:S02]  /*0250*/  ISETP.GE.AND P0, PT, R2, UR14, PT ;  /* 0x0000000e02007c0c */ /* 0x000fe4000bf06270 */
[----:B------:R-:W-:Y:S02]  /*0260*/  LOP3.LUT R2, R0, 0x1, RZ, 0xfc, !PT ;  /* 0x0000000100027812 */ /* 0x000fe400078efcff */
[----:B------:R-:W-:-:S02]  /*0270*/  P2R R36, PR, RZ, 0x1 ;  /* 0x00000001ff247803 */ /* 0x000fc40000000000 */
[----:B------:R-:W-:Y:S02]  /*0280*/  ISETP.GE.AND P0, PT, R3, UR14, PT ;  /* 0x0000000e03007c0c */ /* 0x000fe4000bf06270 */
[----:B------:R-:W-:Y:S01]  /*0290*/  LOP3.LUT R42, R26, R43, RZ, 0xfc, !PT ;  /* 0x0000002b1a2a7212 */ /* 0x000fe200078efcff */
[----:B------:R-:W-:Y:S01]  /*02a0*/  IMAD.MOV.U32 R43, RZ, RZ, RZ ;  /* 0x000000ffff2b7224 */ /* 0x000fe200078e00ff */
[----:B------:R-:W-:Y:S02]  /*02b0*/  LOP3.LUT R5, R0, 0x3, RZ, 0xfc, !PT ;  /* 0x0000000300057812 */ /* 0x000fe400078efcff */
[----:B------:R-:W-:Y:S01]  /*02c0*/  ISETP.GE.AND P1, PT, R2, UR14, PT ;  /* 0x0000000e02007c0c */ /* 0x000fe2000bf26270 */
[----:B------:R-:W-:Y:S01]  /*02d0*/  IMAD.WIDE.U32 R2, R27, UR14, R42 ;  /* 0x0000000e1b027c25 */ /* 0x000fe2000f8e002a */
[----:B------:R-:W-:Y:S02]  /*02e0*/  P2R R34, PR, RZ, 0x1 ;  /* 0x00000001ff227803 */ /* 0x000fe40000000000 */
[----:B------:R-:W-:-:S02]  /*02f0*/  ISETP.GE.AND P0, PT, R5, UR14, PT ;  /* 0x0000000e05007c0c */ /* 0x000fc4000bf06270 */
[----:B------:R-:W-:Y:S02]  /*0300*/  LOP3.LUT R5, R0, 0x4, RZ, 0xfc, !PT ;  /* 0x0000000400057812 */ /* 0x000fe400078efcff */
[----:B------:R-:W-:Y:S02]  /*0310*/  P2R R35, PR, RZ, 0x2 ;  /* 0x00000002ff237803 */ /* 0x000fe40000000000 */
[----:B------:R-:W-:Y:S02]  /*0320*/  P2R R33, PR, RZ, 0x1 ;  /* 0x00000001ff217803 */ /* 0x000fe40000000000 */
[C---:B------:R-:W-:Y:S01]  /*0330*/  LEA R40, P0, R2.reuse, UR8, 0x1 ;  /* 0x0000000802287c11 */ /* 0x040fe2000f8008ff */
[----:B------:R-:W-:Y:S01]  /*0340*/  UIADD3 UR8, UPT, UPT, UR4, 0x100, URZ ;  /* 0x0000010004087890 */ /* 0x000fe2000fffe0ff */
[----:B------:R-:W-:Y:S02]  /*0350*/  ISETP.GE.AND P1, PT, R5, UR14, PT ;  /* 0x0000000e05007c0c */ /* 0x000fe4000bf26270 */
[----:B------:R-:W-:Y:S01]  /*0360*/  LEA.HI.X R5, R2, UR9, R3, 0x1, P0 ;  /* 0x0000000902057c11 */ /* 0x000fe200080f0c03 */
[----:B------:R-:W-:Y:S01]  /*0370*/  IMAD.SHL.U32 R2, R30, 0x20, RZ ;  /* 0x000000201e027824 */ /* 0x000fe200078e00ff */
[----:B------:R-:W-:Y:S01]  /*0380*/  P2R R32, PR, RZ, 0x2 ;  /* 0x00000002ff207803 */ /* 0x000fe20000000000 */
[----:B------:R-:W-:Y:S01]  /*0390*/  UIADD3 UR9, UPT, UPT, UR4, 0x500, URZ ;  /* 0x0000050004097890 */ /* 0x000fe2000fffe0ff */
[----:B---3--:R-:W-:Y:S01]  /*03a0*/  ISETP.NE.U32.AND P0, PT, R6, RZ, PT ;  /* 0x000000ff0600720c */ /* 0x008fe20003f05070 */
[----:B------:R-:W-:Y:S01]  /*03b0*/  UIADD3 UR4, UPT, UPT, UR4, 0x900, URZ ;  /* 0x0000090004047890 */ /* 0x000fe2000fffe0ff */
[----:B------:R-:W-:Y:S01]  /*03c0*/  FSETP.NEU.AND P1, PT, RZ, UR10, PT ;  /* 0x0000000aff007c0b */ /* 0x000fe2000bf2d000 */
[----:B------:R-:W-:Y:S01]  /*03d0*/  ULEA UR8, UR11, UR8, 0x18 ;  /* 0x000000080b087291 */ /* 0x000fe2000f8ec0ff */
[----:B------:R-:W-:Y:S01]  /*03e0*/  LOP3.LUT R25, R4, 0x78, RZ, 0xc0, !PT ;  /* 0x0000007804197812 */ /* 0x000fe200078ec0ff */
[----:B------:R-:W-:Y:S01]  /*03f0*/  VIADD R4, R42, 0x7 ;  /* 0x000000072a047836 */ /* 0x000fe20000000000 */
[----:B------:R-:W-:Y:S01]  /*0400*/  ISETP.NE.AND.EX P1, PT, R7, RZ, P1, P0 ;  /* 0x000000ff0700720c */ /* 0x000fe20000f25300 */
[----:B------:R-:W-:Y:S01]  /*0410*/  ULEA UR9, UR11, UR9, 0x18 ;  /* 0x000000090b097291 */ /* 0x000fe2000f8ec0ff */
[----:B------:R-:W-:Y:S01]  /*0420*/  LOP3.LUT R7, R2, 0x1e0, RZ, 0xc0, !PT ;  /* 0x000001e002077812 */ /* 0x000fe200078ec0ff */
[----:B------:R-:W-:Y:S01]  /*0430*/  ULEA UR11, UR11, UR4, 0x18 ;  /* 0x000000040b0b7291 */ /* 0x000fe2000f8ec0ff */
[----:B------:R-:W-:Y:S01]  /*0440*/  ISETP.GE.AND P0, PT, R42, UR14, PT ;  /* 0x0000000e2a007c0c */ /* 0x000fe2000bf06270 */
[----:B------:R-:W-:Y:S01]  /*0450*/  ULEA.HI UR4, UR21, 0x1, URZ, 0x1c ;  /* 0x0000000115047891 */ /* 0x000fe2000f8fe0ff */
[----:B------:R-:W-:-:S02]  /*0460*/  LOP3.LUT R7, R7, 0x10, R30, 0xf8, !PT ;  /* 0x0000001007077812 */ /* 0x000fc400078ef81e */
[----:B------:R-:W-:Y:S01]  /*0470*/  SEL R40, R40, RZ, !P0 ;  /* 0x000000ff28287207 */ /* 0x000fe20004000000 */
[----:B------:R-:W-:Y:S01]  /*0480*/  ULOP3.LUT UR10, UR4, 0x1ffffffe, URZ, 0xc0, !UPT ;  /* 0x1ffffffe040a7892 */ /* 0x000fe2000f8ec0ff */
[----:B------:R-:W-:Y:S01]  /*0490*/  SEL R5, R5, RZ, !P0 ;  /* 0x000000ff05057207 */ /* 0x000fe20004000000 */
[----:B------:R-:W-:Y:S01]  /*04a0*/  VIADD R6, R7, UR9 ;  /* 0x0000000907067c36 */ /* 0x000fe20008000000 */
[----:B------:R-:W-:Y:S02]  /*04b0*/  LOP3.LUT R30, R30, 0x1f, RZ, 0xc0, !PT ;  /* 0x0000001f1e1e7812 */ /* 0x000fe400078ec0ff */
[----:B------:R-:W-:Y:S02]  /*04c0*/  ISETP.GE.AND P0, PT, R27, UR13, PT ;  /* 0x0000000d1b007c0c */ /* 0x000fe4000bf06270 */
[----:B------:R-:W-:Y:S02]  /*04d0*/  LOP3.LUT R8, R0, 0x5, RZ, 0xfc, !PT ;  /* 0x0000000500087812 */ /* 0x000fe400078efcff */
[----:B------:R-:W-:-:S02]  /*04e0*/  LOP3.LUT R24, R26, 0x7, RZ, 0xfc, !PT ;  /* 0x000000071a187812 */ /* 0x000fc400078efcff */
[----:B------:R-:W-:Y:S02]  /*04f0*/  LOP3.LUT R3, R2, 0x20, RZ, 0xc0, !PT ;  /* 0x0000002002037812 */ /* 0x000fe400078ec0ff */
[----:B------:R-:W-:Y:S02]  /*0500*/  SHF.R.U32.HI R2, RZ, 0x1, R30 ;  /* 0x00000001ff027819 */ /* 0x000fe4000001161e */
[----:B------:R-:W-:Y:S02]  /*0510*/  SEL R40, R40, RZ, !P0 ;  /* 0x000000ff28287207 */ /* 0x000fe40004000000 */
[----:B------:R-:W-:Y:S01]  /*0520*/  SEL R41, R5, RZ, !P0 ;  /* 0x000000ff05297207 */ /* 0x000fe20004000000 */
[----:B------:R-:W-:Y:S01]  /*0530*/  IMAD R3, R2, 0x40, R3 ;  /* 0x0000004002037824 */ /* 0x000fe200078e0203 */
[----:B------:R-:W-:Y:S01]  /*0540*/  LOP3.LUT R9, R0, 0x6, RZ, 0xfc, !PT ;  /* 0x0000000600097812 */ /* 0x000fe200078efcff */
[----:B------:R-:W-:Y:S01]  /*0550*/  VIADD R5, R7, UR8 ;  /* 0x0000000807057c36 */ /* 0x000fe20008000000 */
[----:B------:R-:W-:-:S02]  /*0560*/  ISETP.GE.AND P2, PT, R4, UR14, PT ;  /* 0x0000000e04007c0c */ /* 0x000fc4000bf46270 */
[----:B------:R-:W-:Y:S02]  /*0570*/  ISETP.GE.AND P4, PT, R8, UR14, PT ;  /* 0x0000000e08007c0c */ /* 0x000fe4000bf86270 */
[----:B------:R-:W-:Y:S02]  /*0580*/  ISETP.GE.AND P0, PT, R24, UR13, PT ;  /* 0x0000000d18007c0c */ /* 0x000fe4000bf06270 */
[----:B------:R-:W-:Y:S02]  /*0590*/  ISETP.GE.OR P2, PT, R27, UR13, P2 ;  /* 0x0000000d1b007c0c */ /* 0x000fe40009746670 */
[----:B------:R-:W-:Y:S02]  /*05a0*/  ISETP.GE.AND P3, PT, R9, UR14, PT ;  /* 0x0000000e09007c0c */ /* 0x000fe4000bf66270 */
[----:B------:R-:W-:Y:S02]  /*05b0*/  P2R R31, PR, RZ, 0x10 ;  /* 0x00000010ff1f7803 */ /* 0x000fe40000000000 */
[----:B------:R-:W-:-:S09]  /*05c0*/  P2R R37, PR, RZ, 0x1 ;  /* 0x00000001ff257803 */ /* 0x000fd20000000000 */
.L_x_174:
[----:B------:R-:W-:Y:S01]  /*05d0*/  ISETP.GT.U32.AND P0, PT, R30, 0xf, PT ;  /* 0x0000000f1e00780c */ /* 0x000fe20003f04070 */
[----:B------:R-:W-:-:S12]  /*05e0*/  BSSY.RECONVERGENT B0, `(.L_x_113) ;  /* 0x0000018000007945 */ /* 0x000fd80003800200 */
[----:B------:R-:W-:Y:S05]  /*05f0*/  @P0 BRA `(.L_x_114) ;  /* 0x0000000000580947 */ /* 0x000fea0003800000 */
        /* <DEDUP_REMOVED lines=22> */
.L_x_114:
[----:B------:R-:W-:Y:S05]  /*0760*/  BSYNC.RECONVERGENT B0 ;  /* 0x0000000000007941 */ /* 0x000fea0003800200 */
.L_x_113:
        /* <DEDUP_REMOVED lines=23> */
.L_x_116:
[----:B------:R-:W-:Y:S05]  /*08e0*/  BSYNC.RECONVERGENT B0 ;  /* 0x0000000000007941 */ /* 0x000fea0003800200 */
.L_x_115:
        /* <DEDUP_REMOVED lines=25> */
[----:B------:R-:W-:Y:S02]  /*0a80*/  CS2R R14, SRZ ;  /* 0x00000000000e7805 */ /* 0x000fe4000001ff00 */
[----:B------:R-:W-:Y:S02]  /*0a90*/  CS2R R12, SRZ ;  /* 0x00000000000c7805 */ /* 0x000fe4000001ff00 */
[----:B------:R-:W-:Y:S02]  /*0aa0*/  CS2R R10, SRZ ;  /* 0x00000000000a7805 */ /* 0x000fe4000001ff00 */
[----:B------:R-:W-:Y:S01]  /*0ab0*/  CS2R R8, SRZ ;  /* 0x0000000000087805 */ /* 0x000fe2000001ff00 */
[----:B------:R-:W1:Y:S01]  /*0ac0*/  LDCU UR15, c[0x0][0x3b4] ;  /* 0x00007680ff0f77ac */ /* 0x000e620008000800 */
[----:B------:R-:W2:Y:S01]  /*0ad0*/  LDCU UR23, c[0x0][0x3b8] ;  /* 0x00007700ff1777ac */ /* 0x000ea20008000800 */
[----:B------:R-:W3:Y:S01]  /*0ae0*/  LDCU UR22, c[0x0][0x3b0] ;  /* 0x00007600ff1677ac */ /* 0x000ee20008000800 */
[----:B------:R-:W4:Y:S01]  /*0af0*/  LDCU.64 UR24, c[0x0][0x380] ;  /* 0x00007000ff1877ac */ /* 0x000f220008000a00 */
[----:B------:R-:W-:Y:S01]  /*0b00*/  UMOV UR4, URZ ;  /* 0x000000ff00047c82 */ /* 0x000fe20008000000 */
[----:B------:R-:W-:-:S05]  /*0b10*/  UMOV UR5, URZ ;  /* 0x000000ff00057c82 */ /* 0x000fca0008000000 */
.L_x_133:
[----:B------:R-:W-:Y:S02]  /*0b20*/  UIADD3 UR12, UPT, UPT, UR4, 0x10, URZ ;  /* 0x00000010040c7890 */ /* 0x000fe4000fffe0ff */
[----:B------:R-:W-:Y:S02]  /*0b30*/  UIADD3 UR5, UPT, UPT, UR5, 0x2, URZ ;  /* 0x0000000205057890 */ /* 0x000fe4000fffe0ff */
[----:B-1----:R-:W-:Y:S02]  /*0b40*/  UISETP.GE.AND UP1, UPT, UR12, UR15, UPT ;  /* 0x0000000f0c00728c */ /* 0x002fe4000bf26270 */
[----:B------:R-:W-:Y:S01]  /*0b50*/  UISETP.NE.AND UP0, UPT, UR5, UR10, UPT ;  /* 0x0000000a0500728c */ /* 0x000fe2000bf05270 */
[----:B------:R-:W-:-:S06]  /*0b60*/  UMOV UR14, UR4 ;  /* 0x00000004000e7c82 */ /* 0x000fcc0008000000 */
[----:B---3--:R-:W-:Y:S05]  /*0b70*/  BRA.U UP1, `(.L_x_119) ;  /* 0x0000000101d47547 */ /* 0x008fea000b800000 */
[----:B------:R-:W3:Y:S01]  /*0b80*/  LDS.64 R18, [R25+UR17] ;  /* 0x0000001119127984 */ /* 0x000ee20008000a00 */
[----:B------:R-:W-:Y:S01]  /*0b90*/  BSSY.RECONVERGENT B0, `(.L_x_120) ;  /* 0x0000014000007945 */ /* 0x000fe20003800200 */
[----:B------:R-:W-:Y:S02]  /*0ba0*/  IMAD.MOV.U32 R20, RZ, RZ, RZ ;  /* 0x000000ffff147224 */ /* 0x000fe400078e00ff */
[----:B------:R-:W-:Y:S02]  /*0bb0*/  IMAD.MOV.U32 R23, RZ, RZ, RZ ;  /* 0x000000ffff177224 */ /* 0x000fe400078e00ff */
        /* <DEDUP_REMOVED lines=9> */
[----:B------:R-:W-:-:S04]  /*0c50*/  IMAD.WIDE.U32 R16, R18, UR15, R16 ;  /* 0x0000000f12107c25 */ /* 0x000fc8000f8e0010 */
[----:B------:R-:W-:Y:S01]  /*0c60*/  IMAD.IADD R17, R17, 0x1, R19 ;  /* 0x0000000111117824 */ /* 0x000fe200078e0213 */
[----:B----4-:R-:W-:-:S04]  /*0c70*/  LEA R20, P0, R16, UR24, 0x1 ;  /* 0x0000001810147c11 */ /* 0x010fc8000f8008ff */
[----:B------:R-:W-:Y:S02]  /*0c80*/  LEA.HI.X R16, R16, UR25, R17, 0x1, P0 ;  /* 0x0000001910107c11 */ /* 0x000fe400080f0c11 */
[----:B------:R-:W-:-:S05]  /*0c90*/  IADD3 R20, P0, PT, R20, 0x20, RZ ;  /* 0x0000002014147810 */ /* 0x000fca0007f1e0ff */
[----:B------:R-:W-:Y:S02]  /*0ca0*/  IMAD.X R23, RZ, RZ, R16, P0 ;  /* 0x000000ffff177224 */ /* 0x000fe400000e0610 */
[----:B------:R-:W-:-:S05]  /*0cb0*/  VIADD R16, R24, UR12 ;  /* 0x0000000c18107c36 */ /* 0x000fca0008000000 */
[----:B------:R-:W-:-:S13]  /*0cc0*/  ISETP.GE.AND P0, PT, R16, UR15, PT ;  /* 0x0000000f10007c0c */ /* 0x000fda000bf06270 */
.L_x_121:
[----:B--2-4-:R-:W-:Y:S05]  /*0cd0*/  BSYNC.RECONVERGENT B0 ;  /* 0x0000000000007941 */ /* 0x014fea0003800200 */
.L_x_120:
[----:B------:R-:W-:Y:S01]  /*0ce0*/  ISETP.GE.AND P4, PT, R21, UR15, PT ;  /* 0x0000000f15007c0c */ /* 0x000fe2000bf86270 */
[----:B------:R-:W-:Y:S01]  /*0cf0*/  IMAD.MOV.U32 R22, RZ, RZ, RZ ;  /* 0x000000ffff167224 */ /* 0x000fe200078e00ff */
[----:B------:R-:W-:Y:S02]  /*0d00*/  BSSY.RECONVERGENT B0, `(.L_x_122) ;  /* 0x000001b000007945 */ /* 0x000fe40003800200 */
[----:B------:R-:W-:Y:S02]  /*0d10*/  ISETP.GE.OR P5, PT, R42, UR23, P4 ;  /* 0x000000172a007c0c */ /* 0x000fe4000a7a6670 */
[----:B------:R-:W-:-:S11]  /*0d20*/  ISETP.GE.OR P4, PT, R4, UR23, P4 ;  /* 0x0000001704007c0c */ /* 0x000fd6000a786670 */
[----:B------:R-:W1:Y:S01]  /*0d30*/  @!P5 LDC.64 R16, c[0x0][0x388] ;  /* 0x0000e200ff10db82 */ /* 0x000e620000000a00 */
[----:B------:R-:W-:Y:S02]  /*0d40*/  @!P5 IMAD.MOV.U32 R18, RZ, RZ, R42 ;  /* 0x000000ffff12d224 */ /* 0x000fe400078e002a */
[----:B------:R-:W-:Y:S02]  /*0d50*/  @!P5 IMAD.MOV.U32 R19, RZ, RZ, RZ ;  /* 0x000000ffff13d224 */ /* 0x000fe400078e00ff */
[----:B------:R-:W-:-:S04]  /*0d60*/  @!P5 IMAD.WIDE.U32 R18, R21, UR23, R18 ;  /* 0x000000171512dc25 */ /* 0x000fc8000f8e0012 */
[----:B------:R-:W-:Y:S02]  /*0d70*/  @!P5 IMAD R21, R21, UR20, R19 ;  /* 0x000000141515dc24 */ /* 0x000fe4000f8e0213 */
[----:B------:R-:W-:Y:S01]  /*0d80*/  IMAD.MOV.U32 R19, RZ, RZ, RZ ;  /* 0x000000ffff137224 */ /* 0x000fe200078e00ff */
[----:B-1----:R-:W-:Y:S01]  /*0d90*/  @!P5 LEA R22, P6, R18, R16, 0x1 ;  /* 0x000000101216d211 */ /* 0x002fe200078c08ff */
[----:B------:R-:W-:-:S03]  /*0da0*/  IMAD.MOV.U32 R16, RZ, RZ, R20 ;  /* 0x000000ffff107224 */ /* 0x000fc600078e0014 */
[----:B------:R-:W-:Y:S01]  /*0db0*/  @!P5 LEA.HI.X R19, R18, R17, R21, 0x1, P6 ;  /* 0x000000111213d211 */ /* 0x000fe200030f0c15 */
[----:B------:R-:W-:-:S05]  /*0dc0*/  IMAD.MOV.U32 R17, RZ, RZ, R23 ;  /* 0x000000ffff117224 */ /* 0x000fca00078e0017 */
[----:B------:R-:W-:Y:S01]  /*0dd0*/  @!PT LDS RZ, [RZ] ;  /* 0x00000000fffff984 */ /* 0x000fe20000000800 */
[----:B------:R-:W-:Y:S01]  /*0de0*/  @!PT LDS RZ, [RZ] ;  /* 0x00000000fffff984 */ /* 0x000fe20000000800 */
[----:B------:R-:W-:Y:S01]  /*0df0*/  @!PT LDS RZ, [RZ] ;  /* 0x00000000fffff984 */ /* 0x000fe20000000800 */
[----:B------:R1:W-:Y:S04]  /*0e00*/  @!P0 LDGSTS.E.BYPASS.128 [R5+0x200], desc[UR18][R16.64] ;  /* 0x0020000010058fae */ /* 0x0003e8000b981812 */
[----:B------:R2:W-:Y:S01]  /*0e10*/  @P0 STS.128 [R7+UR8+0x200], RZ ;  /* 0x000200ff07000988 */ /* 0x0005e20008000c08 */
[----:B-1----:R-:W-:Y:S02]  /*0e20*/  IMAD.MOV.U32 R16, RZ, RZ, R22 ;  /* 0x000000ffff107224 */ /* 0x002fe400078e0016 */
[----:B------:R-:W-:Y:S01]  /*0e30*/  IMAD.MOV.U32 R17, RZ, RZ, R19 ;  /* 0x000000ffff117224 */ /* 0x000fe200078e0013 */
[----:B--2---:R-:W-:Y:S06]  /*0e40*/  @P4 BRA `(.L_x_123) ;  /* 0x0000000000144947 */ /* 0x004fec0003800000 */
[----:B------:R-:W-:Y:S01]  /*0e50*/  @!PT LDS RZ, [RZ] ;  /* 0x00000000fffff984 */ /* 0x000fe20000000800 */
[----:B------:R-:W-:Y:S01]  /*0e60*/  @!PT LDS RZ, [RZ] ;  /* 0x00000000fffff984 */ /* 0x000fe20000000800 */
[----:B------:R-:W-:Y:S01]  /*0e70*/  @!PT LDS RZ, [RZ] ;  /* 0x00000000fffff984 */ /* 0x000fe20000000800 */
[----:B------:R2:W-:Y:S01]  /*0e80*/  LDGSTS.E.BYPASS.128 [R6+0x200], desc[UR18][R16.64] ;  /* 0x0020000010067fae */ /* 0x0005e2000b981812 */
[----:B------:R-:W-:Y:S05]  /*0e90*/  BRA `(.L_x_124) ;  /* 0x0000000000047947 */ /* 0x000fea0003800000 */
.L_x_123:
[----:B------:R1:W-:Y:S02]  /*0ea0*/  STS.128 [R7+UR9+0x200], RZ ;  /* 0x000200ff07007988 */ /* 0x0003e40008000c09 */
.L_x_124:
[----:B------:R-:W-:Y:S05]  /*0eb0*/  BSYNC.RECONVERGENT B0 ;  /* 0x0000000000007941 */ /* 0x000fea0003800200 */
.L_x_122:
[----:B------:R-:W0:Y:S02]  /*0ec0*/  LDGDEPBAR ;  /* 0x00000000000079af */ /* 0x000e240000000000 */
.L_x_119:
[----:B------:R-:W2:Y:S01]  /*0ed0*/  S2R R18, SR_LANEID ;  /* 0x0000000000127919 */ /* 0x000ea20000000000 */
[----:B------:R-:W5:Y:S01]  /*0ee0*/  S2UR UR16, SR_CgaCtaId ;  /* 0x00000000001079c3 */ /* 0x000f620000008800 */
[----:B------:R-:W-:Y:S01]  /*0ef0*/  UMOV UR12, 0x400 ;  /* 0x00000400000c7882 */ /* 0x000fe20000000000 */
[----:B------:R-:W-:Y:S02]  /*0f00*/  UIADD3 UR4, UPT, UPT, UR4, 0x20, URZ ;  /* 0x0000002004047890 */ /* 0x000fe4000fffe0ff */
[----:B------:R-:W-:Y:S02]  /*0f10*/  UIADD3 UR13, UPT, UPT, UR12, 0x100, URZ ;  /* 0x000001000c0d7890 */ /* 0x000fe4000fffe0ff */
[----:B------:R-:W-:Y:S02]  /*0f20*/  UIADD3 UR12, UPT, UPT, UR12, 0x500, URZ ;  /* 0x000005000c0c7890 */ /* 0x000fe4000fffe0ff */
[----:B------:R-:W-:Y:S02]  /*0f30*/  UISETP.GE.AND UP2, UPT, UR4, UR15, UPT ;  /* 0x0000000f0400728c */ /* 0x000fe4000bf46270 */
[----:B-----5:R-:W-:-:S02]  /*0f40*/  ULEA UR13, UR16, UR13, 0x18 ;  /* 0x0000000d100d7291 */ /* 0x020fc4000f8ec0ff */
[----:B------:R-:W-:Y:S01]  /*0f50*/  ULEA UR16, UR16, UR12, 0x18 ;  /* 0x0000000c10107291 */ /* 0x000fe2000f8ec0ff */
[----:B--2---:R-:W-:Y:S02]  /*0f60*/  SHF.R.U32.HI R16, RZ, 0x3, R18 ;  /* 0x00000003ff107819 */ /* 0x004fe40000011612 */
[----:B------:R-:W-:-:S03]  /*0f70*/  LOP3.LUT R17, R18, 0x7, RZ, 0xc0, !PT ;  /* 0x0000000712117812 */ /* 0x000fc600078ec0ff */
[----:B------:R-:W-:Y:S01]  /*0f80*/  IMAD.SHL.U32 R20, R16, 0x8, RZ ;  /* 0x0000000810147824 */ /* 0x000fe200078e00ff */
[----:B------:R-:W-:-:S04]  /*0f90*/  SHF.R.U32.HI R16, RZ, 0x4, R18 ;  /* 0x00000004ff107819 */ /* 0x000fc80000011612 */
[----:B------:R-:W-:Y:S01]  /*0fa0*/  LOP3.LUT R17, R20, 0x8, R17, 0xe2, !PT ;  /* 0x0000000814117812 */ /* 0x000fe200078ee211 */
[----:B------:R-:W-:-:S04]  /*0fb0*/  IMAD.SHL.U32 R16, R16, 0x8, RZ ;  /* 0x0000000810107824 */ /* 0x000fc800078e00ff */
[----:B------:R-:W-:-:S05]  /*0fc0*/  IMAD R38, R17, 0x10, R16 ;  /* 0x0000001011267824 */ /* 0x000fca00078e0210 */
[C---:B------:R-:W-:Y:S02]  /*0fd0*/  LEA R16, R38.reuse, UR13, 0x1 ;  /* 0x0000000d26107c11 */ /* 0x040fe4000f8e08ff */
[----:B------:R-:W-:-:S04]  /*0fe0*/  LEA R20, R38, UR16, 0x1 ;  /* 0x0000001026147c11 */ /* 0x000fc8000f8e08ff */
[----:B------:R-:W-:Y:S04]  /*0ff0*/  LDSM.16.M88.4 R16, [R16] ;  /* 0x000000001010783b */ /* 0x000fe80000000200 */
[----:B------:R-:W2:Y:S02]  /*1000*/  LDSM.16.MT88.4 R20, [R20] ;  /* 0x000000001414783b */ /* 0x000ea40000004200 */
[C---:B--2---:R-:W-:Y:S08]  /*1010*/  HMMA.16816.F32 R8, R16.reuse, R20, R8 ;  /* 0x000000141008723c */ /* 0x044ff00000001808 */
[----:B------:R-:W-:Y:S01]  /*1020*/  HMMA.16816.F32 R12, R16, R22, R12 ;  /* 0x00000016100c723c */ /* 0x000fe2000000180c */
[----:B------:R-:W-:-:S04]  /*1030*/  NOP ;  /* 0x0000000000007918 */ /* 0x000fc80000000000 */
[----:B------:R-:W-:-:S15]  /*1040*/  BRA.U UP1, `(.L_x_125) ;  /* 0x0000000101047547 */ /* 0x000fde000b800000 */
[----:B------:R-:W-:-:S04]  /*1050*/  DEPBAR.LE SB0, 0x0 ;  /* 0x000080000000791a */ /* 0x000fc80000000000 */
.L_x_125:
[----:B------:R-:W-:Y:S01]  /*1060*/  NOP ;  /* 0x0000000000007918 */ /* 0x000fe20000000000 */
[----:B------:R-:W-:Y:S05]  /*1070*/  BRA.U UP2, `(.L_x_126) ;  /* 0x0000000102d47547 */ /* 0x000fea000b800000 */
        /* <DEDUP_REMOVED lines=21> */
.L_x_128:
[----:B----4-:R-:W-:Y:S05]  /*11d0*/  BSYNC.RECONVERGENT B0 ;  /* 0x0000000000007941 */ /* 0x010fea0003800200 */
.L_x_127:
[----:B------:R-:W-:Y:S01]  /*11e0*/  ISETP.GE.AND P4, PT, R21, UR15, PT ;  /* 0x0000000f15007c0c */ /* 0x000fe2000bf86270 */
[----:B------:R-:W-:Y:S01]  /*11f0*/  IMAD.MOV.U32 R22, RZ, RZ, RZ ;  /* 0x000000ffff167224 */ /* 0x000fe200078e00ff */
[----:B------:R-:W-:Y:S02]  /*1200*/  BSSY.RECONVERGENT B0, `(.L_x_129) ;  /* 0x000001b000007945 */ /* 0x000fe40003800200 */
[----:B------:R-:W-:Y:S02]  /*1210*/  ISETP.GE.OR P5, PT, R42, UR23, P4 ;  /* 0x000000172a007c0c */ /* 0x000fe4000a7a6670 */
[----:B------:R-:W-:-:S11]  /*1220*/  ISETP.GE.OR P4, PT, R4, UR23, P4 ;  /* 0x0000001704007c0c */ /* 0x000fd6000a786670 */
[----:B------:R-:W2:Y:S01]  /*1230*/  @!P5 LDC.64 R16, c[0x0][0x388] ;  /* 0x0000e200ff10db82 */ /* 0x000ea20000000a00 */
[----:B------:R-:W-:Y:S02]  /*1240*/  @!P5 IMAD.MOV.U32 R18, RZ, RZ, R42 ;  /* 0x000000ffff12d224 */ /* 0x000fe400078e002a */
[----:B------:R-:W-:Y:S02]  /*1250*/  @!P5 IMAD.MOV.U32 R19, RZ, RZ, RZ ;  /* 0x000000ffff13d224 */ /* 0x000fe400078e00ff */
[----:B------:R-:W-:-:S04]  /*1260*/  @!P5 IMAD.WIDE.U32 R18, R21, UR23, R18 ;  /* 0x000000171512dc25 */ /* 0x000fc8000f8e0012 */
[----:B------:R-:W-:Y:S02]  /*1270*/  @!P5 IMAD R21, R21, UR20, R19 ;  /* 0x000000141515dc24 */ /* 0x000fe4000f8e0213 */
[----:B------:R-:W-:Y:S01]  /*1280*/  IMAD.MOV.U32 R19, RZ, RZ, RZ ;  /* 0x000000ffff137224 */ /* 0x000fe200078e00ff */
[----:B--2---:R-:W-:Y:S01]  /*1290*/  @!P5 LEA R22, P6, R18, R16, 0x1 ;  /* 0x000000101216d211 */ /* 0x004fe200078c08ff */
[----:B------:R-:W-:-:S03]  /*12a0*/  IMAD.MOV.U32 R16, RZ, RZ, R20 ;  /* 0x000000ffff107224 */ /* 0x000fc600078e0014 */
[----:B------:R-:W-:Y:S01]  /*12b0*/  @!P5 LEA.HI.X R19, R18, R17, R21, 0x1, P6 ;  /* 0x000000111213d211 */ /* 0x000fe200030f0c15 */
[----:B------:R-:W-:-:S05]  /*12c0*/  IMAD.MOV.U32 R17, RZ, RZ, R23 ;  /* 0x000000ffff117224 */ /* 0x000fca00078e0017 */
[----:B------:R-:W-:Y:S01]  /*12d0*/  @!PT LDS RZ, [RZ] ;  /* 0x00000000fffff984 */ /* 0x000fe20000000800 */
[----:B------:R-:W-:Y:S01]  /*12e0*/  @!PT LDS RZ, [RZ] ;  /* 0x00000000fffff984 */ /* 0x000fe20000000800 */
[----:B------:R-:W-:Y:S01]  /*12f0*/  @!PT LDS RZ, [RZ] ;  /* 0x00000000fffff984 */ /* 0x000fe20000000800 */
[----:B------:R2:W-:Y:S04]  /*1300*/  @!P0 LDGSTS.E.BYPASS.128 [R5], desc[UR18][R16.64] ;  /* 0x0000000010058fae */ /* 0x0005e8000b981812 */
[----:B------:R3:W-:Y:S01]  /*1310*/  @P0 STS.128 [R7+UR8], RZ ;  /* 0x000000ff07000988 */ /* 0x0007e20008000c08 */
[----:B--2---:R-:W-:Y:S02]  /*1320*/  IMAD.MOV.U32 R16, RZ, RZ, R22 ;  /* 0x000000ffff107224 */ /* 0x004fe400078e0016 */
[----:B------:R-:W-:Y:S01]  /*1330*/  IMAD.MOV.U32 R17, RZ, RZ, R19 ;  /* 0x000000ffff117224 */ /* 0x000fe200078e0013 */
[----:B---3--:R-:W-:Y:S06]  /*1340*/  @P4 BRA `(.L_x_130) ;  /* 0x0000000000144947 */ /* 0x008fec0003800000 */
[----:B------:R-:W-:Y:S01]  /*1350*/  @!PT LDS RZ, [RZ] ;  /* 0x00000000fffff984 */ /* 0x000fe20000000800 */
[----:B------:R-:W-:Y:S01]  /*1360*/  @!PT LDS RZ, [RZ] ;  /* 0x00000000fffff984 */ /* 0x000fe20000000800 */
[----:B------:R-:W-:Y:S01]  /*1370*/  @!PT LDS RZ, [RZ] ;  /* 0x00000000fffff984 */ /* 0x000fe20000000800 */
[----:B------:R2:W-:Y:S01]  /*1380*/  LDGSTS.E.BYPASS.128 [R6], desc[UR18][R16.64] ;  /* 0x0000000010067fae */ /* 0x0005e2000b981812 */
[----:B------:R-:W-:Y:S05]  /*1390*/  BRA `(.L_x_131) ;  /* 0x0000000000047947 */ /* 0x000fea0003800000 */
.L_x_130:
[----:B------:R3:W-:Y:S02]  /*13a0*/  STS.128 [R7+UR9], RZ ;  /* 0x000000ff07007988 */ /* 0x0007e40008000c09 */
.L_x_131:
[----:B------:R-:W-:Y:S05]  /*13b0*/  BSYNC.RECONVERGENT B0 ;  /* 0x0000000000007941 */ /* 0x000fea0003800200 */
.L_x_129:
[----:B------:R-:W0:Y:S02]  /*13c0*/  LDGDEPBAR ;  /* 0x00000000000079af */ /* 0x000e240000000000 */
.L_x_126:
[----:B------:R-:W-:Y:S02]  /*13d0*/  UIADD3 UR12, UPT, UPT, UR13, 0x200, URZ ;  /* 0x000002000d0c7890 */ /* 0x000fe4000fffe0ff */
[----:B------:R-:W-:Y:S02]  /*13e0*/  UIADD3 UR13, UPT, UPT, UR16, 0x200, URZ ;  /* 0x00000200100d7890 */ /* 0x000fe4000fffe0ff */
[----:B------:R-:W-:Y:S02]  /*13f0*/  UISETP.GE.AND UP1, UPT, UR4, UR15, UPT ;  /* 0x0000000f0400728c */ /* 0x000fe4000bf26270 */
[C---:B--2---:R-:W-:Y:S02]  /*1400*/  LEA R16, R38.reuse, UR12, 0x1 ;  /* 0x0000000c26107c11 */ /* 0x044fe4000f8e08ff */
        /* <DEDUP_REMOVED lines=8> */
.L_x_132:
[----:B------:R-:W-:Y:S01]  /*1490*/  NOP ;  /* 0x0000000000007918 */ /* 0x000fe20000000000 */
[----:B------:R-:W-:Y:S05]  /*14a0*/  BRA.U UP0, `(.L_x_133) ;  /* 0xfffffff5009c7547 */ /* 0x000fea000b83ffff */
[----:B------:R-:W-:-:S12]  /*14b0*/  UIADD3 UR4, UPT, UPT, UR14, 0x30, URZ ;  /* 0x000000300e047890 */ /* 0x000fd8000fffe0ff */
.L_x_118:
        /* <DEDUP_REMOVED lines=23> */
.L_x_136:
[----:B---34-:R-:W-:Y:S05]  /*1630*/  BSYNC.RECONVERGENT B0 ;  /* 0x0000000000007941 */ /* 0x018fea0003800200 */
.L_x_135:
[----:B------:R-:W2:Y:S01]  /*1640*/  LDCU UR5, c[0x0][0x3b8] ;  /* 0x00007700ff0577ac */ /* 0x000ea20008000800 */
[----:B------:R-:W-:Y:S01]  /*1650*/  VIADD R23, R27, UR4 ;  /* 0x000000041b177c36 */ /* 0x000fe20008000000 */
[----:B------:R-:W-:Y:S01]  /*1660*/  @!PT LDS RZ, [RZ] ;  /* 0x00000000fffff984 */ /* 0x000fe20000000800 */
[----:B------:R-:W-:Y:S01]  /*1670*/  @!PT LDS RZ, [RZ] ;  /* 0x00000000fffff984 */ /* 0x000fe20000000800 */
[----:B------:R-:W-:Y:S01]  /*1680*/  @!PT LDS RZ, [RZ] ;  /* 0x00000000fffff984 */ /* 0x000fe20000000800 */
[----:B------:R3:W-:Y:S01]  /*1690*/  @!P0 LDGSTS.E.BYPASS.128 [R5+0x200], desc[UR18][R20.64] ;  /* 0x0020000014058fae */ /* 0x0007e2000b981812 */
[----:B------:R-:W-:Y:S01]  /*16a0*/  IMAD.MOV.U32 R22, RZ, RZ, RZ ;  /* 0x000000ffff167224 */ /* 0x000fe200078e00ff */
[----:B------:R-:W-:Y:S01]  /*16b0*/  BSSY.RECONVERGENT B0, `(.L_x_137) ;  /* 0x0000017000007945 */ /* 0x000fe20003800200 */
[----:B------:R-:W-:Y:S01]  /*16c0*/  IMAD.MOV.U32 R39, RZ, RZ, RZ ;  /* 0x000000ffff277224 */ /* 0x000fe200078e00ff */
[----:B------:R3:W-:Y:S01]  /*16d0*/  @P0 STS.128 [R7+UR8+0x200], RZ ;  /* 0x000200ff07000988 */ /* 0x0007e20008000c08 */
[----:B--2---:R-:W-:Y:S02]  /*16e0*/  ISETP.GE.AND P4, PT, R42, UR5, PT ;  /* 0x000000052a007c0c */ /* 0x004fe4000bf86270 */
[----:B------:R-:W-:Y:S02]  /*16f0*/  ISETP.GE.AND P0, PT, R4, UR5, PT ;  /* 0x0000000504007c0c */ /* 0x000fe4000bf06270 */
[----:B------:R-:W-:-:S02]  /*1700*/  ISETP.GE.OR P4, PT, R23, UR15, P4 ;  /* 0x0000000f17007c0c */ /* 0x000fc4000a786670 */
[----:B------:R-:W-:-:S11]  /*1710*/  ISETP.GE.OR P0, PT, R23, UR15, P0 ;  /* 0x0000000f17007c0c */ /* 0x000fd60008706670 */
[----:B------:R-:W2:Y:S01]  /*1720*/  @!P4 LDC.64 R16, c[0x0][0x388] ;  /* 0x0000e200ff10cb82 */ /* 0x000ea20000000a00 */
[----:B------:R-:W-:Y:S02]  /*1730*/  @!P4 IMAD.MOV.U32 R18, RZ, RZ, R42 ;  /* 0x000000ffff12c224 */ /* 0x000fe400078e002a */
[----:B------:R-:W-:Y:S02]  /*1740*/  @!P4 IMAD.MOV.U32 R19, RZ, RZ, RZ ;  /* 0x000000ffff13c224 */ /* 0x000fe400078e00ff */
[----:B------:R-:W-:-:S04]  /*1750*/  @!P4 IMAD.WIDE.U32 R18, R23, UR5, R18 ;  /* 0x000000051712cc25 */ /* 0x000fc8000f8e0012 */
[----:B------:R-:W-:Y:S01]  /*1760*/  @!P4 IMAD R19, R23, UR20, R19 ;  /* 0x000000141713cc24 */ /* 0x000fe2000f8e0213 */
[----:B--2---:R-:W-:-:S04]  /*1770*/  @!P4 LEA R22, P5, R18, R16, 0x1 ;  /* 0x000000101216c211 */ /* 0x004fc800078a08ff */
        /* <DEDUP_REMOVED lines=9> */
.L_x_138:
[----:B------:R3:W-:Y:S02]  /*1810*/  STS.128 [R7+UR9+0x200], RZ ;  /* 0x000200ff07007988 */ /* 0x0007e40008000c09 */
.L_x_139:
[----:B------:R-:W-:Y:S05]  /*1820*/  BSYNC.RECONVERGENT B0 ;  /* 0x0000000000007941 */ /* 0x000fea0003800200 */
.L_x_137:
[----:B------:R-:W0:Y:S02]  /*1830*/  LDGDEPBAR ;  /* 0x00000000000079af */ /* 0x000e240000000000 */
.L_x_134:
[----:B--2---:R-:W2:Y:S01]  /*1840*/  S2R R16, SR_LANEID ;  /* 0x0000000000107919 */ /* 0x004ea20000000000 */
[----:B------:R-:W5:Y:S01]  /*1850*/  S2UR UR12, SR_CgaCtaId ;  /* 0x00000000000c79c3 */ /* 0x000f620000008800 */
[----:B------:R-:W-:Y:S02]  /*1860*/  UMOV UR4, 0x400 ;  /* 0x0000040000047882 */ /* 0x000fe40000000000 */
[----:B------:R-:W-:Y:S02]  /*1870*/  UIADD3 UR5, UPT, UPT, UR4, 0x100, URZ ;  /* 0x0000010004057890 */ /* 0x000fe4000fffe0ff */
[----:B------:R-:W-:Y:S02]  /*1880*/  UIADD3 UR4, UPT, UPT, UR4, 0x500, URZ ;  /* 0x0000050004047890 */ /* 0x000fe4000fffe0ff */
[----:B-----5:R-:W-:Y:S02]  /*1890*/  ULEA UR5, UR12, UR5, 0x18 ;  /* 0x000000050c057291 */ /* 0x020fe4000f8ec0ff */
[----:B------:R-:W-:Y:S01]  /*18a0*/  ULEA UR4, UR12, UR4, 0x18 ;  /* 0x000000040c047291 */ /* 0x000fe2000f8ec0ff */
[----:B--2---:R-:W-:-:S02]  /*18b0*/  SHF.R.U32.HI R17, RZ, 0x3, R16 ;  /* 0x00000003ff117819 */ /* 0x004fc40000011610 */
[----:B------:R-:W-:Y:S02]  /*18c0*/  LOP3.LUT R18, R16, 0x7, RZ, 0xc0, !PT ;  /* 0x0000000710127812 */ /* 0x000fe400078ec0ff */
[----:B------:R-:W-:Y:S01]  /*18d0*/  SHF.R.U32.HI R16, RZ, 0x4, R16 ;  /* 0x00000004ff107819 */ /* 0x000fe20000011610 */
[----:B------:R-:W-:-:S04]  /*18e0*/  IMAD.SHL.U32 R17, R17, 0x8, RZ ;  /* 0x0000000811117824 */ /* 0x000fc800078e00ff */
[----:B------:R-:W-:Y:S01]  /*18f0*/  IMAD.SHL.U32 R16, R16, 0x8, RZ ;  /* 0x0000000810107824 */ /* 0x000fe200078e00ff */
[----:B------:R-:W-:-:S05]  /*1900*/  LOP3.LUT R17, R17, 0x8, R18, 0xe2, !PT ;  /* 0x0000000811117812 */ /* 0x000fca00078ee212 */
        /* <DEDUP_REMOVED lines=10> */
.L_x_140:
[----:B------:R-:W-:Y:S01]  /*19b0*/  NOP ;  /* 0x0000000000007918 */ /* 0x000fe20000000000 */
.L_x_117:
[----:B------:R-:W2:Y:S01]  /*19c0*/  S2R R17, SR_LANEID ;  /* 0x0000000000117919 */ /* 0x000ea20000000000 */
[----:B------:R-:W5:Y:S01]  /*19d0*/  S2UR UR12, SR_CgaCtaId ;  /* 0x00000000000c79c3 */ /* 0x000f620000008800 */
[----:B------:R-:W-:Y:S01]  /*19e0*/  UMOV UR4, 0x400 ;  /* 0x0000040000047882 */ /* 0x000fe20000000000 */
[----:B------:R-:W-:Y:S01]  /*19f0*/  BSSY.RECONVERGENT B1, `(.L_x_141) ;  /* 0x000019c000017945 */ /* 0x000fe20003800200 */
[----:B------:R-:W-:-:S04]  /*1a00*/  UIADD3 UR5, UPT, UPT, UR4, 0x900, URZ ;  /* 0x0000090004057890 */ /* 0x000fc8000fffe0ff */
[----:B-----5:R-:W-:Y:S01]  /*1a10*/  ULEA UR5, UR12, UR5, 0x18 ;  /* 0x000000050c057291 */ /* 0x020fe2000f8ec0ff */
[----:B--2---:R-:W-:Y:S02]  /*1a20*/  SHF.R.U32.HI R16, RZ, 0x2, R17 ;  /* 0x00000002ff107819 */ /* 0x004fe40000011611 */
[----:B------:R-:W-:-:S05]  /*1a30*/  LOP3.LUT R17, R17, 0x3, RZ, 0xc0, !PT ;  /* 0x0000000311117812 */ /* 0x000fca00078ec0ff */
[----:B------:R-:W-:-:S05]  /*1a40*/  IMAD R16, R16, 0x8, R17 ;  /* 0x0000000810107824 */ /* 0x000fca00078e0211 */
[----:B------:R-:W-:Y:S01]  /*1a50*/  LEA R18, R16, UR5, 0x3 ;  /* 0x0000000510127c11 */ /* 0x000fe2000f8e18ff */
[----:B------:R-:W-:Y:S02]  /*1a60*/  ULEA UR5, UR12, UR4, 0x18 ;  /* 0x000000040c057291 */ /* 0x000fe4000f8ec0ff */
[----:B------:R-:W-:Y:S02]  /*1a70*/  UIADD3 UR4, UPT, UPT, UR4, 0x80, URZ ;  /* 0x0000008004047890 */ /* 0x000fe4000fffe0ff */
[----:B------:R2:W-:Y:S02]  /*1a80*/  STS.64 [R18], R8 ;  /* 0x0000000812007388 */ /* 0x0005e40000000a00 */
[----:B------:R-:W-:Y:S01]  /*1a90*/  LEA R16, R2, UR5, 0x3 ;  /* 0x0000000502107c11 */ /* 0x000fe2000f8e18ff */
[----:B------:R-:W-:Y:S01]  /*1aa0*/  ULEA UR4, UR12, UR4, 0x18 ;  /* 0x000000040c047291 */ /* 0x000fe2000f8ec0ff */
[----:B------:R-:W-:Y:S03]  /*1ab0*/  STS.64 [R18+0x200], R10 ;  /* 0x0002000a12007388 */ /* 0x000fe60000000a00 */
[----:B------:R-:W5:Y:S01]  /*1ac0*/  LDCU UR5, c[0x0][0x3b0] ;  /* 0x00007600ff0577ac */ /* 0x000f620008000800 */
[----:B------:R-:W-:Y:S04]  /*1ad0*/  STS.64 [R18+0x20], R12 ;  /* 0x0000200c12007388 */ /* 0x000fe80000000a00 */
[----:B------:R1:W-:Y:S01]  /*1ae0*/  STS.64 [R18+0x220], R14 ;  /* 0x0002200e12007388 */ /* 0x0003e20000000a00 */
[----:B------:R-:W-:-:S03]  /*1af0*/  NOP ;  /* 0x0000000000007918 */ /* 0x000fc60000000000 */
[----:B------:R-:W5:Y:S01]  /*1b00*/  LDS.64 R16, [R16] ;  /* 0x0000000010107984 */ /* 0x000f620000000a00 */
[----:B--2---:R-:W-:Y:S01]  /*1b10*/  IMAD R8, R29, 0x10, R2 ;  /* 0x000000101d087824 */ /* 0x004fe200078e0202 */
[----:B-1----:R-:W-:Y:S01]  /*1b20*/  LEA R14, R2, UR4, 0x3 ;  /* 0x00000004020e7c11 */ /* 0x002fe2000f8e18ff */
[----:B------:R-:W1:Y:S05]  /*1b30*/  LDCU UR4, c[0x0][0x3c0] ;  /* 0x00007800ff0477ac */ /* 0x000e6a0008000800 */
[----:B------:R-:W1:Y:S01]  /*1b40*/  LDS.64 R14, [R14] ;  /* 0x000000000e0e7984 */ /* 0x000e620000000a00 */
[C---:B-----5:R-:W-:Y:S02]  /*1b50*/  ISETP.GE.U32.AND P0, PT, R16.reuse, UR5, PT ;  /* 0x0000000510007c0c */ /* 0x060fe4000bf06070 */
[----:B------:R-:W-:-:S02]  /*1b60*/  ISETP.GT.U32.AND P4, PT, R16, -0x1, PT ;  /* 0xffffffff1000780c */ /* 0x000fc40003f84070 */
[----:B------:R-:W-:-:S04]  /*1b70*/  ISETP.GE.AND.EX P0, PT, R17, UR6, PT, P0 ;  /* 0x0000000611007c0c */ /* 0x000fc8000bf06300 */
[----:B------:R-:W-:Y:S02]  /*1b80*/  ISETP.GT.AND.EX P0, PT, R17, -0x1, !P0, P4 ;  /* 0xffffffff1100780c */ /* 0x000fe40004704340 */
[C---:B-1----:R-:W-:Y:S01]  /*1b90*/  ISETP.GE.U32.AND P4, PT, R14.reuse, UR4, PT ;  /* 0x000000040e007c0c */ /* 0x042fe2000bf86070 */
[----:B------:R-:W1:Y:S01]  /*1ba0*/  LDCU UR4, c[0x0][0x3bc] ;  /* 0x00007780ff0477ac */ /* 0x000e620008000800 */
[----:B------:R-:W-:Y:S02]  /*1bb0*/  ISETP.GT.U32.AND P5, PT, R14, -0x1, PT ;  /* 0xffffffff0e00780c */ /* 0x000fe40003fa4070 */
[----:B------:R-:W-:-:S04]  /*1bc0*/  ISETP.GE.AND.EX P4, PT, R15, UR7, PT, P4 ;  /* 0x000000070f007c0c */ /* 0x000fc8000bf86340 */
[----:B------:R-:W-:Y:S02]  /*1bd0*/  ISETP.GT.AND.EX P4, PT, R15, -0x1, !P4, P5 ;  /* 0xffffffff0f00780c */ /* 0x000fe40006784350 */
[----:B-1----:R-:W-:-:S04]  /*1be0*/  ISETP.LT.AND P0, PT, R8, UR4, P0 ;  /* 0x0000000408007c0c */ /* 0x002fc80008701270 */
[----:B------:R-:W-:-:S13]  /*1bf0*/  PLOP3.LUT P0, PT, P0, P4, PT, 0x80, 0x8 ;  /* 0x000000000008781c */ /* 0x000fda0000709070 */
[----:B------:R-:W-:Y:S05]  /*1c00*/  @!P0 BRA `(.L_x_142) ;  /* 0x0000001400e88947 */ /* 0x000fea0003800000 */
[----:B------:R-:W-:-:S13]  /*1c10*/  ISETP.NE.AND P6, PT, R36, RZ, PT ;  /* 0x000000ff2400720c */ /* 0x000fda0003fc5270 */
[----:B------:R-:W-:Y:S05]  /*1c20*/  @!P6 BRA `(.L_x_143) ;  /* 0x0000000800e4e947 */ /* 0x000fea0003800000 */
[----:B------:R-:W1:Y:S01]  /*1c30*/  LDC R19, c[0x0][0x3b8] ;  /* 0x0000ee00ff137b82 */ /* 0x000e620000000800 */
[----:B------:R-:W-:Y:S01]  /*1c40*/  BSSY.RECONVERGENT B0, `(.L_x_144) ;  /* 0x00000b6000007945 */ /* 0x000fe20003800200 */
[----:B-1----:R-:W-:-:S13]  /*1c50*/  ISETP.GE.AND P0, PT, R0, R19, PT ;  /* 0x000000130000720c */ /* 0x002fda0003f06270 */
[----:B------:R-:W-:Y:S05]  /*1c60*/  @P0 BRA `(.L_x_145) ;  /* 0x0000000800cc0947 */ /* 0x000fea0003800000 */
[----:B------:R-:W1:Y:S01]  /*1c70*/  LDCU.64 UR4, c[0x0][0x390] ;  /* 0x00007200ff0477ac */ /* 0x000e620008000a00 */
[-C--:B------:R-:W-:Y:S01]  /*1c80*/  IMAD R11, R17, R19.reuse, RZ ;  /* 0x00000013110b7224 */ /* 0x080fe200078e02ff */
[----:B------:R-:W2:Y:S01]  /*1c90*/  @P1 LDC R18, c[0x0][0x3c8] ;  /* 0x0000f200ff121b82 */ /* 0x000ea20000000800 */
[----:B------:R-:W-:Y:S02]  /*1ca0*/  IMAD.MOV.U32 R8, RZ, RZ, R0 ;  /* 0x000000ffff087224 */ /* 0x000fe400078e0000 */
[----:B------:R-:W-:Y:S02]  /*1cb0*/  IMAD.MOV.U32 R9, RZ, RZ, RZ ;  /* 0x000000ffff097224 */ /* 0x000fe400078e00ff */
[C---:B------:R-:W-:Y:S02]  /*1cc0*/  IMAD R11, R16.reuse, UR20, R11 ;  /* 0x00000014100b7c24 */ /* 0x040fe4000f8e020b */
[----:B------:R-:W-:-:S04]  /*1cd0*/  IMAD.WIDE.U32 R16, R16, R19, R8 ;  /* 0x0000001310107225 */ /* 0x000fc800078e0008 */
[----:B------:R-:W-:Y:S02]  /*1ce0*/  IMAD.IADD R11, R17, 0x1, R11 ;  /* 0x00000001110b7824 */ /* 0x000fe400078e020b */
[-C--:B------:R-:W-:Y:S02]  /*1cf0*/  IMAD R13, R15, R19.reuse, RZ ;  /* 0x000000130f0d7224 */ /* 0x080fe400078e02ff */
[----:B------:R-:W-:Y:S01]  /*1d00*/  IMAD.WIDE.U32 R8, R14, R19, R8 ;  /* 0x000000130e087225 */ /* 0x000fe200078e0008 */
[----:B-1----:R-:W-:-:S03]  /*1d10*/  LEA R10, P0, R16, UR4, 0x1 ;  /* 0x00000004100a7c11 */ /* 0x002fc6000f8008ff */
[----:B------:R-:W-:Y:S01]  /*1d20*/  IMAD R13, R14, UR20, R13 ;  /* 0x000000140e0d7c24 */ /* 0x000fe2000f8e020d */
[----:B------:R-:W-:Y:S01]  /*1d30*/  LEA.HI.X R11, R16, UR5, R11, 0x1, P0 ;  /* 0x00000005100b7c11 */ /* 0x000fe200080f0c0b */
[----:B------:R-:W1:Y:S01]  /*1d40*/  LDCU.64 UR4, c[0x0][0x3a8] ;  /* 0x00007500ff0477ac */ /* 0x000e620008000a00 */
[----:B------:R-:W3:Y:S01]  /*1d50*/  LDC R14, c[0x0][0x3c4] ;  /* 0x0000f100ff0e7b82 */ /* 0x000ee20000000800 */
[----:B------:R-:W-:Y:S02]  /*1d60*/  IMAD.IADD R13, R9, 0x1, R13 ;  /* 0x00000001090d7824 */ /* 0x000fe400078e020d */
[----:B------:R-:W3:Y:S01]  /*1d70*/  LDS R9, [R3+UR11] ;  /* 0x0000000b03097984 */ /* 0x000ee20008000800 */
[----:B------:R-:W-:Y:S01]  /*1d80*/  IMAD.MOV.U32 R15, RZ, RZ, 0x3254 ;  /* 0x00003254ff0f7424 */ /* 0x000fe200078e00ff */
[----:B-1----:R-:W-:-:S04]  /*1d90*/  LEA R17, P0, R8, UR4, 0x1 ;  /* 0x0000000408117c11 */ /* 0x002fc8000f8008ff */
[----:B------:R-:W-:Y:S02]  /*1da0*/  LEA.HI.X R13, R8, UR5, R13, 0x1, P0 ;  /* 0x00000005080d7c11 */ /* 0x000fe400080f0c0d */
[----:B------:R-:W-:-:S04]  /*1db0*/  LOP3.LUT R8, R17, 0x2, RZ, 0xc0, !PT ;  /* 0x0000000211087812 */ /* 0x000fc800078ec0ff */
[----:B------:R-:W-:Y:S02]  /*1dc0*/  ISETP.EQ.U32.AND P0, PT, R8, RZ, PT ;  /* 0x000000ff0800720c */ /* 0x000fe40003f02070 */
[----:B------:R-:W4:Y:S01]  /*1dd0*/  @P1 LDG.E.U16.CONSTANT R8, desc[UR18][R10.64] ;  /* 0x000000120a081981 */ /* 0x000f22000c1e9500 */
[----:B------:R-:W-:Y:S01]  /*1de0*/  LOP3.LUT R12, R17, 0xfffffffd, RZ, 0xc0, !PT ;  /* 0xfffffffd110c7812 */ /* 0x000fe200078ec0ff */
[----:B------:R-:W-:Y:S01]  /*1df0*/  BSSY.RECONVERGENT B2, `(.L_x_146) ;  /* 0x000000d000027945 */ /* 0x000fe20003800200 */
[----:B------:R-:W-:-:S03]  /*1e00*/  SEL R16, R15, 0x7610, P0 ;  /* 0x000076100f107807 */ /* 0x000fc60000000000 */
[----:B------:R1:W5:Y:S01]  /*1e10*/  LD.E R19, desc[UR18][R12.64] ;  /* 0x000000120c137980 */ /* 0x000362000c101900 */
[----:B---3--:R-:W-:Y:S01]  /*1e20*/  FMUL R9, R9, R14 ;  /* 0x0000000e09097220 */ /* 0x008fe20000400000 */
[----:B----4-:R-:W-:-:S05]  /*1e30*/  @P1 HADD2.F32 R8, -RZ, R8.H0_H0 ;  /* 0x20000008ff081230 */ /* 0x010fca0000004100 */
[----:B--2---:R-:W-:-:S05]  /*1e40*/  @P1 FFMA R9, R8, R18, R9 ;  /* 0x0000001208091223 */ /* 0x004fca0000000009 */
[----:B-1----:R-:W-:-:S07]  /*1e50*/  F2FP.F16.F32.PACK_AB R9, RZ, R9 ;  /* 0x00000009ff09723e */ /* 0x002fce00000000ff */
.L_x_147:
[----:B-----5:R-:W-:-:S05]  /*1e60*/  HADD2 R8, R19, R9.H0_H0 ;  /* 0x2000000913087230 */ /* 0x020fca0000000000 */
[----:B------:R-:W-:-:S06]  /*1e70*/  PRMT R8, R19, R16, R8 ;  /* 0x0000001013087216 */ /* 0x000fcc0000000008 */
[----:B------:R-:W2:Y:S02]  /*1e80*/  ATOM.E.CAS.STRONG.GPU PT, R8, [R12], R19, R8 ;  /* 0x000000130c08738b */ /* 0x000ea400001ee108 */
[----:B--2---:R-:W-:Y:S01]  /*1e90*/  ISETP.NE.U32.AND P0, PT, R8, R19, PT ;  /* 0x000000130800720c */ /* 0x004fe20003f05070 */
[----:B------:R-:W-:-:S12]  /*1ea0*/  IMAD.MOV.U32 R19, RZ, RZ, R8 ;  /* 0x000000ffff137224 */ /* 0x000fd800078e0008 */
[----:B------:R-:W-:Y:S05]  /*1eb0*/  @P0 BRA `(.L_x_147) ;  /* 0xfffffffc00e80947 */ /* 0x000fea000383ffff */
[----:B------:R-:W-:Y:S05]  /*1ec0*/  BSYNC.RECONVERGENT B2 ;  /* 0x0000000000027941 */ /* 0x000fea0003800200 */
.L_x_146:
[----:B------:R-:W-:-:S13]  /*1ed0*/  ISETP.NE.AND P4, PT, R35, RZ, PT ;  /* 0x000000ff2300720c */ /* 0x000fda0003f85270 */
[----:B------:R-:W-:Y:S05]  /*1ee0*/  @P4 BRA `(.L_x_145) ;  /* 0x00000008002c4947 */ /* 0x000fea0003800000 */
[----:B------:R-:W2:Y:S01]  /*1ef0*/  @P1 LDG.E.U16.CONSTANT R18, desc[UR18][R10.64+0x2] ;  /* 0x000002120a121981 */ /* 0x000ea2000c1e9500 */
[----:B------:R-:W-:Y:S01]  /*1f00*/  IADD3 R19, P0, PT, R17, 0x2, RZ ;  /* 0x0000000211137810 */ /* 0x000fe20007f1e0ff */
[----:B------:R-:W1:Y:S02]  /*1f10*/  @P1 LDC R20, c[0x0][0x3c8] ;  /* 0x0000f200ff141b82 */ /* 0x000e640000000800 */
[----:B------:R-:W3:Y:S01]  /*1f20*/  LDS R23, [R3+UR11+0x4] ;  /* 0x0000040b03177984 */ /* 0x000ee20008000800 */
        /* <DEDUP_REMOVED lines=8> */
[----:B--2---:R-:W-:-:S05]  /*1fb0*/  @P1 HADD2.F32 R18, -RZ, R18.H0_H0 ;  /* 0x20000012ff121230 */ /* 0x004fca0000004100 */
[----:B-1----:R-:W-:-:S05]  /*1fc0*/  @P1 FFMA R23, R18, R20, R23 ;  /* 0x0000001412171223 */ /* 0x002fca0000000017 */
[----:B----4-:R-:W-:-:S07]  /*1fd0*/  F2FP.F16.F32.PACK_AB R23, RZ, R23 ;  /* 0x00000017ff17723e */ /* 0x010fce00000000ff */
.L_x_149:
[----:B-----5:R-:W-:-:S05]  /*1fe0*/  HADD2 R18, R21, R23.H0_H0 ;  /* 0x2000001715127230 */ /* 0x020fca0000000000 */
[----:B------:R-:W-:-:S06]  /*1ff0*/  PRMT R18, R21, R16, R18 ;  /* 0x0000001015127216 */ /* 0x000fcc0000000012 */
[----:B------:R-:W2:Y:S02]  /*2000*/  ATOM.E.CAS.STRONG.GPU PT, R18, [R8], R21, R18 ;  /* 0x000000150812738b */ /* 0x000ea400001ee112 */
[----:B--2---:R-:W-:Y:S01]  /*2010*/  ISETP.NE.U32.AND P0, PT, R18, R21, PT ;  /* 0x000000151200720c */ /* 0x004fe20003f05070 */
[----:B------:R-:W-:-:S12]  /*2020*/  IMAD.MOV.U32 R21, RZ, RZ, R18 ;  /* 0x000000ffff157224 */ /* 0x000fd800078e0012 */
[----:B------:R-:W-:Y:S05]  /*2030*/  @P0 BRA `(.L_x_149) ;  /* 0xfffffffc00e80947 */ /* 0x000fea000383ffff */
[----:B------:R-:W-:Y:S05]  /*2040*/  BSYNC.RECONVERGENT B2 ;  /* 0x0000000000027941 */ /* 0x000fea0003800200 */
.L_x_148:
        /* <DEDUP_REMOVED lines=17> */
.L_x_151:
[----:B-----5:R-:W-:-:S05]  /*2160*/  HADD2 R18, R21, R23.H0_H0 ;  /* 0x2000001715127230 */ /* 0x020fca0000000000 */
[----:B------:R-:W-:-:S06]  /*2170*/  PRMT R18, R21, R16, R18 ;  /* 0x0000001015127216 */ /* 0x000fcc0000000012 */
[----:B------:R-:W2:Y:S02]  /*2180*/  ATOM.E.CAS.STRONG.GPU PT, R18, [R8], R21, R18 ;  /* 0x000000150812738b */ /* 0x000ea400001ee112 */
[----:B--2---:R-:W-:Y:S01]  /*2190*/  ISETP.NE.U32.AND P0, PT, R18, R21, PT ;  /* 0x000000151200720c */ /* 0x004fe20003f05070 */
[----:B------:R-:W-:-:S12]  /*21a0*/  IMAD.MOV.U32 R21, RZ, RZ, R18 ;  /* 0x000000ffff157224 */ /* 0x000fd800078e0012 */
[----:B------:R-:W-:Y:S05]  /*21b0*/  @P0 BRA `(.L_x_151) ;  /* 0xfffffffc00e80947 */ /* 0x000fea000383ffff */
[----:B------:R-:W-:Y:S05]  /*21c0*/  BSYNC.RECONVERGENT B2 ;  /* 0x0000000000027941 */ /* 0x000fea0003800200 */
.L_x_150:
        /* <DEDUP_REMOVED lines=17> */
.L_x_153:
[----:B-----5:R-:W-:-:S05]  /*22e0*/  HADD2 R18, R21, R23.H0_H0 ;  /* 0x2000001715127230 */ /* 0x020fca0000000000 */
[----:B------:R-:W-:-:S06]  /*22f0*/  PRMT R18, R21, R16, R18 ;  /* 0x0000001015127216 */ /* 0x000fcc0000000012 */
[----:B------:R-:W2:Y:S02]  /*2300*/  ATOM.E.CAS.STRONG.GPU PT, R18, [R8], R21, R18 ;  /* 0x000000150812738b */ /* 0x000ea400001ee112 */
[----:B--2---:R-:W-:Y:S01]  /*2310*/  ISETP.NE.U32.AND P0, PT, R18, R21, PT ;  /* 0x000000151200720c */ /* 0x004fe20003f05070 */
[----:B------:R-:W-:-:S12]  /*2320*/  IMAD.MOV.U32 R21, RZ, RZ, R18 ;  /* 0x000000ffff157224 */ /* 0x000fd800078e0012 */
[----:B------:R-:W-:Y:S05]  /*2330*/  @P0 BRA `(.L_x_153) ;  /* 0xfffffffc00e80947 */ /* 0x000fea000383ffff */
[----:B------:R-:W-:Y:S05]  /*2340*/  BSYNC.RECONVERGENT B2 ;  /* 0x0000000000027941 */ /* 0x000fea0003800200 */
.L_x_152:
        /* <DEDUP_REMOVED lines=17> */
.L_x_155:
[----:B-----5:R-:W-:-:S05]  /*2460*/  HADD2 R18, R21, R23.H0_H0 ;  /* 0x2000001715127230 */ /* 0x020fca0000000000 */
[----:B------:R-:W-:-:S06]  /*2470*/  PRMT R18, R21, R16, R18 ;  /* 0x0000001015127216 */ /* 0x000fcc0000000012 */
[----:B------:R-:W2:Y:S02]  /*2480*/  ATOM.E.CAS.STRONG.GPU PT, R18, [R8], R21, R18 ;  /* 0x000000150812738b */ /* 0x000ea400001ee112 */
[----:B--2---:R-:W-:Y:S01]  /*2490*/  ISETP.NE.U32.AND P0, PT, R18, R21, PT ;  /* 0x000000151200720c */ /* 0x004fe20003f05070 */
[----:B------:R-:W-:-:S12]  /*24a0*/  IMAD.MOV.U32 R21, RZ, RZ, R18 ;  /* 0x000000ffff157224 */ /* 0x000fd800078e0012 */
[----:B------:R-:W-:Y:S05]  /*24b0*/  @P0 BRA `(.L_x_155) ;  /* 0xfffffffc00e80947 */ /* 0x000fea000383ffff */
[----:B------:R-:W-:Y:S05]  /*24c0*/  BSYNC.RECONVERGENT B2 ;  /* 0x0000000000027941 */ /* 0x000fea0003800200 */
.L_x_154:
        /* <DEDUP_REMOVED lines=17> */
.L_x_157:
[----:B-----5:R-:W-:-:S05]  /*25e0*/  HADD2 R18, R21, R23.H0_H0 ;  /* 0x2000001715127230 */ /* 0x020fca0000000000 */
[----:B------:R-:W-:-:S06]  /*25f0*/  PRMT R18, R21, R16, R18 ;  /* 0x0000001015127216 */ /* 0x000fcc0000000012 */
[----:B------:R-:W2:Y:S02]  /*2600*/  ATOM.E.CAS.STRONG.GPU PT, R18, [R8], R21, R18 ;  /* 0x000000150812738b */ /* 0x000ea400001ee112 */
[----:B--2---:R-:W-:Y:S01]  /*2610*/  ISETP.NE.U32.AND P0, PT, R18, R21, PT ;  /* 0x000000151200720c */ /* 0x004fe20003f05070 */
[----:B------:R-:W-:-:S12]  /*2620*/  IMAD.MOV.U32 R21, RZ, RZ, R18 ;  /* 0x000000ffff157224 */ /* 0x000fd800078e0012 */
[----:B------:R-:W-:Y:S05]  /*2630*/  @P0 BRA `(.L_x_157) ;  /* 0xfffffffc00e80947 */ /* 0x000fea000383ffff */
[----:B------:R-:W-:Y:S05]  /*2640*/  BSYNC.RECONVERGENT B2 ;  /* 0x0000000000027941 */ /* 0x000fea0003800200 */
.L_x_156:
[----:B------:R-:W-:Y:S05]  /*2650*/  @P3 BRA `(.L_x_145) ;  /* 0x0000000000503947 */ /* 0x000fea0003800000 */
[----:B------:R-:W2:Y:S01]  /*2660*/  @P1 LDG.E.U16.CONSTANT R10, desc[UR18][R10.64+0xc] ;  /* 0x00000c120a0a1981 */ /* 0x000ea2000c1e9500 */
[----:B------:R-:W-:Y:S01]  /*2670*/  IADD3 R17, P0, PT, R17, 0xc, RZ ;  /* 0x0000000c11117810 */ /* 0x000fe20007f1e0ff */
[----:B------:R-:W1:Y:S02]  /*2680*/  @P1 LDC R18, c[0x0][0x3c8] ;  /* 0x0000f200ff121b82 */ /* 0x000e640000000800 */
[----:B------:R-:W3:Y:S01]  /*2690*/  LDS R9, [R3+UR11+0x18] ;  /* 0x0000180b03097984 */ /* 0x000ee20008000800 */
[C---:B------:R-:W-:Y:S01]  /*26a0*/  LOP3.LUT R12, R17.reuse, 0xfffffffd, RZ, 0xc0, !PT ;  /* 0xfffffffd110c7812 */ /* 0x040fe200078ec0ff */
[----:B------:R-:W-:Y:S01]  /*26b0*/  IMAD.X R13, RZ, RZ, R13, P0 ;  /* 0x000000ffff0d7224 */ /* 0x000fe200000e060d */
[----:B------:R-:W-:-:S04]  /*26c0*/  LOP3.LUT R8, R17, 0x2, RZ, 0xc0, !PT ;  /* 0x0000000211087812 */ /* 0x000fc800078ec0ff */
[----:B------:R4:W5:Y:S01]  /*26d0*/  LD.E R16, desc[UR18][R12.64] ;  /* 0x000000120c107980 */ /* 0x000962000c101900 */
[----:B------:R-:W-:-:S04]  /*26e0*/  ISETP.EQ.U32.AND P0, PT, R8, RZ, PT ;  /* 0x000000ff0800720c */ /* 0x000fc80003f02070 */
[----:B------:R-:W-:Y:S01]  /*26f0*/  SEL R15, R15, 0x7610, P0 ;  /* 0x000076100f0f7807 */ /* 0x000fe20000000000 */
[----:B---3--:R-:W-:Y:S01]  /*2700*/  FMUL R9, R9, R14 ;  /* 0x0000000e09097220 */ /* 0x008fe20000400000 */
[----:B--2---:R-:W-:-:S05]  /*2710*/  @P1 HADD2.F32 R8, -RZ, R10.H0_H0 ;  /* 0x2000000aff081230 */ /* 0x004fca0000004100 */
[----:B-1----:R-:W-:-:S05]  /*2720*/  @P1 FFMA R9, R8, R18, R9 ;  /* 0x0000001208091223 */ /* 0x002fca0000000009 */
[----:B----4-:R-:W-:-:S07]  /*2730*/  F2FP.F16.F32.PACK_AB R11, RZ, R9 ;  /* 0x00000009ff0b723e */ /* 0x010fce00000000ff */
.L_x_158:
[----:B-----5:R-:W-:-:S05]  /*2740*/  HADD2 R8, R16, R11.H0_H0 ;  /* 0x2000000b10087230 */ /* 0x020fca0000000000 */
[----:B------:R-:W-:-:S06]  /*2750*/  PRMT R9, R16, R15, R8 ;  /* 0x0000000f10097216 */ /* 0x000fcc0000000008 */
[----:B------:R-:W2:Y:S02]  /*2760*/  ATOM.E.CAS.STRONG.GPU PT, R9, [R12], R16, R9 ;  /* 0x000000100c09738b */ /* 0x000ea400001ee109 */
[----:B--2---:R-:W-:Y:S01]  /*2770*/  ISETP.NE.U32.AND P0, PT, R9, R16, PT ;  /* 0x000000100900720c */ /* 0x004fe20003f05070 */
[----:B------:R-:W-:-:S12]  /*2780*/  IMAD.MOV.U32 R16, RZ, RZ, R9 ;  /* 0x000000ffff107224 */ /* 0x000fd800078e0009 */
[----:B------:R-:W-:Y:S05]  /*2790*/  @P0 BRA `(.L_x_158) ;  /* 0xfffffffc00e80947 */ /* 0x000fea000383ffff */
.L_x_145:
[----:B---34-:R-:W-:Y:S05]  /*27a0*/  BSYNC.RECONVERGENT B0 ;  /* 0x0000000000007941 */ /* 0x018fea0003800200 */
.L_x_144:
[----:B------:R-:W-:Y:S05]  /*27b0*/  BRA `(.L_x_142) ;  /* 0x0000000800fc7947 */ /* 0x000fea0003800000 */
.L_x_143:
[----:B------:R-:W1:Y:S01]  /*27c0*/  LDCU UR4, c[0x0][0x3b8] ;  /* 0x00007700ff0477ac */ /* 0x000e620008000800 */
[----:B------:R-:W-:Y:S01]  /*27d0*/  IMAD.MOV.U32 R12, RZ, RZ, R0 ;  /* 0x000000ffff0c7224 */ /* 0x000fe200078e0000 */
[----:B------:R-:W2:Y:S01]  /*27e0*/  @P1 LDC R18, c[0x0][0x3c8] ;  /* 0x0000f200ff121b82 */ /* 0x000ea20000000800 */
[----:B------:R-:W-:Y:S01]  /*27f0*/  IMAD.MOV.U32 R13, RZ, RZ, RZ ;  /* 0x000000ffff0d7224 */ /* 0x000fe200078e00ff */
[----:B------:R-:W3:Y:S01]  /*2800*/  LDCU.64 UR12, c[0x0][0x390] ;  /* 0x00007200ff0c77ac */ /* 0x000ee20008000a00 */
[----:B-1----:R-:W-:Y:S02]  /*2810*/  IMAD R9, R17, UR4, RZ ;  /* 0x0000000411097c24 */ /* 0x002fe4000f8e02ff */
[----:B------:R-:W-:-:S04]  /*2820*/  IMAD.WIDE.U32 R10, R16, UR4, R12 ;  /* 0x00000004100a7c25 */ /* 0x000fc8000f8e000c */
[----:B------:R-:W-:Y:S01]  /*2830*/  IMAD R9, R16, UR20, R9 ;  /* 0x0000001410097c24 */ /* 0x000fe2000f8e0209 */
[----:B---3--:R-:W-:Y:S01]  /*2840*/  LEA R8, P0, R10, UR12, 0x1 ;  /* 0x0000000c0a087c11 */ /* 0x008fe2000f8008ff */
[----:B------:R-:W-:Y:S01]  /*2850*/  IMAD.WIDE.U32 R12, R14, UR4, R12 ;  /* 0x000000040e0c7c25 */ /* 0x000fe2000f8e000c */
[----:B------:R-:W1:Y:S03]  /*2860*/  LDC R16, c[0x0][0x3c4] ;  /* 0x0000f100ff107b82 */ /* 0x000e660000000800 */
[----:B------:R-:W-:Y:S02]  /*2870*/  IMAD.IADD R9, R11, 0x1, R9 ;  /* 0x000000010b097824 */ /* 0x000fe400078e0209 */
[----:B------:R-:W-:-:S03]  /*2880*/  IMAD R11, R15, UR4, RZ ;  /* 0x000000040f0b7c24 */ /* 0x000fc6000f8e02ff */
[----:B------:R-:W-:Y:S01]  /*2890*/  LEA.HI.X R9, R10, UR13, R9, 0x1, P0 ;  /* 0x0000000d0a097c11 */ /* 0x000fe200080f0c09 */
[----:B------:R-:W3:Y:S01]  /*28a0*/  LDCU.64 UR12, c[0x0][0x3a8] ;  /* 0x00007500ff0c77ac */ /* 0x000ee20008000a00 */
[----:B------:R-:W-:Y:S02]  /*28b0*/  IMAD R11, R14, UR20, R11 ;  /* 0x000000140e0b7c24 */ /* 0x000fe4000f8e020b */
[----:B------:R-:W-:Y:S02]  /*28c0*/  IMAD.MOV.U32 R14, RZ, RZ, 0x3254 ;  /* 0x00003254ff0e7424 */ /* 0x000fe400078e00ff */
[----:B------:R-:W-:Y:S01]  /*28d0*/  IMAD.IADD R11, R13, 0x1, R11 ;  /* 0x000000010d0b7824 */ /* 0x000fe200078e020b */
[----:B---3--:R-:W-:-:S04]  /*28e0*/  LEA R15, P0, R12, UR12, 0x1 ;  /* 0x0000000c0c0f7c11 */ /* 0x008fc8000f8008ff */
[C---:B------:R-:W-:Y:S02]  /*28f0*/  LOP3.LUT R10, R15.reuse, 0x2, RZ, 0xc0, !PT ;  /* 0x000000020f0a7812 */ /* 0x040fe400078ec0ff */
[----:B------:R-:W-:Y:S02]  /*2900*/  LEA.HI.X R13, R12, UR13, R11, 0x1, P0 ;  /* 0x0000000d0c0d7c11 */ /* 0x000fe400080f0c0b */
[----:B------:R-:W-:Y:S01]  /*2910*/  ISETP.EQ.U32.AND P0, PT, R10, RZ, PT ;  /* 0x000000ff0a00720c */ /* 0x000fe20003f02070 */
[----:B------:R-:W1:Y:S01]  /*2920*/  LDS R11, [R3+UR11] ;  /* 0x0000000b030b7984 */ /* 0x000e620008000800 */
[----:B------:R-:W-:Y:S01]  /*2930*/  LOP3.LUT R12, R15, 0xfffffffd, RZ, 0xc0, !PT ;  /* 0xfffffffd0f0c7812 */ /* 0x000fe200078ec0ff */
[----:B------:R-:W-:Y:S01]  /*2940*/  BSSY.RECONVERGENT B0, `(.L_x_159) ;  /* 0x000000e000007945 */ /* 0x000fe20003800200 */
[----:B------:R-:W-:Y:S01]  /*2950*/  SEL R19, R14, 0x7610, P0 ;  /* 0x000076100e137807 */ /* 0x000fe20000000000 */
[----:B------:R-:W3:Y:S04]  /*2960*/  @P1 LDG.E.U16.CONSTANT R10, desc[UR18][R8.64] ;  /* 0x00000012080a1981 */ /* 0x000ee8000c1e9500 */
[----:B------:R1:W5:Y:S02]  /*2970*/  LD.E R17, desc[UR18][R12.64] ;  /* 0x000000120c117980 */ /* 0x000364000c101900 */
[----:B-1----:R-:W-:Y:S01]  /*2980*/  FMUL R11, R11, R16 ;  /* 0x000000100b0b7220 */ /* 0x002fe20000400000 */
[----:B---3--:R-:W-:-:S05]  /*2990*/  @P1 HADD2.F32 R10, -RZ, R10.H0_H0 ;  /* 0x2000000aff0a1230 */ /* 0x008fca0000004100 */
[----:B--2---:R-:W-:-:S05]  /*29a0*/  @P1 FFMA R11, R10, R18, R11 ;  /* 0x000000120a0b1223 */ /* 0x004fca000000000b */
[----:B------:R-:W-:-:S07]  /*29b0*/  F2FP.F16.F32.PACK_AB R11, RZ, R11 ;  /* 0x0000000bff0b723e */ /* 0x000fce00000000ff */
.L_x_160:
[----:B-----5:R-:W-:-:S05]  /*29c0*/  HADD2 R10, R17, R11.H0_H0 ;  /* 0x2000000b110a7230 */ /* 0x020fca0000000000 */
[----:B------:R-:W-:-:S06]  /*29d0*/  PRMT R10, R17, R19, R10 ;  /* 0x00000013110a7216 */ /* 0x000fcc000000000a */
[----:B------:R-:W2:Y:S02]  /*29e0*/  ATOM.E.CAS.STRONG.GPU PT, R10, [R12], R17, R10 ;  /* 0x000000110c0a738b */ /* 0x000ea400001ee10a */
[----:B--2---:R-:W-:Y:S01]  /*29f0*/  ISETP.NE.U32.AND P0, PT, R10, R17, PT ;  /* 0x000000110a00720c */ /* 0x004fe20003f05070 */
[----:B------:R-:W-:-:S12]  /*2a00*/  IMAD.MOV.U32 R17, RZ, RZ, R10 ;  /* 0x000000ffff117224 */ /* 0x000fd800078e000a */
[----:B------:R-:W-:Y:S05]  /*2a10*/  @P0 BRA `(.L_x_160) ;  /* 0xfffffffc00e80947 */ /* 0x000fea000383ffff */
[----:B----4-:R-:W-:Y:S05]  /*2a20*/  BSYNC.RECONVERGENT B0 ;  /* 0x0000000000007941 */ /* 0x010fea0003800200 */
.L_x_159:
        /* <DEDUP_REMOVED lines=15> */
.L_x_162:
[----:B-----5:R-:W-:-:S05]  /*2b20*/  HADD2 R20, R19, R21.H0_H0 ;  /* 0x2000001513147230 */ /* 0x020fca0000000000 */
[----:B------:R-:W-:-:S06]  /*2b30*/  PRMT R20, R19, R18, R20 ;  /* 0x0000001213147216 */ /* 0x000fcc0000000014 */
[----:B------:R-:W2:Y:S02]  /*2b40*/  ATOM.E.CAS.STRONG.GPU PT, R20, [R10], R19, R20 ;  /* 0x000000130a14738b */ /* 0x000ea400001ee114 */
[----:B--2---:R-:W-:Y:S01]  /*2b50*/  ISETP.NE.U32.AND P0, PT, R20, R19, PT ;  /* 0x000000131400720c */ /* 0x004fe20003f05070 */
[----:B------:R-:W-:-:S12]  /*2b60*/  IMAD.MOV.U32 R19, RZ, RZ, R20 ;  /* 0x000000ffff137224 */ /* 0x000fd800078e0014 */
[----:B------:R-:W-:Y:S05]  /*2b70*/  @P0 BRA `(.L_x_162) ;  /* 0xfffffffc00e80947 */ /* 0x000fea000383ffff */
[----:B------:R-:W-:Y:S05]  /*2b80*/  BSYNC.RECONVERGENT B0 ;  /* 0x0000000000007941 */ /* 0x000fea0003800200 */
.L_x_161:
        /* <DEDUP_REMOVED lines=15> */
.L_x_164:
[----:B-----5:R-:W-:-:S05]  /*2c80*/  HADD2 R20, R19, R21.H0_H0 ;  /* 0x2000001513147230 */ /* 0x020fca0000000000 */
[----:B------:R-:W-:-:S06]  /*2c90*/  PRMT R20, R19, R18, R20 ;  /* 0x0000001213147216 */ /* 0x000fcc0000000014 */
[----:B------:R-:W2:Y:S02]  /*2ca0*/  ATOM.E.CAS.STRONG.GPU PT, R20, [R10], R19, R20 ;  /* 0x000000130a14738b */ /* 0x000ea400001ee114 */
[----:B--2---:R-:W-:Y:S01]  /*2cb0*/  ISETP.NE.U32.AND P0, PT, R20, R19, PT ;  /* 0x000000131400720c */ /* 0x004fe20003f05070 */
[----:B------:R-:W-:-:S12]  /*2cc0*/  IMAD.MOV.U32 R19, RZ, RZ, R20 ;  /* 0x000000ffff137224 */ /* 0x000fd800078e0014 */
[----:B------:R-:W-:Y:S05]  /*2cd0*/  @P0 BRA `(.L_x_164) ;  /* 0xfffffffc00e80947 */ /* 0x000fea000383ffff */
[----:B------:R-:W-:Y:S05]  /*2ce0*/  BSYNC.RECONVERGENT B0 ;  /* 0x0000000000007941 */ /* 0x000fea0003800200 */
.L_x_163:
        /* <DEDUP_REMOVED lines=15> */
.L_x_166:
[----:B-----5:R-:W-:-:S05]  /*2de0*/  HADD2 R20, R19, R21.H0_H0 ;  /* 0x2000001513147230 */ /* 0x020fca0000000000 */
[----:B------:R-:W-:-:S06]  /*2df0*/  PRMT R20, R19, R18, R20 ;  /* 0x0000001213147216 */ /* 0x000fcc0000000014 */
[----:B------:R-:W2:Y:S02]  /*2e00*/  ATOM.E.CAS.STRONG.GPU PT, R20, [R10], R19, R20 ;  /* 0x000000130a14738b */ /* 0x000ea400001ee114 */
[----:B--2---:R-:W-:Y:S01]  /*2e10*/  ISETP.NE.U32.AND P0, PT, R20, R19, PT ;  /* 0x000000131400720c */ /* 0x004fe20003f05070 */
[----:B------:R-:W-:-:S12]  /*2e20*/  IMAD.MOV.U32 R19, RZ, RZ, R20 ;  /* 0x000000ffff137224 */ /* 0x000fd800078e0014 */
[----:B------:R-:W-:Y:S05]  /*2e30*/  @P0 BRA `(.L_x_166) ;  /* 0xfffffffc00e80947 */ /* 0x000fea000383ffff */
[----:B------:R-:W-:Y:S05]  /*2e40*/  BSYNC.RECONVERGENT B0 ;  /* 0x0000000000007941 */ /* 0x000fea0003800200 */
.L_x_165:
        /* <DEDUP_REMOVED lines=15> */
.L_x_168:
[----:B-----5:R-:W-:-:S05]  /*2f40*/  HADD2 R20, R19, R21.H0_H0 ;  /* 0x2000001513147230 */ /* 0x020fca0000000000 */
[----:B------:R-:W-:-:S06]  /*2f50*/  PRMT R20, R19, R18, R20 ;  /* 0x0000001213147216 */ /* 0x000fcc0000000014 */
[----:B------:R-:W2:Y:S02]  /*2f60*/  ATOM.E.CAS.STRONG.GPU PT, R20, [R10], R19, R20 ;  /* 0x000000130a14738b */ /* 0x000ea400001ee114 */
[----:B--2---:R-:W-:Y:S01]  /*2f70*/  ISETP.NE.U32.AND P0, PT, R20, R19, PT ;  /* 0x000000131400720c */ /* 0x004fe20003f05070 */
[----:B------:R-:W-:-:S12]  /*2f80*/  IMAD.MOV.U32 R19, RZ, RZ, R20 ;  /* 0x000000ffff137224 */ /* 0x000fd800078e0014 */
[----:B------:R-:W-:Y:S05]  /*2f90*/  @P0 BRA `(.L_x_168) ;  /* 0xfffffffc00e80947 */ /* 0x000fea000383ffff */
[----:B------:R-:W-:Y:S05]  /*2fa0*/  BSYNC.RECONVERGENT B0 ;  /* 0x0000000000007941 */ /* 0x000fea0003800200 */
.L_x_167:
        /* <DEDUP_REMOVED lines=15> */
.L_x_170:
[----:B-----5:R-:W-:-:S05]  /*30a0*/  HADD2 R20, R19, R21.H0_H0 ;  /* 0x2000001513147230 */ /* 0x020fca0000000000 */
[----:B------:R-:W-:-:S06]  /*30b0*/  PRMT R20, R19, R18, R20 ;  /* 0x0000001213147216 */ /* 0x000fcc0000000014 */
[----:B------:R-:W2:Y:S02]  /*30c0*/  ATOM.E.CAS.STRONG.GPU PT, R20, [R10], R19, R20 ;  /* 0x000000130a14738b */ /* 0x000ea400001ee114 */
[----:B--2---:R-:W-:Y:S01]  /*30d0*/  ISETP.NE.U32.AND P0, PT, R20, R19, PT ;  /* 0x000000131400720c */ /* 0x004fe20003f05070 */
[----:B------:R-:W-:-:S12]  /*30e0*/  IMAD.MOV.U32 R19, RZ, RZ, R20 ;  /* 0x000000ffff137224 */ /* 0x000fd800078e0014 */
[----:B------:R-:W-:Y:S05]  /*30f0*/  @P0 BRA `(.L_x_170) ;  /* 0xfffffffc00e80947 */ /* 0x000fea000383ffff */
[----:B------:R-:W-:Y:S05]  /*3100*/  BSYNC.RECONVERGENT B0 ;  /* 0x0000000000007941 */ /* 0x000fea0003800200 */
.L_x_169:
        /* <DEDUP_REMOVED lines=15> */
.L_x_172:
[----:B-----5:R-:W-:-:S05]  /*3200*/  HADD2 R20, R19, R21.H0_H0 ;  /* 0x2000001513147230 */ /* 0x020fca0000000000 */
[----:B------:R-:W-:-:S06]  /*3210*/  PRMT R20, R19, R18, R20 ;  /* 0x0000001213147216 */ /* 0x000fcc0000000014 */
[----:B------:R-:W2:Y:S02]  /*3220*/  ATOM.E.CAS.STRONG.GPU PT, R20, [R10], R19, R20 ;  /* 0x000000130a14738b */ /* 0x000ea400001ee114 */
[----:B--2---:R-:W-:Y:S01]  /*3230*/  ISETP.NE.U32.AND P0, PT, R20, R19, PT ;  /* 0x000000131400720c */ /* 0x004fe20003f05070 */
[----:B------:R-:W-:-:S12]  /*3240*/  IMAD.MOV.U32 R19, RZ, RZ, R20 ;  /* 0x000000ffff137224 */ /* 0x000fd800078e0014 */
[----:B------:R-:W-:Y:S05]  /*3250*/  @P0 BRA `(.L_x_172) ;  /* 0xfffffffc00e80947 */ /* 0x000fea000383ffff */
[----:B------:R-:W-:Y:S05]  /*3260*/  BSYNC.RECONVERGENT B0 ;  /* 0x0000000000007941 */ /* 0x000fea0003800200 */
.L_x_171:
        /* <DEDUP_REMOVED lines=14> */
.L_x_173:
[----:B-----5:R-:W-:-:S05]  /*3350*/  HADD2 R8, R17, R11.H0_H0 ;  /* 0x2000000b11087230 */ /* 0x020fca0000000000 */
[----:B------:R-:W-:-:S06]  /*3360*/  PRMT R8, R17, R14, R8 ;  /* 0x0000000e11087216 */ /* 0x000fcc0000000008 */
[----:B------:R-:W2:Y:S02]  /*3370*/  ATOM.E.CAS.STRONG.GPU PT, R8, [R12], R17, R8 ;  /* 0x000000110c08738b */ /* 0x000ea400001ee108 */
[----:B--2---:R-:W-:Y:S01]  /*3380*/  ISETP.NE.U32.AND P0, PT, R8, R17, PT ;  /* 0x000000110800720c */ /* 0x004fe20003f05070 */
[----:B------:R-:W-:-:S12]  /*3390*/  IMAD.MOV.U32 R17, RZ, RZ, R8 ;  /* 0x000000ffff117224 */ /* 0x000fd800078e0008 */
[----:B------:R-:W-:Y:S05]  /*33a0*/  @P0 BRA `(.L_x_173) ;  /* 0xfffffffc00e80947 */ /* 0x000fea000383ffff */
.L_x_142:
[----:B---34-:R-:W-:Y:S05]  /*33b0*/  BSYNC.RECONVERGENT B1 ;  /* 0x0000000000017941 */ /* 0x018fea0003800200 */
.L_x_141:
[----:B------:R-:W1:Y:S02]  /*33c0*/  LDC R8, c[0x0][0x374] ;  /* 0x0000dd00ff087b82 */ /* 0x000e640000000800 */
[----:B-1----:R-:W-:-:S05]  /*33d0*/  IMAD.IADD R29, R8, 0x1, R29 ;  /* 0x00000001081d7824 */ /* 0x002fca00078e021d */
[----:B------:R-:W-:-:S13]  /*33e0*/  ISETP.GE.AND P0, PT, R29, R28, PT ;  /* 0x0000001c1d00720c */ /* 0x000fda0003f06270 */
[----:B------:R-:W-:Y:S05]  /*33f0*/  @!P0 BRA `(.L_x_174) ;  /* 0xffffffd000748947 */ /* 0x000fea000383ffff */
[----:B------:R-:W-:Y:S05]  /*3400*/  EXIT ;  /* 0x000000000000794d */ /* 0x000fea0003800000 */
.L_x_175:
        /* <DEDUP_REMOVED lines=15> */
.L_x_228:


//--------------------- .text._Z18implicit_gemm_wmmaI6__halffLb1EEvPKT_S3_S3_PKlS5_PT0_iiiiiff --------------------------
	.section	.text._Z18implicit_gemm_wmmaI6__halffLb1EEvPKT_S3_S3_PKlS5_PT0_iiiiiff,"ax",@progbits
	.align	128
        .global         _Z18implicit_gemm_wmmaI6__halffLb1EEvPKT_S3_S3_PKlS5_PT0_iiiiiff
        .type           _Z18implicit_gemm_wmmaI6__halffLb1EEvPKT_S3_S3_PKlS5_PT0_iiiiiff,@function
        .size           _Z18implicit_gemm_wmmaI6__halffLb1EEvPKT_S3_S3_PKlS5_PT0_iiiiiff,(.L_x_229 - _Z18implicit_gemm_wmmaI6__halffLb1EEvPKT_S3_S3_PKlS5_PT0_iiiiiff)
        .other          _Z18implicit_gemm_wmmaI6__halffLb1EEvPKT_S3_S3_PKlS5_PT0_iiiiiff,@"STO_CUDA_ENTRY STV_DEFAULT"
_Z18implicit_gemm_wmmaI6__halffLb1EEvPKT_S3_S3_PKlS5_PT0_iiiiiff:
.text._Z18implicit_gemm_wmmaI6__halffLb1EEvPKT_S3_S3_PKlS5_PT0_iiiiiff:
        /* <DEDUP_REMOVED lines=15> */
[----:B------:R-:W-:Y:S01]  /*00f0*/  IMAD.U32 R28, RZ, RZ, UR12 ;  /* 0x0000000cff1c7e24 */ /* 0x000fe2000f8e00ff */
[----:B------:R-:W4:Y:S01]  /*0100*/  S2R R35, SR_CTAID.X ;  /* 0x0000000000237919 */ /* 0x000f220000002500 */
[----:B------:R-:W5:Y:S01]  /*0110*/  LDCU.64 UR14, c[0x0][0x388] ;  /* 0x00007100ff0e77ac */ /* 0x000f620008000a00 */
[----:B------:R-:W2:Y:S04]  /*0120*/  LDCU UR16, c[0x0][0x3c8] ;  /* 0x00007900ff1077ac */ /* 0x000ea80008000800 */
[----:B------:R-:W5:Y:S01]  /*0130*/  S2UR UR5, SR_CgaCtaId ;  /* 0x00000000000579c3 */ /* 0x000f620000008800 */
[----:B------:R-:W5:Y:S01]  /*0140*/  LDCU.64 UR10, c[0x0][0x3b0] ;  /* 0x00007600ff0a77ac */ /* 0x000f620008000a00 */
[----:B------:R-:W5:Y:S01]  /*0150*/  LDCU UR7, c[0x0][0x3c0] ;  /* 0x00007800ff0777ac */ /* 0x000f620008000800 */
[----:B------:R-:W-:Y:S01]  /*0160*/  UMOV UR4, 0x400 ;  /* 0x0000040000047882 */ /* 0x000fe20000000000 */
[----:B------:R-:W1:Y:S01]  /*0170*/  LDCU.64 UR18, c[0x0][0x358] ;  /* 0x00006b00ff1277ac */ /* 0x000e620008000a00 */
[----:B------:R-:W-:Y:S01]  /*0180*/  UIADD3 UR8, UPT, UPT, UR4, 0x100, URZ ;  /* 0x0000010004087890 */ /* 0x000fe2000fffe0ff */
[----:B---3--:R-:W-:Y:S01]  /*0190*/  ISETP.NE.U32.AND P0, PT, R6, RZ, PT ;  /* 0x000000ff0600720c */ /* 0x008fe20003f05070 */
[----:B------:R-:W-:Y:S01]  /*01a0*/  UIADD3 UR9, UPT, UPT, UR4, 0x500, URZ ;  /* 0x0000050004097890 */ /* 0x000fe2000fffe0ff */
[----:B--2---:R-:W-:Y:S01]  /*01b0*/  FSETP.NEU.AND P3, PT, RZ, UR16, PT ;  /* 0x00000010ff007c0b */ /* 0x004fe2000bf6d000 */
[----:B------:R-:W-:Y:S01]  /*01c0*/  USHF.R.S32.HI UR20, URZ, 0x1f, UR13 ;  /* 0x0000001fff147899 */ /* 0x000fe2000801140d */
[----:B-1----:R-:W-:Y:S01]  /*01d0*/  SHF.R.U32.HI R26, RZ, 0x1, R25 ;  /* 0x00000001ff1a7819 */ /* 0x002fe20000011619 */
[C---:B------:R-:W-:Y:S01]  /*01e0*/  IMAD.SHL.U32 R0, R25.reuse, 0x4, RZ ;  /* 0x0000000419007824 */ /* 0x040fe200078e00ff */
[C---:B------:R-:W-:Y:S01]  /*01f0*/  LOP3.LUT R2, R25.reuse, 0x1f, RZ, 0xc0, !PT ;  /* 0x0000001f19027812 */ /* 0x040fe200078ec0ff */
[----:B------:R-:W-:Y:S01]  /*0200*/  IMAD.SHL.U32 R3, R25, 0x10, RZ ;  /* 0x0000001019037824 */ /* 0x000fe200078e00ff */
[----:B------:R-:W-:Y:S01]  /*0210*/  LOP3.LUT R26, R26, 0x8, RZ, 0xc0, !PT ;  /* 0x000000081a1a7812 */ /* 0x000fe200078ec0ff */
[----:B----4-:R-:W-:Y:S01]  /*0220*/  IMAD.SHL.U32 R35, R35, 0x10, RZ ;  /* 0x0000001023237824 */ /* 0x010fe200078e00ff */
[----:B------:R-:W-:Y:S01]  /*0230*/  LOP3.LUT R4, R2, 0x20, RZ, 0xfc, !PT ;  /* 0x0000002002047812 */ /* 0x000fe200078efcff */
[----:B-----5:R-:W-:Y:S01]  /*0240*/  ULEA UR8, UR5, UR8, 0x18 ;  /* 0x0000000805087291 */ /* 0x020fe2000f8ec0ff */
[----:B------:R-:W-:Y:S01]  /*0250*/  LOP3.LUT R27, R25, 0xf, RZ, 0xc0, !PT ;  /* 0x0000000f191b7812 */ /* 0x000fe200078ec0ff */
[----:B------:R-:W-:Y:S01]  /*0260*/  ULEA UR9, UR5, UR9, 0x18 ;  /* 0x0000000905097291 */ /* 0x000fe2000f8ec0ff */
[----:B------:R-:W-:Y:S01]  /*0270*/  LOP3.LUT R0, R35, 0xc, R0, 0xf8, !PT ;  /* 0x0000000c23007812 */ /* 0x000fe200078ef800 */
[----:B------:R-:W-:Y:S01]  /*0280*/  UIADD3 UR21, UPT, UPT, UR11, -0x1, URZ ;  /* 0xffffffff0b157890 */ /* 0x000fe2000fffe0ff */
[----:B------:R-:W-:Y:S01]  /*0290*/  LOP3.LUT R34, R26, R35, RZ, 0xfc, !PT ;  /* 0x000000231a227212 */ /* 0x000fe200078efcff */
[----:B------:R-:W-:Y:S01]  /*02a0*/  IMAD.MOV.U32 R35, RZ, RZ, RZ ;  /* 0x000000ffff237224 */ /* 0x000fe200078e00ff */
[----:B------:R-:W-:Y:S01]  /*02b0*/  SHF.R.U32.HI R8, RZ, 0x2, R4 ;  /* 0x00000002ff087819 */ /* 0x000fe20000011604 */
[----:B------:R-:W-:Y:S01]  /*02c0*/  USHF.R.S32.HI UR6, URZ, 0x1f, UR10 ;  /* 0x0000001fff067899 */ /* 0x000fe2000801140a */
[C---:B------:R-:W-:Y:S01]  /*02d0*/  ISETP.GE.AND P4, PT, R34.reuse, UR13, PT ;  /* 0x0000000d22007c0c */ /* 0x040fe2000bf86270 */
[----:B------:R-:W-:Y:S01]  /*02e0*/  IMAD.WIDE.U32 R4, R27, UR13, R34 ;  /* 0x0000000d1b047c25 */ /* 0x000fe2000f8e0022 */
[----:B------:R-:W-:Y:S01]  /*02f0*/  LOP3.LUT R3, R3, 0x30, RZ, 0xc0, !PT ;  /* 0x0000003003037812 */ /* 0x000fe200078ec0ff */
[----:B------:R-:W-:Y:S01]  /*0300*/  UIADD3 UR10, UPT, UPT, UR4, 0x900, URZ ;  /* 0x00000900040a7890 */ /* 0x000fe2000fffe0ff */
[----:B------:R-:W-:Y:S01]  /*0310*/  SHF.R.U32.HI R2, RZ, 0x2, R2 ;  /* 0x00000002ff027819 */ /* 0x000fe20000011602 */
[----:B------:R-:W-:Y:S01]  /*0320*/  VIADD R21, R34, 0x7 ;  /* 0x0000000722157836 */ /* 0x000fe20000000000 */
[----:B------:R-:W-:Y:S01]  /*0330*/  LEA R30, P1, R4, UR14, 0x1 ;  /* 0x0000000e041e7c11 */ /* 0x000fe2000f8208ff */
[----:B------:R-:W-:Y:S01]  /*0340*/  ULEA UR17, UR5, UR4, 0x18 ;  /* 0x0000000405117291 */ /* 0x000fe2000f8ec0ff */
[----:B------:R-:W-:Y:S01]  /*0350*/  LOP3.LUT R24, R26, 0x7, RZ, 0xfc, !PT ;  /* 0x000000071a187812 */ /* 0x000fe200078efcff */
[----:B------:R-:W-:Y:S01]  /*0360*/  IMAD R2, R2, 0x40, R3 ;  /* 0x0000004002027824 */ /* 0x000fe200078e0203 */
[----:B------:R-:W-:Y:S01]  /*0370*/  LEA.HI.X R5, R4, UR15, R5, 0x1, P1 ;  /* 0x0000000f04057c11 */ /* 0x000fe200088f0c05 */
[----:B------:R-:W-:Y:S01]  /*0380*/  IMAD.SHL.U32 R4, R25, 0x20, RZ ;  /* 0x0000002019047824 */ /* 0x000fe200078e00ff */
[----:B------:R-:W-:Y:S01]  /*0390*/  ISETP.GE.AND P1, PT, R21, UR13, PT ;  /* 0x0000000d15007c0c */ /* 0x000fe2000bf26270 */
[----:B------:R-:W-:Y:S01]  /*03a0*/  IMAD R3, R8, 0x40, R3 ;  /* 0x0000004008037824 */ /* 0x000fe200078e0203 */
[----:B------:R-:W-:Y:S01]  /*03b0*/  ISETP.NE.AND.EX P3, PT, R7, RZ, P3, P0 ;  /* 0x000000ff0700720c */ /* 0x000fe20001f65300 */
[----:B------:R-:W-:Y:S01]  /*03c0*/  USHF.R.S32.HI UR7, URZ, 0x1f, UR7 ;  /* 0x0000001fff077899 */ /* 0x000fe20008011407 */
[----:B------:R-:W-:Y:S01]  /*03d0*/  LOP3.LUT R4, R4, 0x1e0, RZ, 0xc0, !PT ;  /* 0x000001e004047812 */ /* 0x000fe200078ec0ff */
[----:B------:R-:W-:Y:S01]  /*03e0*/  ULEA UR10, UR5, UR10, 0x18 ;  /* 0x0000000a050a7291 */ /* 0x000fe2000f8ec0ff */
[----:B------:R-:W-:-:S02]  /*03f0*/  ISETP.GE.AND P0, PT, R27, UR11, PT ;  /* 0x0000000b1b007c0c */ /* 0x000fc4000bf06270 */
[----:B------:R-:W-:Y:S01]  /*0400*/  LOP3.LUT R23, R4, 0x10, R25, 0xf8, !PT ;  /* 0x0000001004177812 */ /* 0x000fe200078ef819 */
[----:B------:R-:W-:Y:S01]  /*0410*/  IMAD.SHL.U32 R25, R25, 0x8, RZ ;  /* 0x0000000819197824 */ /* 0x000fe200078e00ff */
[----:B------:R-:W-:Y:S02]  /*0420*/  SEL R30, R30, RZ, !P4 ;  /* 0x000000ff1e1e7207 */ /* 0x000fe40006000000 */
[----:B------:R-:W-:Y:S01]  /*0430*/  SEL R4, R5, RZ, !P4 ;  /* 0x000000ff05047207 */ /* 0x000fe20006000000 */
[C---:B------:R-:W-:Y:S01]  /*0440*/  VIADD R22, R23.reuse, UR8 ;  /* 0x0000000817167c36 */ /* 0x040fe20008000000 */
[----:B------:R-:W-:Y:S01]  /*0450*/  ISETP.GE.AND P2, PT, R24, UR11, PT ;  /* 0x0000000b18007c0c */ /* 0x000fe2000bf46270 */
[----:B------:R-:W-:Y:S01]  /*0460*/  VIADD R20, R23, UR9 ;  /* 0x0000000917147c36 */ /* 0x000fe20008000000 */
[----:B------:R-:W-:Y:S01]  /*0470*/  ISETP.GE.OR P1, PT, R27, UR11, P1 ;  /* 0x0000000b1b007c0c */ /* 0x000fe20008f26670 */
[----:B------:R-:W-:Y:S01]  /*0480*/  ULEA.HI UR11, UR21, 0x1, URZ, 0x1c ;  /* 0x00000001150b7891 */ /* 0x000fe2000f8fe0ff */
[----:B------:R-:W-:-:S02]  /*0490*/  LOP3.LUT R25, R25, 0x78, RZ, 0xc0, !PT ;  /* 0x0000007819197812 */ /* 0x000fc400078ec0ff */
[----:B------:R-:W-:Y:S01]  /*04a0*/  SEL R30, R30, RZ, !P0 ;  /* 0x000000ff1e1e7207 */ /* 0x000fe20004000000 */
[----:B------:R-:W-:Y:S01]  /*04b0*/  ULOP3.LUT UR11, UR11, 0x1ffffffe, URZ, 0xc0, !UPT ;  /* 0x1ffffffe0b0b7892 */ /* 0x000fe2000f8ec0ff */
[----:B------:R-:W-:-:S11]  /*04c0*/  SEL R31, R4, RZ, !P0 ;  /* 0x000000ff041f7207 */ /* 0x000fd60004000000 */
.L_x_224:
[----:B-1----:R-:W1:Y:S01]  /*04d0*/  S2R R4, SR_TID.X ;  /* 0x0000000000047919 */ /* 0x002e620000002100 */
[----:B------:R-:W-:Y:S01]  /*04e0*/  BSSY.RECONVERGENT B0, `(.L_x_176) ;  /* 0x000001a000007945 */ /* 0x000fe20003800200 */
[----:B-1----:R-:W-:-:S04]  /*04f0*/  LOP3.LUT R15, R4, 0x1f, RZ, 0xc0, !PT ;  /* 0x0000001f040f7812 */ /* 0x002fc800078ec0ff */
[----:B------:R-:W-:-:S13]  /*0500*/  ISETP.GT.U32.AND P0, PT, R15, 0xf, PT ;  /* 0x0000000f0f00780c */ /* 0x000fda0003f04070 */
        /* <DEDUP_REMOVED lines=23> */
.L_x_177:
[----:B------:R-:W-:Y:S05]  /*0680*/  BSYNC.RECONVERGENT B0 ;  /* 0x0000000000007941 */ /* 0x000fea0003800200 */
.L_x_176:
        /* <DEDUP_REMOVED lines=22> */
.L_x_179:
[----:B------:R-:W-:Y:S05]  /*07f0*/  BSYNC.RECONVERGENT B0 ;  /* 0x0000000000007941 */ /* 0x000fea0003800200 */
.L_x_178:
        /* <DEDUP_REMOVED lines=36> */
.L_x_196:
[----:B------:R-:W-:Y:S02]  /*0a40*/  UIADD3 UR12, UPT, UPT, UR4, 0x10, URZ ;  /* 0x00000010040c7890 */ /* 0x000fe4000fffe0ff */
[----:B------:R-:W-:Y:S02]  /*0a50*/  UIADD3 UR5, UPT, UPT, UR5, 0x2, URZ ;  /* 0x0000000205057890 */ /* 0x000fe4000fffe0ff */
[----:B-1----:R-:W-:Y:S02]  /*0a60*/  UISETP.GE.AND UP1, UPT, UR12, UR15, UPT ;  /* 0x0000000f0c00728c */ /* 0x002fe4000bf26270 */
[----:B------:R-:W-:Y:S01]  /*0a70*/  UISETP.NE.AND UP0, UPT, UR5, UR11, UPT ;  /* 0x0000000b0500728c */ /* 0x000fe2000bf05270 */
[----:B------:R-:W-:-:S06]  /*0a80*/  UMOV UR14, UR4 ;  /* 0x00000004000e7c82 */ /* 0x000fcc0008000000 */
[----:B---3--:R-:W-:Y:S05]  /*0a90*/  BRA.U UP1, `(.L_x_182) ;  /* 0x0000000101d07547 */ /* 0x008fea000b800000 */
[----:B------:R-:W3:Y:S01]  /*0aa0*/  LDS.64 R16, [R25+UR17] ;  /* 0x0000001119107984 */ /* 0x000ee20008000a00 */
[----:B------:R-:W-:Y:S01]  /*0ab0*/  VIADD R19, R27, UR12 ;  /* 0x0000000c1b137c36 */ /* 0x000fe20008000000 */
[----:B------:R-:W-:Y:S01]  /*0ac0*/  BSSY.RECONVERGENT B0, `(.L_x_183) ;  /* 0x0000015000007945 */ /* 0x000fe20003800200 */
[----:B------:R-:W-:-:S03]  /*0ad0*/  CS2R R14, SRZ ;  /* 0x00000000000e7805 */ /* 0x000fc6000001ff00 */
        /* <DEDUP_REMOVED lines=19> */
.L_x_184:
[----:B----4-:R-:W-:Y:S05]  /*0c10*/  BSYNC.RECONVERGENT B0 ;  /* 0x0000000000007941 */ /* 0x010fea0003800200 */
.L_x_183:
        /* <DEDUP_REMOVED lines=9> */
[----:B------:R2:W-:Y:S01]  /*0cb0*/  @!P0 LDGSTS.E.BYPASS.128 [R22+0x200], desc[UR18][R16.64] ;  /* 0x0020000010168fae */ /* 0x0005e2000b981812 */
[----:B------:R-:W-:Y:S02]  /*0cc0*/  IMAD.MOV.U32 R18, RZ, RZ, RZ ;  /* 0x000000ffff127224 */ /* 0x000fe400078e00ff */
[C---:B------:R-:W-:Y:S01]  /*0cd0*/  @!P5 IMAD.WIDE.U32 R14, R19.reuse, UR23, R14 ;  /* 0x00000017130edc25 */ /* 0x040fe2000f8e000e */
[----:B------:R2:W-:Y:S03]  /*0ce0*/  @P0 STS.128 [R23+UR8+0x200], RZ ;  /* 0x000200ff17000988 */ /* 0x0005e60008000c08 */
[----:B------:R-:W-:Y:S01]  /*0cf0*/  @!P5 IMAD R19, R19, UR20, R15 ;  /* 0x000000141313dc24 */ /* 0x000fe2000f8e020f */
        /* <DEDUP_REMOVED lines=11> */
.L_x_186:
[----:B------:R1:W-:Y:S02]  /*0db0*/  STS.128 [R23+UR9+0x200], RZ ;  /* 0x000200ff17007988 */ /* 0x0003e40008000c09 */
.L_x_187:
[----:B------:R-:W-:Y:S05]  /*0dc0*/  BSYNC.RECONVERGENT B0 ;  /* 0x0000000000007941 */ /* 0x000fea0003800200 */
.L_x_185:
[----:B------:R-:W0:Y:S02]  /*0dd0*/  LDGDEPBAR ;  /* 0x00000000000079af */ /* 0x000e240000000000 */
.L_x_182:
        /* <DEDUP_REMOVED lines=25> */
.L_x_188:
[----:B------:R-:W-:Y:S01]  /*0f70*/  NOP ;  /* 0x0000000000007918 */ /* 0x000fe20000000000 */
[----:B------:R-:W-:Y:S05]  /*0f80*/  BRA.U UP2, `(.L_x_189) ;  /* 0x0000000102d07547 */ /* 0x000fea000b800000 */
[----:B------:R-:W3:Y:S01]  /*0f90*/  LDS.64 R16, [R25+UR17] ;  /* 0x0000001119107984 */ /* 0x000ee20008000a00 */
[----:B------:R-:W-:Y:S01]  /*0fa0*/  VIADD R19, R27, UR4 ;  /* 0x000000041b137c36 */ /* 0x000fe20008000000 */
[----:B------:R-:W-:Y:S01]  /*0fb0*/  BSSY.RECONVERGENT B0, `(.L_x_190) ;  /* 0x0000015000007945 */ /* 0x000fe20003800200 */
[----:B------:R-:W-:-:S03]  /*0fc0*/  CS2R R14, SRZ ;  /* 0x00000000000e7805 */ /* 0x000fc6000001ff00 */
[----:B------:R-:W-:-:S04]  /*0fd0*/  ISETP.GE.AND P4, PT, R19, UR15, PT ;  /* 0x0000000f13007c0c */ /* 0x000fc8000bf86270 */
[----:B------:R-:W-:-:S13]  /*0fe0*/  ISETP.GE.OR P5, PT, R34, UR23, P4 ;  /* 0x0000001722007c0c */ /* 0x000fda000a7a6670 */
[----:B------:R-:W2:Y:S01]  /*0ff0*/  @!P5 LDC.64 R12, c[0x0][0x388] ;  /* 0x0000e200ff0cdb82 */ /* 0x000ea20000000a00 */
        /* <DEDUP_REMOVED lines=16> */
.L_x_191:
[----:B----4-:R-:W-:Y:S05]  /*1100*/  BSYNC.RECONVERGENT B0 ;  /* 0x0000000000007941 */ /* 0x010fea0003800200 */
.L_x_190:
        /* <DEDUP_REMOVED lines=14> */
[----:B--2---:R-:W-:Y:S01]  /*11f0*/  @!P5 LEA R18, P0, R14, R12, 0x1 ;  /* 0x0000000c0e12d211 */ /* 0x004fe200078008ff */
        /* <DEDUP_REMOVED lines=8> */
[----:B------:R2:W-:Y:S01]  /*1280*/  LDGSTS.E.BYPASS.128 [R20], desc[UR18][R12.64] ;  /* 0x000000000c147fae */ /* 0x0005e2000b981812 */
[----:B------:R-:W-:Y:S05]  /*1290*/  BRA `(.L_x_194) ;  /* 0x0000000000047947 */ /* 0x000fea0003800000 */
.L_x_193:
[----:B------:R3:W-:Y:S02]  /*12a0*/  STS.128 [R23+UR9], RZ ;  /* 0x000000ff17007988 */ /* 0x0007e40008000c09 */
.L_x_194:
[----:B------:R-:W-:Y:S05]  /*12b0*/  BSYNC.RECONVERGENT B0 ;  /* 0x0000000000007941 */ /* 0x000fea0003800200 */
.L_x_192:
[----:B------:R-:W0:Y:S02]  /*12c0*/  LDGDEPBAR ;  /* 0x00000000000079af */ /* 0x000e240000000000 */
.L_x_189:
        /* <DEDUP_REMOVED lines=12> */
.L_x_195:
[----:B------:R-:W-:Y:S01]  /*1390*/  NOP ;  /* 0x0000000000007918 */ /* 0x000fe20000000000 */
[----:B------:R-:W-:Y:S05]  /*13a0*/  BRA.U UP0, `(.L_x_196) ;  /* 0xfffffff500a47547 */ /* 0x000fea000b83ffff */
[----:B------:R-:W-:-:S12]  /*13b0*/  UIADD3 UR4, UPT, UPT, UR14, 0x30, URZ ;  /* 0x000000300e047890 */ /* 0x000fd8000fffe0ff */
.L_x_181:
        /* <DEDUP_REMOVED lines=23> */
.L_x_199:
[----:B---34-:R-:W-:Y:S05]  /*1530*/  BSYNC.RECONVERGENT B0 ;  /* 0x0000000000007941 */ /* 0x018fea0003800200 */
.L_x_198:
        /* <DEDUP_REMOVED lines=29> */
.L_x_201:
[----:B------:R3:W-:Y:S02]  /*1710*/  STS.128 [R23+UR9+0x200], RZ ;  /* 0x000200ff17007988 */ /* 0x0007e40008000c09 */
.L_x_202:
[----:B------:R-:W-:Y:S05]  /*1720*/  BSYNC.RECONVERGENT B0 ;  /* 0x0000000000007941 */ /* 0x000fea0003800200 */
.L_x_200:
[----:B------:R-:W0:Y:S02]  /*1730*/  LDGDEPBAR ;  /* 0x00000000000079af */ /* 0x000e240000000000 */
.L_x_197:
        /* <DEDUP_REMOVED lines=23> */
.L_x_203:
[----:B------:R-:W-:Y:S01]  /*18b0*/  NOP ;  /* 0x0000000000007918 */ /* 0x000fe20000000000 */
.L_x_180:
[----:B------:R-:W2:Y:S01]  /*18c0*/  S2R R13, SR_LANEID ;  /* 0x00000000000d7919 */ /* 0x000ea20000000000 */
[----:B------:R-:W5:Y:S01]  /*18d0*/  S2UR UR12, SR_CgaCtaId ;  /* 0x00000000000c79c3 */ /* 0x000f620000008800 */
[----:B------:R-:W-:Y:S01]  /*18e0*/  UMOV UR4, 0x400 ;  /* 0x0000040000047882 */ /* 0x000fe20000000000 */
[----:B------:R-:W1:Y:S01]  /*18f0*/  LDCU UR14, c[0x0][0x3b0] ;  /* 0x00007600ff0e77ac */ /* 0x000e620008000800 */
[----:B------:R-:W3:Y:S01]  /*1900*/  S2R R14, SR_TID.X ;  /* 0x00000000000e7919 */ /* 0x000ee20000002100 */
[----:B------:R-:W-:Y:S01]  /*1910*/  BSSY.RECONVERGENT B0, `(.L_x_204) ;  /* 0x000008b000007945 */ /* 0x000fe20003800200 */
[----:B------:R-:W-:Y:S01]  /*1920*/  UIADD3 UR5, UPT, UPT, UR4, 0x900, URZ ;  /* 0x0000090004057890 */ /* 0x000fe2000fffe0ff */
[----:B------:R-:W4:Y:S01]  /*1930*/  LDCU UR16, c[0x0][0x3c0] ;  /* 0x00007800ff1077ac */ /* 0x000f220008000800 */
[----:B------:R-:W4:Y:S02]  /*1940*/  LDCU UR15, c[0x0][0x3bc] ;  /* 0x00007780ff0f77ac */ /* 0x000f240008000800 */
[----:B-----5:R-:W-:Y:S01]  /*1950*/  ULEA UR5, UR12, UR5, 0x18 ;  /* 0x000000050c057291 */ /* 0x020fe2000f8ec0ff */
[----:B--2---:R-:W-:-:S02]  /*1960*/  SHF.R.U32.HI R12, RZ, 0x2, R13 ;  /* 0x00000002ff0c7819 */ /* 0x004fc4000001160d */
[----:B------:R-:W-:Y:S02]  /*1970*/  LOP3.LUT R13, R13, 0x3, RZ, 0xc0, !PT ;  /* 0x000000030d0d7812 */ /* 0x000fe400078ec0ff */
[----:B---3--:R-:W-:-:S03]  /*1980*/  LOP3.LUT R14, R14, 0x1f, RZ, 0xc0, !PT ;  /* 0x0000001f0e0e7812 */ /* 0x008fc600078ec0ff */
[----:B------:R-:W-:Y:S01]  /*1990*/  IMAD R12, R12, 0x8, R13 ;  /* 0x000000080c0c7824 */ /* 0x000fe200078e020d */
[----:B------:R-:W-:-:S04]  /*19a0*/  SHF.R.U32.HI R19, RZ, 0x2, R14 ;  /* 0x00000002ff137819 */ /* 0x000fc8000001160e */
[----:B------:R-:W-:Y:S01]  /*19b0*/  LEA R15, R12, UR5, 0x3 ;  /* 0x000000050c0f7c11 */ /* 0x000fe2000f8e18ff */
[----:B------:R-:W-:Y:S02]  /*19c0*/  UIADD3 UR5, UPT, UPT, UR4, 0x80, URZ ;  /* 0x0000008004057890 */ /* 0x000fe4000fffe0ff */
[----:B------:R-:W-:Y:S02]  /*19d0*/  ULEA UR4, UR12, UR4, 0x18 ;  /* 0x000000040c047291 */ /* 0x000fe4000f8ec0ff */
[----:B------:R-:W-:Y:S01]  /*19e0*/  ULEA UR5, UR12, UR5, 0x18 ;  /* 0x000000050c057291 */ /* 0x000fe2000f8ec0ff */
[----:B------:R2:W-:Y:S03]  /*19f0*/  STS.64 [R15], R4 ;  /* 0x000000040f007388 */ /* 0x0005e60000000a00 */
[C---:B------:R-:W-:Y:S01]  /*1a00*/  LEA R16, R19.reuse, UR4, 0x3 ;  /* 0x0000000413107c11 */ /* 0x040fe2000f8e18ff */
[----:B------:R-:W-:Y:S01]  /*1a10*/  STS.64 [R15+0x200], R6 ;  /* 0x000200060f007388 */ /* 0x000fe20000000a00 */
[----:B------:R-:W-:-:S03]  /*1a20*/  LEA R12, R19, UR5, 0x3 ;  /* 0x00000005130c7c11 */ /* 0x000fc6000f8e18ff */
[----:B------:R-:W-:Y:S04]  /*1a30*/  STS.64 [R15+0x20], R8 ;  /* 0x000020080f007388 */ /* 0x000fe80000000a00 */
[----:B------:R-:W-:Y:S01]  /*1a40*/  STS.64 [R15+0x220], R10 ;  /* 0x0002200a0f007388 */ /* 0x000fe20000000a00 */
[----:B------:R-:W-:-:S03]  /*1a50*/  NOP ;  /* 0x0000000000007918 */ /* 0x000fc60000000000 */
[----:B------:R-:W1:Y:S01]  /*1a60*/  LDS.64 R16, [R16] ;  /* 0x0000000010107984 */ /* 0x000e620000000a00 */
[----:B--2---:R-:W-:-:S03]  /*1a70*/  IMAD R4, R28, 0x10, R19 ;  /* 0x000000101c047824 */ /* 0x004fc600078e0213 */
[----:B------:R-:W4:Y:S01]  /*1a80*/  LDS.64 R12, [R12] ;  /* 0x000000000c0c7984 */ /* 0x000f220000000a00 */
[----:B-1----:R-:W-:Y:S02]  /*1a90*/  ISETP.GE.U32.AND P0, PT, R16, UR14, PT ;  /* 0x0000000e10007c0c */ /* 0x002fe4000bf06070 */
[----:B----4-:R-:W-:Y:S02]  /*1aa0*/  ISETP.GE.U32.AND P4, PT, R12, UR16, PT ;  /* 0x000000100c007c0c */ /* 0x010fe4000bf86070 */
[----:B------:R-:W-:Y:S02]  /*1ab0*/  ISETP.GE.AND.EX P0, PT, R17, UR6, PT, P0 ;  /* 0x0000000611007c0c */ /* 0x000fe4000bf06300 */
[----:B------:R-:W-:Y:S02]  /*1ac0*/  ISETP.GE.AND.EX P4, PT, R13, UR7, PT, P4 ;  /* 0x000000070d007c0c */ /* 0x000fe4000bf86340 */
[----:B------:R-:W-:Y:S02]  /*1ad0*/  ISETP.LT.OR P0, PT, R17, RZ, P0 ;  /* 0x000000ff1100720c */ /* 0x000fe40000701670 */
[----:B------:R-:W-:-:S02]  /*1ae0*/  ISETP.LT.OR P4, PT, R13, RZ, P4 ;  /* 0x000000ff0d00720c */ /* 0x000fc40002781670 */
[----:B------:R-:W-:-:S04]  /*1af0*/  ISETP.GE.OR P0, PT, R4, UR15, P0 ;  /* 0x0000000f04007c0c */ /* 0x000fc80008706670 */
[----:B------:R-:W-:-:S13]  /*1b00*/  PLOP3.LUT P0, PT, P0, P4, PT, 0xf8, 0x8f ;  /* 0x00000000008f781c */ /* 0x000fda0000709f70 */
[----:B------:R-:W-:Y:S05]  /*1b10*/  @P0 BRA `(.L_x_205) ;  /* 0x0000000400a80947 */ /* 0x000fea0003800000 */
[----:B------:R1:W2:Y:S01]  /*1b20*/  LDS.128 R4, [R2+UR10] ;  /* 0x0000000a02047984 */ /* 0x0002a20008000c00 */
[----:B------:R-:W-:Y:S01]  /*1b30*/  IMAD.MOV.U32 R15, RZ, RZ, RZ ;  /* 0x000000ffff0f7224 */ /* 0x000fe200078e00ff */
[----:B------:R-:W-:Y:S01]  /*1b40*/  CS2R R18, SRZ ;  /* 0x0000000000127805 */ /* 0x000fe2000001ff00 */
[----:B------:R-:W-:Y:S01]  /*1b50*/  IMAD.MOV.U32 R32, RZ, RZ, RZ ;  /* 0x000000ffff207224 */ /* 0x000fe200078e00ff */
[----:B------:R-:W-:Y:S06]  /*1b60*/  @!P3 BRA `(.L_x_206) ;  /* 0x0000000000e4b947 */ /* 0x000fec0003800000 */
[----:B------:R-:W3:Y:S01]  /*1b70*/  LDC R19, c[0x0][0x3b8] ;  /* 0x0000ee00ff137b82 */ /* 0x000ee20000000800 */
[----:B------:R-:W-:Y:S01]  /*1b80*/  LOP3.LUT R8, R0, 0x3, RZ, 0xfc, !PT ;  /* 0x0000000300087812 */ /* 0x000fe200078efcff */
[----:B------:R-:W-:Y:S03]  /*1b90*/  BSSY.RECONVERGENT B1, `(.L_x_206) ;  /* 0x0000036000017945 */ /* 0x000fe60003800200 */
[----:B---3--:R-:W-:-:S13]  /*1ba0*/  ISETP.GE.AND P0, PT, R8, R19, PT ;  /* 0x000000130800720c */ /* 0x008fda0003f06270 */
[----:B------:R-:W-:Y:S05]  /*1bb0*/  @P0 BRA `(.L_x_207) ;  /* 0x00000000005c0947 */ /* 0x000fea0003800000 */
[----:B------:R-:W3:Y:S01]  /*1bc0*/  LDCU.64 UR12, c[0x0][0x390] ;  /* 0x00007200ff0c77ac */ /* 0x000ee20008000a00 */
[-C--:B------:R-:W-:Y:S02]  /*1bd0*/  IMAD R11, R17, R19.reuse, RZ ;  /* 0x00000013110b7224 */ /* 0x080fe400078e02ff */
[----:B------:R-:W-:Y:S02]  /*1be0*/  IMAD.MOV.U32 R8, RZ, RZ, R0 ;  /* 0x000000ffff087224 */ /* 0x000fe400078e0000 */
[----:B------:R-:W-:Y:S02]  /*1bf0*/  IMAD.MOV.U32 R9, RZ, RZ, RZ ;  /* 0x000000ffff097224 */ /* 0x000fe400078e00ff */
[C---:B------:R-:W-:Y:S02]  /*1c00*/  IMAD R11, R16.reuse, UR20, R11 ;  /* 0x00000014100b7c24 */ /* 0x040fe4000f8e020b */
[----:B------:R-:W-:-:S04]  /*1c10*/  IMAD.WIDE.U32 R8, R16, R19, R8 ;  /* 0x0000001310087225 */ /* 0x000fc800078e0008 */
[----:B------:R-:W-:Y:S01]  /*1c20*/  IMAD.IADD R9, R9, 0x1, R11 ;  /* 0x0000000109097824 */ /* 0x000fe200078e020b */
[C---:B---3--:R-:W-:Y:S01]  /*1c30*/  LEA R10, P0, R8.reuse, UR12, 0x1 ;  /* 0x0000000c080a7c11 */ /* 0x048fe2000f8008ff */
[----:B------:R-:W3:Y:S03]  /*1c40*/  LDCU UR12, c[0x0][0x3c8] ;  /* 0x00007900ff0c77ac */ /* 0x000ee60008000800 */
[----:B------:R-:W-:-:S05]  /*1c50*/  LEA.HI.X R11, R8, UR13, R9, 0x1, P0 ;  /* 0x0000000d080b7c11 */ /* 0x000fca00080f0c09 */
[----:B------:R-:W4:Y:S04]  /*1c60*/  LDG.E.U16.CONSTANT R8, desc[UR18][R10.64] ;  /* 0x000000120a087981 */ /* 0x000f28000c1e9500 */
[----:B------:R-:W5:Y:S04]  /*1c70*/  LDG.E.U16.CONSTANT R9, desc[UR18][R10.64+0x2] ;  /* 0x000002120a097981 */ /* 0x000f68000c1e9500 */
[----:B------:R-:W2:Y:S04]  /*1c80*/  LDG.E.U16.CONSTANT R15, desc[UR18][R10.64+0x4] ;  /* 0x000004120a0f7981 */ /* 0x000ea8000c1e9500 */
[----:B------:R-:W2:Y:S01]  /*1c90*/  LDG.E.U16.CONSTANT R16, desc[UR18][R10.64+0x6] ;  /* 0x000006120a107981 */ /* 0x000ea2000c1e9500 */
[----:B----4-:R-:W-:-:S02]  /*1ca0*/  HADD2.F32 R8, -RZ, R8.H0_H0 ;  /* 0x20000008ff087230 */ /* 0x010fc40000004100 */
[----:B-----5:R-:W-:-:S03]  /*1cb0*/  HADD2.F32 R9, -RZ, R9.H0_H0 ;  /* 0x20000009ff097230 */ /* 0x020fc60000004100 */
[----:B---3--:R-:W-:Y:S01]  /*1cc0*/  FMUL R19, R8, UR12 ;  /* 0x0000000c08137c20 */ /* 0x008fe20008400000 */
[----:B--2---:R-:W-:Y:S02]  /*1cd0*/  HADD2.F32 R15, -RZ, R15.H0_H0 ;  /* 0x2000000fff0f7230 */ /* 0x004fe40000004100 */
[----:B------:R-:W-:Y:S01]  /*1ce0*/  FMUL R32, R9, UR12 ;  /* 0x0000000c09207c20 */ /* 0x000fe20008400000 */
[----:B------:R-:W-:Y:S02]  /*1cf0*/  HADD2.F32 R16, -RZ, R16.H0_H0 ;  /* 0x20000010ff107230 */ /* 0x000fe40000004100 */
[----:B------:R-:W-:-:S03]  /*1d00*/  FMUL R15, R15, UR12 ;  /* 0x0000000c0f0f7c20 */ /* 0x000fc60008400000 */
[----:B------:R-:W-:Y:S01]  /*1d10*/  FMUL R18, R16, UR12 ;  /* 0x0000000c10127c20 */ /* 0x000fe20008400000 */
[----:B------:R-:W-:Y:S06]  /*1d20*/  BRA `(.L_x_208) ;  /* 0x0000000000707947 */ /* 0x000fec0003800000 */
.L_x_207:
[----:B------:R-:W3:Y:S01]  /*1d30*/  LDCU.64 UR12, c[0x0][0x390] ;  /* 0x00007200ff0c77ac */ /* 0x000ee20008000a00 */
[-C--:B------:R-:W-:Y:S01]  /*1d40*/  IMAD R17, R17, R19.reuse, RZ ;  /* 0x0000001311117224 */ /* 0x080fe200078e02ff */
[C---:B------:R-:W-:Y:S01]  /*1d50*/  LOP3.LUT R32, R0.reuse, 0x2, RZ, 0xfc, !PT ;  /* 0x0000000200207812 */ /* 0x040fe200078efcff */
[----:B------:R-:W-:Y:S01]  /*1d60*/  IMAD.MOV.U32 R8, RZ, RZ, R0 ;  /* 0x000000ffff087224 */ /* 0x000fe200078e0000 */
[-C--:B------:R-:W-:Y:S01]  /*1d70*/  ISETP.GE.AND P0, PT, R0, R19.reuse, PT ;  /* 0x000000130000720c */ /* 0x080fe20003f06270 */
[----:B------:R-:W-:Y:S01]  /*1d80*/  IMAD.MOV.U32 R9, RZ, RZ, RZ ;  /* 0x000000ffff097224 */ /* 0x000fe200078e00ff */
[-C--:B------:R-:W-:Y:S01]  /*1d90*/  ISETP.GE.AND P5, PT, R32, R19.reuse, PT ;  /* 0x000000132000720c */ /* 0x080fe20003fa6270 */
[C---:B------:R-:W-:Y:S02]  /*1da0*/  IMAD R17, R16.reuse, UR20, R17 ;  /* 0x0000001410117c24 */ /* 0x040fe4000f8e0211 */
[----:B------:R-:W-:Y:S01]  /*1db0*/  IMAD.WIDE.U32 R10, R16, R19, R8 ;  /* 0x00000013100a7225 */ /* 0x000fe200078e0008 */
[----:B------:R-:W-:-:S03]  /*1dc0*/  LOP3.LUT R16, R0, 0x1, RZ, 0xfc, !PT ;  /* 0x0000000100107812 */ /* 0x000fc600078efcff */
[----:B------:R-:W-:-:S04]  /*1dd0*/  IMAD.IADD R17, R11, 0x1, R17 ;  /* 0x000000010b117824 */ /* 0x000fc800078e0211 */
[----:B------:R-:W4:Y:S01]  /*1de0*/  @!P0 LDC R11, c[0x0][0x3c8] ;  /* 0x0000f200ff0b8b82 */ /* 0x000f220000000800 */
[----:B---3--:R-:W-:-:S04]  /*1df0*/  LEA R8, P4, R10, UR12, 0x1 ;  /* 0x0000000c0a087c11 */ /* 0x008fc8000f8808ff */
[----:B------:R-:W-:Y:S02]  /*1e00*/  LEA.HI.X R9, R10, UR13, R17, 0x1, P4 ;  /* 0x0000000d0a097c11 */ /* 0x000fe4000a0f0c11 */
[----:B------:R-:W-:Y:S01]  /*1e10*/  ISETP.GE.AND P4, PT, R16, R19, PT ;  /* 0x000000131000720c */ /* 0x000fe20003f86270 */
[----:B------:R-:W3:Y:S02]  /*1e20*/  @!P5 LDC R36, c[0x0][0x3c8] ;  /* 0x0000f200ff24db82 */ /* 0x000ee40000000800 */
[----:B------:R-:W5:Y:S04]  /*1e30*/  @!P0 LDG.E.U16.CONSTANT R10, desc[UR18][R8.64] ;  /* 0x00000012080a8981 */ /* 0x000f68000c1e9500 */
[----:B------:R-:W2:Y:S06]  /*1e40*/  @!P5 LDG.E.U16.CONSTANT R33, desc[UR18][R8.64+0x4] ;  /* 0x000004120821d981 */ /* 0x000eac000c1e9500 */
[----:B------:R-:W3:Y:S01]  /*1e50*/  @!P4 LDG.E.U16.CONSTANT R16, desc[UR18][R8.64+0x2] ;  /* 0x000002120810c981 */ /* 0x000ee2000c1e9500 */
[----:B------:R-:W1:Y:S01]  /*1e60*/  @!P4 LDC R17, c[0x0][0x3c8] ;  /* 0x0000f200ff11cb82 */ /* 0x000e620000000800 */
[----:B------:R-:W-:-:S02]  /*1e70*/  IMAD.MOV.U32 R19, RZ, RZ, RZ ;  /* 0x000000ffff137224 */ /* 0x000fc400078e00ff */
[----:B------:R-:W-:Y:S02]  /*1e80*/  IMAD.MOV.U32 R32, RZ, RZ, RZ ;  /* 0x000000ffff207224 */ /* 0x000fe400078e00ff */
[----:B-----5:R-:W-:Y:S02]  /*1e90*/  @!P0 HADD2.F32 R10, -RZ, R10.H0_H0 ;  /* 0x2000000aff0a8230 */ /* 0x020fe40000004100 */
[----:B--2---:R-:W-:-:S03]  /*1ea0*/  @!P5 HADD2.F32 R33, -RZ, R33.H0_H0 ;  /* 0x20000021ff21d230 */ /* 0x004fc60000004100 */
[----:B----4-:R-:W-:Y:S01]  /*1eb0*/  @!P0 FMUL R19, R10, R11 ;  /* 0x0000000b0a138220 */ /* 0x010fe20000400000 */
[----:B---3--:R-:W-:Y:S02]  /*1ec0*/  @!P4 HADD2.F32 R16, -RZ, R16.H0_H0 ;  /* 0x20000010ff10c230 */ /* 0x008fe40000004100 */
[----:B------:R-:W-:-:S03]  /*1ed0*/  @!P5 FMUL R15, R33, R36 ;  /* 0x00000024210fd220 */ /* 0x000fc60000400000 */
[----:B-1----:R-:W-:-:S07]  /*1ee0*/  @!P4 FMUL R32, R16, R17 ;  /* 0x000000111020c220 */ /* 0x002fce0000400000 */
.L_x_208:
[----:B------:R-:W-:Y:S05]  /*1ef0*/  BSYNC.RECONVERGENT B1 ;  /* 0x0000000000017941 */ /* 0x000fea0003800200 */
.L_x_206:
[----:B------:R-:W3:Y:S01]  /*1f00*/  LDC R17, c[0x0][0x3b8] ;  /* 0x0000ee00ff117b82 */ /* 0x000ee20000000800 */
[----:B------:R-:W4:Y:S01]  /*1f10*/  LDCU.64 UR12, c[0x0][0x3a8] ;  /* 0x00007500ff0c77ac */ /* 0x000f220008000a00 */
[----:B------:R-:W-:Y:S02]  /*1f20*/  IMAD.MOV.U32 R8, RZ, RZ, R0 ;  /* 0x000000ffff087224 */ /* 0x000fe400078e0000 */
[----:B------:R-:W-:Y:S02]  /*1f30*/  IMAD.MOV.U32 R9, RZ, RZ, RZ ;  /* 0x000000ffff097224 */ /* 0x000fe400078e00ff */
[-C--:B---3--:R-:W-:Y:S02]  /*1f40*/  IMAD R11, R13, R17.reuse, RZ ;  /* 0x000000110d0b7224 */ /* 0x088fe400078e02ff */
[----:B------:R-:W-:-:S04]  /*1f50*/  IMAD.WIDE.U32 R8, R12, R17, R8 ;  /* 0x000000110c087225 */ /* 0x000fc800078e0008 */
[----:B------:R-:W-:Y:S01]  /*1f60*/  IMAD R11, R12, UR20, R11 ;  /* 0x000000140c0b7c24 */ /* 0x000fe2000f8e020b */
[----:B------:R-:W-:Y:S02]  /*1f70*/  LOP3.LUT R12, R0, 0x3, RZ, 0xfc, !PT ;  /* 0x00000003000c7812 */ /* 0x000fe400078efcff */
[----:B----4-:R-:W-:Y:S01]  /*1f80*/  LEA R10, P0, R8, UR12, 0x2 ;  /* 0x0000000c080a7c11 */ /* 0x010fe2000f8010ff */
[----:B------:R-:W-:Y:S01]  /*1f90*/  IMAD.IADD R9, R9, 0x1, R11 ;  /* 0x0000000109097824 */ /* 0x000fe200078e020b */
[----:B------:R-:W-:-:S04]  /*1fa0*/  ISETP.GE.AND P4, PT, R12, R17, PT ;  /* 0x000000110c00720c */ /* 0x000fc80003f86270 */
[----:B------:R-:W-:-:S09]  /*1fb0*/  LEA.HI.X R11, R8, UR13, R9, 0x2, P0 ;  /* 0x0000000d080b7c11 */ /* 0x000fd200080f1409 */
[----:B------:R-:W-:Y:S05]  /*1fc0*/  @P4 BRA `(.L_x_209) ;  /* 0x0000000000284947 */ /* 0x000fea0003800000 */
[----:B------:R-:W2:Y:S02]  /*1fd0*/  LDCU UR12, c[0x0][0x3c4] ;  /* 0x00007880ff0c77ac */ /* 0x000ea40008000800 */
[----:B--2---:R-:W-:Y:S01]  /*1fe0*/  FFMA R19, R4, UR12, R19 ;  /* 0x0000000c04137c23 */ /* 0x004fe20008000013 */
        /* <DEDUP_REMOVED lines=8> */
.L_x_209:
[CC--:B------:R-:W-:Y:S01]  /*2070*/  ISETP.GE.AND P0, PT, R0.reuse, R17.reuse, PT ;  /* 0x000000110000720c */ /* 0x0c0fe20003f06270 */
[----:B------:R-:W-:Y:S01]  /*2080*/  BSSY.RECONVERGENT B1, `(.L_x_210) ;  /* 0x0000009000017945 */ /* 0x000fe20003800200 */
[C---:B------:R-:W-:Y:S02]  /*2090*/  LOP3.LUT R8, R0.reuse, 0x1, RZ, 0xfc, !PT ;  /* 0x0000000100087812 */ /* 0x040fe400078efcff */
[----:B------:R-:W-:Y:S02]  /*20a0*/  LOP3.LUT R12, R0, 0x2, RZ, 0xfc, !PT ;  /* 0x00000002000c7812 */ /* 0x000fe400078efcff */
[-C--:B------:R-:W-:Y:S02]  /*20b0*/  ISETP.GE.AND P4, PT, R8, R17.reuse, PT ;  /* 0x000000110800720c */ /* 0x080fe40003f86270 */
[----:B------:R-:W-:-:S05]  /*20c0*/  ISETP.GE.AND P5, PT, R12, R17, PT ;  /* 0x000000110c00720c */ /* 0x000fca0003fa6270 */
[----:B------:R-:W-:Y:S08]  /*20d0*/  @P0 BRA `(.L_x_211) ;  /* 0x00000000000c0947 */ /* 0x000ff00003800000 */
[----:B------:R-:W2:Y:S02]  /*20e0*/  LDCU UR12, c[0x0][0x3c4] ;  /* 0x00007880ff0c77ac */ /* 0x000ea40008000800 */
[----:B--2---:R-:W-:-:S05]  /*20f0*/  FFMA R19, R4, UR12, R19 ;  /* 0x0000000c04137c23 */ /* 0x004fca0008000013 */
[----:B------:R3:W-:Y:S02]  /*2100*/  REDG.E.ADD.F32.FTZ.RN.STRONG.GPU desc[UR18][R10.64], R19 ;  /* 0x000000130a0079a6 */ /* 0x0007e4000c12f312 */
.L_x_211:
[----:B------:R-:W-:Y:S05]  /*2110*/  BSYNC.RECONVERGENT B1 ;  /* 0x0000000000017941 */ /* 0x000fea0003800200 */
.L_x_210:
[----:B------:R-:W-:Y:S04]  /*2120*/  BSSY.RECONVERGENT B1, `(.L_x_212) ;  /* 0x0000005000017945 */ /* 0x000fe80003800200 */
[----:B------:R-:W-:Y:S05]  /*2130*/  @P4 BRA `(.L_x_213) ;  /* 0x00000000000c4947 */ /* 0x000fea0003800000 */
[----:B------:R-:W2:Y:S02]  /*2140*/  LDCU UR12, c[0x0][0x3c4] ;  /* 0x00007880ff0c77ac */ /* 0x000ea40008000800 */
[----:B--2---:R-:W-:-:S05]  /*2150*/  FFMA R5, R5, UR12, R32 ;  /* 0x0000000c05057c23 */ /* 0x004fca0008000020 */
[----:B------:R4:W-:Y:S02]  /*2160*/  REDG.E.ADD.F32.FTZ.RN.STRONG.GPU desc[UR18][R10.64+0x4], R5 ;  /* 0x000004050a0079a6 */ /* 0x0009e4000c12f312 */
.L_x_213:
[----:B------:R-:W-:Y:S05]  /*2170*/  BSYNC.RECONVERGENT B1 ;  /* 0x0000000000017941 */ /* 0x000fea0003800200 */
.L_x_212:
[----:B------:R-:W-:Y:S05]  /*2180*/  @P5 BRA `(.L_x_205) ;  /* 0x00000000000c5947 */ /* 0x000fea0003800000 */
[----:B------:R-:W2:Y:S02]  /*2190*/  LDCU UR12, c[0x0][0x3c4] ;  /* 0x00007880ff0c77ac */ /* 0x000ea40008000800 */
[----:B--2---:R-:W-:-:S05]  /*21a0*/  FFMA R15, R6, UR12, R15 ;  /* 0x0000000c060f7c23 */ /* 0x004fca000800000f */
[----:B------:R2:W-:Y:S02]  /*21b0*/  REDG.E.ADD.F32.FTZ.RN.STRONG.GPU desc[UR18][R10.64+0x8], R15 ;  /* 0x0000080f0a0079a6 */ /* 0x0005e4000c12f312 */
.L_x_205:
[----:B------:R-:W-:Y:S05]  /*21c0*/  BSYNC.RECONVERGENT B0 ;  /* 0x0000000000007941 */ /* 0x000fea0003800200 */
.L_x_204:
[----:B------:R-:W-:Y:S01]  /*21d0*/  LOP3.LUT R14, R14, 0x20, RZ, 0xfc, !PT ;  /* 0x000000200e0e7812 */ /* 0x000fe200078efcff */
[----:B------:R-:W-:Y:S03]  /*21e0*/  BSSY.RECONVERGENT B0, `(.L_x_214) ;  /* 0x0000078000007945 */ /* 0x000fe60003800200 */
[----:B--2-4-:R-:W-:-:S04]  /*21f0*/  SHF.R.U32.HI R5, RZ, 0x2, R14 ;  /* 0x00000002ff057819 */ /* 0x014fc8000001160e */
[C---:B------:R-:W-:Y:S01]  /*2200*/  LEA R8, R5.reuse, UR4, 0x3 ;  /* 0x0000000405087c11 */ /* 0x040fe2000f8e18ff */
[----:B------:R-:W-:Y:S01]  /*2210*/  IMAD R4, R28, 0x10, R5 ;  /* 0x000000101c047824 */ /* 0x000fe200078e0205 */
[----:B---3--:R-:W-:-:S04]  /*2220*/  LEA R10, R5, UR5, 0x3 ;  /* 0x00000005050a7c11 */ /* 0x008fc8000f8e18ff */
[----:B------:R-:W2:Y:S04]  /*2230*/  LDS.64 R8, [R8] ;  /* 0x0000000008087984 */ /* 0x000ea80000000a00 */
[----:B------:R-:W3:Y:S01]  /*2240*/  LDS.64 R10, [R10] ;  /* 0x000000000a0a7984 */ /* 0x000ee20000000a00 */
[----:B--2---:R-:W-:Y:S02]  /*2250*/  ISETP.GE.U32.AND P0, PT, R8, UR14, PT ;  /* 0x0000000e08007c0c */ /* 0x004fe4000bf06070 */
[----:B---3--:R-:W-:Y:S02]  /*2260*/  ISETP.GE.U32.AND P4, PT, R10, UR16, PT ;  /* 0x000000100a007c0c */ /* 0x008fe4000bf86070 */
[----:B------:R-:W-:Y:S02]  /*2270*/  ISETP.GE.AND.EX P0, PT, R9, UR6, PT, P0 ;  /* 0x0000000609007c0c */ /* 0x000fe4000bf06300 */
[----:B------:R-:W-:-:S02]  /*2280*/  ISETP.GE.AND.EX P4, PT, R11, UR7, PT, P4 ;  /* 0x000000070b007c0c */ /* 0x000fc4000bf86340 */
[----:B------:R-:W-:Y:S02]  /*2290*/  ISETP.LT.OR P0, PT, R9, RZ, P0 ;  /* 0x000000ff0900720c */ /* 0x000fe40000701670 */
[----:B------:R-:W-:Y:S02]  /*22a0*/  ISETP.LT.OR P4, PT, R11, RZ, P4 ;  /* 0x000000ff0b00720c */ /* 0x000fe40002781670 */
[----:B------:R-:W-:-:S04]  /*22b0*/  ISETP.GE.OR P0, PT, R4, UR15, P0 ;  /* 0x0000000f04007c0c */ /* 0x000fc80008706670 */
[----:B------:R-:W-:-:S13]  /*22c0*/  PLOP3.LUT P0, PT, P0, P4, PT, 0xf8, 0x8f ;  /* 0x00000000008f781c */ /* 0x000fda0000709f70 */
[----:B------:R-:W-:Y:S05]  /*22d0*/  @P0 BRA `(.L_x_215) ;  /* 0x0000000400a00947 */ /* 0x000fea0003800000 */
[----:B------:R2:W3:Y:S01]  /*22e0*/  LDS.128 R4, [R3+UR10] ;  /* 0x0000000a03047984 */ /* 0x0004e20008000c00 */
[C---:B------:R-:W-:Y:S01]  /*22f0*/  LOP3.LUT R12, R0.reuse, 0x2, RZ, 0xfc, !PT ;  /* 0x00000002000c7812 */ /* 0x040fe200078efcff */
[----:B------:R-:W-:Y:S01]  /*2300*/  IMAD.MOV.U32 R15, RZ, RZ, RZ ;  /* 0x000000ffff0f7224 */ /* 0x000fe200078e00ff */
[C---:B------:R-:W-:Y:S02]  /*2310*/  LOP3.LUT R13, R0.reuse, 0x3, RZ, 0xfc, !PT ;  /* 0x00000003000d7812 */ /* 0x040fe400078efcff */
[----:B------:R-:W-:Y:S02]  /*2320*/  CS2R R16, SRZ ;  /* 0x0000000000107805 */ /* 0x000fe4000001ff00 */
[----:B------:R-:W-:Y:S01]  /*2330*/  LOP3.LUT R14, R0, 0x1, RZ, 0xfc, !PT ;  /* 0x00000001000e7812 */ /* 0x000fe200078efcff */
[----:B------:R-:W-:Y:S01]  /*2340*/  IMAD.MOV.U32 R18, RZ, RZ, RZ ;  /* 0x000000ffff127224 */ /* 0x000fe200078e00ff */
[----:B--2---:R-:W-:Y:S06]  /*2350*/  @!P3 BRA `(.L_x_216) ;  /* 0x0000000000dcb947 */ /* 0x004fec0003800000 */
[----:B------:R-:W2:Y:S01]  /*2360*/  LDC R33, c[0x0][0x3b8] ;  /* 0x0000ee00ff217b82 */ /* 0x000ea20000000800 */
[----:B------:R-:W-:Y:S01]  /*2370*/  BSSY.RECONVERGENT B1, `(.L_x_216) ;  /* 0x0000035000017945 */ /* 0x000fe20003800200 */
[----:B--2---:R-:W-:-:S13]  /*2380*/  ISETP.GE.AND P0, PT, R13, R33, PT ;  /* 0x000000210d00720c */ /* 0x004fda0003f06270 */
[----:B------:R-:W-:Y:S05]  /*2390*/  @!P0 BRA `(.L_x_217) ;  /* 0x0000000000708947 */ /* 0x000fea0003800000 */
[----:B------:R-:W2:Y:S01]  /*23a0*/  LDCU.64 UR4, c[0x0][0x390] ;  /* 0x00007200ff0477ac */ /* 0x000ea20008000a00 */
[-C--:B------:R-:W-:Y:S01]  /*23b0*/  IMAD R9, R9, R33.reuse, RZ ;  /* 0x0000002109097224 */ /* 0x080fe200078e02ff */
[-C--:B------:R-:W-:Y:S01]  /*23c0*/  ISETP.GE.AND P4, PT, R0, R33.reuse, PT ;  /* 0x000000210000720c */ /* 0x080fe20003f86270 */
[----:B------:R-:W-:Y:S02]  /*23d0*/  IMAD.MOV.U32 R18, RZ, RZ, R0 ;  /* 0x000000ffff127224 */ /* 0x000fe400078e0000 */
[----:B------:R-:W-:Y:S02]  /*23e0*/  IMAD.MOV.U32 R19, RZ, RZ, RZ ;  /* 0x000000ffff137224 */ /* 0x000fe400078e00ff */
[C---:B------:R-:W-:Y:S02]  /*23f0*/  IMAD R9, R8.reuse, UR20, R9 ;  /* 0x0000001408097c24 */ /* 0x040fe4000f8e0209 */
[----:B------:R-:W-:-:S04]  /*2400*/  IMAD.WIDE.U32 R18, R8, R33, R18 ;  /* 0x0000002108127225 */ /* 0x000fc800078e0012 */
[----:B------:R-:W-:Y:S02]  /*2410*/  IMAD.IADD R9, R19, 0x1, R9 ;  /* 0x0000000113097824 */ /* 0x000fe400078e0209 */
[----:B------:R-:W4:Y:S01]  /*2420*/  @!P4 LDC R37, c[0x0][0x3c8] ;  /* 0x0000f200ff25cb82 */ /* 0x000f220000000800 */
[----:B--2---:R-:W-:-:S04]  /*2430*/  LEA R8, P0, R18, UR4, 0x1 ;  /* 0x0000000412087c11 */ /* 0x004fc8000f8008ff */
[----:B------:R-:W-:Y:S02]  /*2440*/  LEA.HI.X R9, R18, UR5, R9, 0x1, P0 ;  /* 0x0000000512097c11 */ /* 0x000fe400080f0c09 */
[----:B------:R-:W-:-:S03]  /*2450*/  ISETP.GE.AND P0, PT, R14, R33, PT ;  /* 0x000000210e00720c */ /* 0x000fc60003f06270 */
[----:B------:R-:W2:Y:S10]  /*2460*/  @!P4 LDG.E.U16.CONSTANT R17, desc[UR18][R8.64] ;  /* 0x000000120811c981 */ /* 0x000eb4000c1e9500 */
[----:B------:R-:W5:Y:S01]  /*2470*/  @!P0 LDG.E.U16.CONSTANT R19, desc[UR18][R8.64+0x2] ;  /* 0x0000021208138981 */ /* 0x000f62000c1e9500 */
[----:B------:R-:W1:Y:S01]  /*2480*/  @!P0 LDC R32, c[0x0][0x3c8] ;  /* 0x0000f200ff208b82 */ /* 0x000e620000000800 */
[----:B--2---:R-:W-:-:S02]  /*2490*/  @!P4 HADD2.F32 R18, -RZ, R17.H0_H0 ;  /* 0x20000011ff12c230 */ /* 0x004fc40000004100 */
[----:B------:R-:W-:-:S03]  /*24a0*/  IMAD.MOV.U32 R17, RZ, RZ, RZ ;  /* 0x000000ffff117224 */ /* 0x000fc600078e00ff */
[----:B----4-:R-:W-:Y:S01]  /*24b0*/  @!P4 FMUL R17, R18, R37 ;  /* 0x000000251211c220 */ /* 0x010fe20000400000 */
[----:B------:R-:W-:Y:S01]  /*24c0*/  ISETP.GE.AND P4, PT, R12, R33, PT ;  /* 0x000000210c00720c */ /* 0x000fe20003f86270 */
[----:B------:R-:W-:Y:S02]  /*24d0*/  IMAD.MOV.U32 R18, RZ, RZ, RZ ;  /* 0x000000ffff127224 */ /* 0x000fe400078e00ff */
[----:B-----5:R-:W-:-:S05]  /*24e0*/  @!P0 HADD2.F32 R19, -RZ, R19.H0_H0 ;  /* 0x20000013ff138230 */ /* 0x020fca0000004100 */
[----:B-1----:R-:W-:-:S05]  /*24f0*/  @!P0 FMUL R18, R19, R32 ;  /* 0x0000002013128220 */ /* 0x002fca0000400000 */
[----:B------:R-:W-:Y:S05]  /*2500*/  @P4 BRA `(.L_x_218) ;  /* 0x00000000006c4947 */ /* 0x000fea0003800000 */
[----:B------:R-:W2:Y:S01]  /*2510*/  LDG.E.U16.CONSTANT R8, desc[UR18][R8.64+0x4] ;  /* 0x0000041208087981 */ /* 0x000ea2000c1e9500 */
[----:B------:R-:W1:Y:S01]  /*2520*/  LDCU UR4, c[0x0][0x3c8] ;  /* 0x00007900ff0477ac */ /* 0x000e620008000800 */
[----:B--2---:R-:W-:-:S05]  /*2530*/  HADD2.F32 R15, -RZ, R8.H0_H0 ;  /* 0x20000008ff0f7230 */ /* 0x004fca0000004100 */
[----:B-1----:R-:W-:Y:S01]  /*2540*/  FMUL R15, R15, UR4 ;  /* 0x000000040f0f7c20 */ /* 0x002fe20008400000 */
[----:B------:R-:W-:Y:S06]  /*2550*/  BRA `(.L_x_218) ;  /* 0x0000000000587947 */ /* 0x000fec0003800000 */
.L_x_217:
        /* <DEDUP_REMOVED lines=10> */
[----:B------:R-:W4:Y:S04]  /*2600*/  LDG.E.U16.CONSTANT R16, desc[UR18][R8.64] ;  /* 0x0000001208107981 */ /* 0x000f28000c1e9500 */
[----:B------:R-:W5:Y:S04]  /*2610*/  LDG.E.U16.CONSTANT R18, desc[UR18][R8.64+0x2] ;  /* 0x0000021208127981 */ /* 0x000f68000c1e9500 */
[----:B------:R-:W3:Y:S04]  /*2620*/  LDG.E.U16.CONSTANT R19, desc[UR18][R8.64+0x4] ;  /* 0x0000041208137981 */ /* 0x000ee8000c1e9500 */
[----:B------:R-:W3:Y:S01]  /*2630*/  LDG.E.U16.CONSTANT R15, desc[UR18][R8.64+0x6] ;  /* 0x00000612080f7981 */ /* 0x000ee2000c1e9500 */
[----:B----4-:R-:W-:-:S02]  /*2640*/  HADD2.F32 R17, -RZ, R16.H0_H0 ;  /* 0x20000010ff117230 */ /* 0x010fc40000004100 */
[----:B-----5:R-:W-:-:S03]  /*2650*/  HADD2.F32 R18, -RZ, R18.H0_H0 ;  /* 0x20000012ff127230 */ /* 0x020fc60000004100 */
[----:B--2---:R-:W-:Y:S01]  /*2660*/  FMUL R17, R17, UR4 ;  /* 0x0000000411117c20 */ /* 0x004fe20008400000 */
[----:B---3--:R-:W-:Y:S02]  /*2670*/  HADD2.F32 R19, -RZ, R19.H0_H0 ;  /* 0x20000013ff137230 */ /* 0x008fe40000004100 */
[----:B------:R-:W-:Y:S01]  /*2680*/  FMUL R18, R18, UR4 ;  /* 0x0000000412127c20 */ /* 0x000fe20008400000 */
[----:B------:R-:W-:Y:S02]  /*2690*/  HADD2.F32 R16, -RZ, R15.H0_H0 ;  /* 0x2000000fff107230 */ /* 0x000fe40000004100 */
[----:B------:R-:W-:-:S03]  /*26a0*/  FMUL R15, R19, UR4 ;  /* 0x00000004130f7c20 */ /* 0x000fc60008400000 */
[----:B------:R-:W-:-:S07]  /*26b0*/  FMUL R16, R16, UR4 ;  /* 0x0000000410107c20 */ /* 0x000fce0008400000 */
.L_x_218:
[----:B------:R-:W-:Y:S05]  /*26c0*/  BSYNC.RECONVERGENT B1 ;  /* 0x0000000000017941 */ /* 0x000fea0003800200 */
.L_x_216:
[----:B------:R-:W2:Y:S01]  /*26d0*/  LDC R19, c[0x0][0x3b8] ;  /* 0x0000ee00ff137b82 */ /* 0x000ea20000000800 */
[----:B------:R-:W4:Y:S01]  /*26e0*/  LDCU.64 UR4, c[0x0][0x3a8] ;  /* 0x00007500ff0477ac */ /* 0x000f220008000a00 */
[----:B------:R-:W-:Y:S02]  /*26f0*/  IMAD.MOV.U32 R8, RZ, RZ, R0 ;  /* 0x000000ffff087224 */ /* 0x000fe400078e0000 */
[----:B------:R-:W-:Y:S02]  /*2700*/  IMAD.MOV.U32 R9, RZ, RZ, RZ ;  /* 0x000000ffff097224 */ /* 0x000fe400078e00ff */
[-C--:B--2---:R-:W-:Y:S01]  /*2710*/  IMAD R11, R11, R19.reuse, RZ ;  /* 0x000000130b0b7224 */ /* 0x084fe200078e02ff */
[-C--:B------:R-:W-:Y:S01]  /*2720*/  ISETP.GE.AND P4, PT, R13, R19.reuse, PT ;  /* 0x000000130d00720c */ /* 0x080fe20003f86270 */
[----:B------:R-:W-:-:S04]  /*2730*/  IMAD.WIDE.U32 R8, R10, R19, R8 ;  /* 0x000000130a087225 */ /* 0x000fc800078e0008 */
[----:B------:R-:W-:Y:S01]  /*2740*/  IMAD R11, R10, UR20, R11 ;  /* 0x000000140a0b7c24 */ /* 0x000fe2000f8e020b */
[----:B----4-:R-:W-:-:S03]  /*2750*/  LEA R10, P0, R8, UR4, 0x2 ;  /* 0x00000004080a7c11 */ /* 0x010fc6000f8010ff */
        /* <DEDUP_REMOVED lines=8> */
[----:B------:R-:W3:Y:S02]  /*27e0*/  LDCU UR4, c[0x0][0x3c4] ;  /* 0x00007880ff0477ac */ /* 0x000ee40008000800 */
[----:B---3--:R-:W-:-:S05]  /*27f0*/  FFMA R17, R4, UR4, R17 ;  /* 0x0000000404117c23 */ /* 0x008fca0008000011 */
[----:B------:R2:W-:Y:S02]  /*2800*/  REDG.E.ADD.F32.FTZ.RN.STRONG.GPU desc[UR18][R10.64], R17 ;  /* 0x000000110a0079a6 */ /* 0x0005e4000c12f312 */
.L_x_221:
[----:B------:R-:W-:Y:S05]  /*2810*/  BSYNC.RECONVERGENT B1 ;  /* 0x0000000000017941 */ /* 0x000fea0003800200 */
.L_x_220:
[----:B------:R-:W-:Y:S04]  /*2820*/  BSSY.RECONVERGENT B1, `(.L_x_222) ;  /* 0x0000005000017945 */ /* 0x000fe80003800200 */
[----:B------:R-:W-:Y:S05]  /*2830*/  @P4 BRA `(.L_x_223) ;  /* 0x00000000000c4947 */ /* 0x000fea0003800000 */
[----:B------:R-:W3:Y:S02]  /*2840*/  LDCU UR4, c[0x0][0x3c4] ;  /* 0x00007880ff0477ac */ /* 0x000ee40008000800 */
[----:B---3--:R-:W-:-:S05]  /*2850*/  FFMA R5, R5, UR4, R18 ;  /* 0x0000000405057c23 */ /* 0x008fca0008000012 */
[----:B------:R4:W-:Y:S02]  /*2860*/  REDG.E.ADD.F32.FTZ.RN.STRONG.GPU desc[UR18][R10.64+0x4], R5 ;  /* 0x000004050a0079a6 */ /* 0x0009e4000c12f312 */
.L_x_223:
[----:B------:R-:W-:Y:S05]  /*2870*/  BSYNC.RECONVERGENT B1 ;  /* 0x0000000000017941 */ /* 0x000fea0003800200 */
.L_x_222:
[----:B------:R-:W-:Y:S05]  /*2880*/  @P5 BRA `(.L_x_215) ;  /* 0x0000000000345947 */ /* 0x000fea0003800000 */
[----:B------:R-:W3:Y:S02]  /*2890*/  LDCU UR4, c[0x0][0x3c4] ;  /* 0x00007880ff0477ac */ /* 0x000ee40008000800 */
[----:B---3--:R-:W-:-:S05]  /*28a0*/  FFMA R15, R6, UR4, R15 ;  /* 0x00000004060f7c23 */ /* 0x008fca000800000f */
[----:B------:R3:W-:Y:S01]  /*28b0*/  REDG.E.ADD.F32.FTZ.RN.STRONG.GPU desc[UR18][R10.64+0x8], R15 ;  /* 0x0000080f0a0079a6 */ /* 0x0007e2000c12f312 */
[----:B------:R-:W-:Y:S05]  /*28c0*/  BRA `(.L_x_215) ;  /* 0x0000000000247947 */ /* 0x000fea0003800000 */
.L_x_219:
[----:B------:R-:W3:Y:S02]  /*28d0*/  LDCU UR4, c[0x0][0x3c4] ;  /* 0x00007880ff0477ac */ /* 0x000ee40008000800 */
[----:B---3--:R-:W-:Y:S01]  /*28e0*/  FFMA R17, R4, UR4, R17 ;  /* 0x0000000404117c23 */ /* 0x008fe20008000011 */
[----:B------:R-:W-:Y:S01]  /*28f0*/  FFMA R5, R5, UR4, R18 ;  /* 0x0000000405057c23 */ /* 0x000fe20008000012 */
[----:B------:R-:W-:Y:S01]  /*2900*/  FFMA R15, R6, UR4, R15 ;  /* 0x00000004060f7c23 */ /* 0x000fe2000800000f */
[----:B------:R-:W-:Y:S02]  /*2910*/  FFMA R7, R7, UR4, R16 ;  /* 0x0000000407077c23 */ /* 0x000fe40008000010 */
[----:B------:R2:W-:Y:S04]  /*2920*/  REDG.E.ADD.F32.FTZ.RN.STRONG.GPU desc[UR18][R10.64], R17 ;  /* 0x000000110a0079a6 */ /* 0x0005e8000c12f312 */
[----:B------:R2:W-:Y:S04]  /*2930*/  REDG.E.ADD.F32.FTZ.RN.STRONG.GPU desc[UR18][R10.64+0x4], R5 ;  /* 0x000004050a0079a6 */ /* 0x0005e8000c12f312 */
[----:B------:R2:W-:Y:S04]  /*2940*/  REDG.E.ADD.F32.FTZ.RN.STRONG.GPU desc[UR18][R10.64+0x8], R15 ;  /* 0x0000080f0a0079a6 */ /* 0x0005e8000c12f312 */
[----:B------:R2:W-:Y:S02]  /*2950*/  REDG.E.ADD.F32.FTZ.RN.STRONG.GPU desc[UR18][R10.64+0xc], R7 ;  /* 0x00000c070a0079a6 */ /* 0x0005e4000c12f312 */
.L_x_215:
[----:B------:R-:W-:Y:S05]  /*2960*/  BSYNC.RECONVERGENT B0 ;  /* 0x0000000000007941 */ /* 0x000fea0003800200 */
.L_x_214:
[----:B--234-:R-:W2:Y:S02]  /*2970*/  LDC R5, c[0x0][0x374] ;  /* 0x0000dd00ff057b82 */ /* 0x01cea40000000800 */
[----:B--2---:R-:W-:-:S05]  /*2980*/  IMAD.IADD R28, R5, 0x1, R28 ;  /* 0x00000001051c7824 */ /* 0x004fca00078e021c */
[----:B------:R-:W-:-:S13]  /*2990*/  ISETP.GE.AND P0, PT, R28, R29, PT ;  /* 0x0000001d1c00720c */ /* 0x000fda0003f06270 */
[----:B------:R-:W-:Y:S05]  /*29a0*/  @!P0 BRA `(.L_x_224) ;  /* 0xffffffd800c88947 */ /* 0x000fea000383ffff */
[----:B------:R-:W-:Y:S05]  /*29b0*/  EXIT ;  /* 0x000000000000794d */ /* 0x000fea0003800000 */
.L_x_225:
        /* <DEDUP_REMOVED lines=12> */
.L_x_229:


//--------------------- .nv.shared._Z18implicit_gemm_wmmaI13__nv_bfloat16S0_Lb1EEvPKT_S3_S3_PKlS5_PT0_iiiiiff --------------------------
	.section	.nv.shared._Z18implicit_gemm_wmmaI13__nv_bfloat16S0_Lb1EEvPKT_S3_S3_PKlS5_PT0_iiiiiff,"aw",@nobits
	.sectionflags	@""
	.align	16
.nv.shared._Z18implicit_gemm_wmmaI13__nv_bfloat16S0_Lb1EEvPKT_S3_S3_PKlS5_PT0_iiiiiff:
	.zero		4352


//--------------------- .nv.shared.reserved.0     --------------------------
	.section	.nv.shared.reserved.0,"aw",@nobits
	.weak		__nv_reservedSMEM_offset_0_alias
	.size		__nv_reservedSMEM_offset_0_alias, 0, 64
	.other		__nv_reservedSMEM_offset_0_alias,@"STO_CUDA_RESERVED_SHARED STV_DEFAULT"
__nv_reservedSMEM_offset_0_alias:
	.zero		0
	.zero		64


//--------------------- .nv.shared._Z18implicit_gemm_wmmaI13__nv_bfloat16fLb1EEvPKT_S3_S3_PKlS5_PT0_iiiiiff --------------------------
	.section	.nv.shared._Z18implicit_gemm_wmmaI13__nv_bfloat16fLb1EEvPKT_S3_S3_PKlS5_PT0_iiiiiff,"aw",@nobits
	.sectionflags	@""
	.align	16
.nv.shared._Z18implicit_gemm_wmmaI13__nv_bfloat16fLb1EEvPKT_S3_S3_PKlS5_PT0_iiiiiff:
	.zero		4352


//--------------------- .nv.shared._Z18implicit_gemm_wmmaI6__halfS0_Lb1EEvPKT_S3_S3_PKlS5_PT0_iiiiiff --------------------------
	.section	.nv.shared._Z18implicit_gemm_wmmaI6__halfS0_Lb1EEvPKT_S3_S3_PKlS5_PT0_iiiiiff,"aw",@nobits
	.sectionflags	@""
	.align	16
.nv.shared._Z18implicit_gemm_wmmaI6__halfS0_Lb1EEvPKT_S3_S3_PKlS5_PT0_iiiiiff:
	.zero		4352


//--------------------- .nv.shared._Z18implicit_gemm_wmmaI6__halffLb1EEvPKT_S3_S3_PKlS5_PT0_iiiiiff --------------------------
	.section	.nv.shared._Z18implicit_gemm_wmmaI6__halffLb1EEvPKT_S3_S3_PKlS5_PT0_iiiiiff,"aw",@nobits
	.sectionflags	@""
	.align	16
.nv.shared._Z18implicit_gemm_wmmaI6__halffLb1EEvPKT_S3_S3_PKlS5_PT0_iiiiiff:
	.zero		4352


//--------------------- .nv.constant0._Z18implicit_gemm_wmmaI13__nv_bfloat16S0_Lb1EEvPKT_S3_S3_PKlS5_PT0_iiiiiff --------------------------
	.section	.nv.constant0._Z18implicit_gemm_wmmaI13__nv_bfloat16S0_Lb1EEvPKT_S3_S3_PKlS5_PT0_iiiiiff,"a",@progbits
	.sectionflags	@""
	.align	4
.nv.constant0._Z18implicit_gemm_wmmaI13__nv_bfloat16S0_Lb1EEvPKT_S3_S3_PKlS5_PT0_iiiiiff:
	.zero		972


//--------------------- .nv.constant0._Z18implicit_gemm_wmmaI13__nv_bfloat16fLb1EEvPKT_S3_S3_PKlS5_PT0_iiiiiff --------------------------
	.section	.nv.constant0._Z18implicit_gemm_wmmaI13__nv_bfloat16fLb1EEvPKT_S3_S3_PKlS5_PT0_iiiiiff,"a",@progbits
	.sectionflags	@""
	.align	4
.nv.constant0._Z18implicit_gemm_wmmaI13__nv_bfloat16fLb1EEvPKT_S3_S3_PKlS5_PT0_iiiiiff:
	.zero		972


//--------------------- .nv.constant0._Z18implicit_gemm_wmmaI6__halfS0_Lb1EEvPKT_S3_S3_PKlS5_PT0_iiiiiff --------------------------
	.section	.nv.constant0._Z18implicit_gemm_wmmaI6__halfS0_Lb1EEvPKT_S3_S3_PKlS5_PT0_iiiiiff,"a",@progbits
	.sectionflags	@""
	.align	4
.nv.constant0._Z18implicit_gemm_wmmaI6__halfS0_Lb1EEvPKT_S3_S3_PKlS5_PT0_iiiiiff:
	.zero		972


//--------------------- .nv.constant0._Z18implicit_gemm_wmmaI6__halffLb1EEvPKT_S3_S3_PKlS5_PT0_iiiiiff --------------------------
	.section	.nv.constant0._Z18implicit_gemm_wmmaI6__halffLb1EEvPKT_S3_S3_PKlS5_PT0_iiiiiff,"a",@progbits
	.sectionflags	@""
	.align	4
.nv.constant0._Z18implicit_gemm_wmmaI6__halffLb1EEvPKT_S3_S3_PKlS5_PT0_iiiiiff:
	.zero		972


//--------------------- SYMBOLS --------------------------

	.type		.nv.reservedSmem.offset0,@object
	.size		.nv.reservedSmem.offset0,0x4
	.type		.nv.reservedSmem.cap,@object
	.size		.nv.reservedSmem.cap,0x4
